def matmul_kernel(
    a_ptr,
    b_ptr,
    c_ptr,
    M,
    N,
    K,
    stride_am,
    stride_ak,
    stride_bk,
    stride_bn,
    stride_cm,
    stride_cn,
    BLOCK_M: tl.constexpr,
    BLOCK_N: tl.constexpr,
    BLOCK_K: tl.constexpr,
    GROUP_M: tl.constexpr,
):
    pid = tl.program_id(axis=0)
    num_pid_m = tl.cdiv(M, BLOCK_M)
    num_pid_n = tl.cdiv(N, BLOCK_N)
    num_pid_in_group = GROUP_M * num_pid_n
    group_id = pid // num_pid_in_group
    first_pid_m = group_id * GROUP_M
    group_size_m = min(num_pid_m - first_pid_m, GROUP_M)
    pid_m = first_pid_m + ((pid % num_pid_in_group) % group_size_m)
    pid_n = (pid % num_pid_in_group) // group_size_m

    offs_am = (pid_m * BLOCK_M + tl.arange(0, BLOCK_M)) % M
    offs_bn = (pid_n * BLOCK_N + tl.arange(0, BLOCK_N)) % N
    offs_k = tl.arange(0, BLOCK_K)
    a_ptrs = a_ptr + offs_am[:, None] * stride_am + offs_k[None, :] * stride_ak
    b_ptrs = b_ptr + offs_k[:, None] * stride_bk + offs_bn[None, :] * stride_bn

    acc = tl.zeros((BLOCK_M, BLOCK_N), dtype=tl.float32)
    for kk in range(0, tl.cdiv(K, BLOCK_K)):
        a = tl.load(a_ptrs, mask=offs_k[None, :] < K - kk * BLOCK_K, other=0.0)
        b = tl.load(b_ptrs, mask=offs_k[:, None] < K - kk * BLOCK_K, other=0.0)
        acc = tl.dot(a, b, acc)
        a_ptrs += BLOCK_K * stride_ak
        b_ptrs += BLOCK_K * stride_bk

    c = acc.to(c_ptr.dtype.element_ty)
    offs_cm = pid_m * BLOCK_M + tl.arange(0, BLOCK_M)
    offs_cn = pid_n * BLOCK_N + tl.arange(0, BLOCK_N)
    c_ptrs = c_ptr + offs_cm[:, None] * stride_cm + offs_cn[None, :] * stride_cn
    mask = (offs_cm[:, None] < M) & (offs_cn[None, :] < N)
    tl.store(c_ptrs, c, mask=mask)

# config = {"BLOCK_K": 128, "BLOCK_M": 64, "BLOCK_N": 512, "GROUP_M": 8, "arch": "sm_100", "dtype": "fp16", "num_ctas": 1, "num_stages": 2, "num_warps": 2}
# arch = sm_100


// ===== COMPILED SASS (sm_100a) =====

	.target	sm_100a

	.elftype	@"ET_EXEC"


//--------------------- .note.nv.tkinfo           --------------------------
	.section	.note.nv.tkinfo,"",@"SHT_NOTE"
	.sectionflags	@"SHF_NOTE_NV_TKINFO"
	.tkinfo
        /*0018*/ 	.word	0x00000081
        /*0030*/ 	.string	""
        /*0030*/ 	.string	"ptxas-blackwell"
        /*0030*/ 	.string	"Cuda compilation tools, release 12.9, V12.9.86"
        /*0030*/ 	.string	"Build cuda_12.9.r12.9/compiler.36037853_0"
        /*0030*/ 	.string	"-v  -suppress-debug-info  -lineinfo  -arch sm_100a "



//--------------------- .note.nv.cuver            --------------------------
	.section	.note.nv.cuver,"",@"SHT_NOTE"
	.sectionflags	@"SHF_NOTE_NV_CUVER"
        /*0018*/ 	.short	0x0001
        /*001a*/ 	.short	0x0064
        /*001c*/ 	.short	0x0001
        /*001e*/ 	.short	0x0000
        /*0020*/ 	.short	0x0001
        /*0022*/ 	.short	0x0000


//--------------------- .nv.info                  --------------------------
	.section	.nv.info,"",@"SHT_CUDA_INFO"
	.align	4


	//----- nvinfo : EIATTR_REGCOUNT
	.align		4
        /*0000*/ 	.byte	0x04, 0x2f
        /*0002*/ 	.short	(.L_1 - .L_0)
	.align		4
.L_0:
        /*0004*/ 	.word	index@(matmul_kernel)
        /*0008*/ 	.word	0x00000020


	//----- nvinfo : EIATTR_FRAME_SIZE
	.align		4
.L_1:
        /*000c*/ 	.byte	0x04, 0x11
        /*000e*/ 	.short	(.L_3 - .L_2)
	.align		4
.L_2:
        /*0010*/ 	.word	index@(matmul_kernel)
        /*0014*/ 	.word	0x00008cd8


	//----- nvinfo : EIATTR_MIN_STACK_SIZE
	.align		4
.L_3:
        /*0018*/ 	.byte	0x04, 0x12
        /*001a*/ 	.short	(.L_5 - .L_4)
	.align		4
.L_4:
        /*001c*/ 	.word	index@(matmul_kernel)
        /*0020*/ 	.word	0x00008cd8
.L_5:


//--------------------- .nv.info.matmul_kernel    --------------------------
	.section	.nv.info.matmul_kernel,"",@"SHT_CUDA_INFO"
	.sectionflags	@""
	.align	4


	//----- nvinfo : EIATTR_CUDA_API_VERSION
	.align		4
        /*0000*/ 	.byte	0x04, 0x37
        /*0002*/ 	.short	(.L_7 - .L_6)
.L_6:
        /*0004*/ 	.word	0x00000081


	//----- nvinfo : EIATTR_KPARAM_INFO
	.align		4
.L_7:
        /*0008*/ 	.byte	0x04, 0x17
        /*000a*/ 	.short	(.L_9 - .L_8)
.L_8:
        /*000c*/ 	.word	0x00000000
        /*0010*/ 	.short	0x000d
        /*0012*/ 	.short	0x0048
        /*0014*/ 	.byte	0x00, 0xf4, 0x21, 0x00


	//----- nvinfo : EIATTR_KPARAM_INFO
	.align		4
.L_9:
        /*0018*/ 	.byte	0x04, 0x17
        /*001a*/ 	.short	(.L_11 - .L_10)
.L_10:
        /*001c*/ 	.word	0x00000000
        /*0020*/ 	.short	0x000c
        /*0022*/ 	.short	0x0040
        /*0024*/ 	.byte	0x00, 0xf4, 0x21, 0x00


	//----- nvinfo : EIATTR_KPARAM_INFO
	.align		4
.L_11:
        /*0028*/ 	.byte	0x04, 0x17
        /*002a*/ 	.short	(.L_13 - .L_12)
.L_12:
        /*002c*/ 	.word	0x00000000
        /*0030*/ 	.short	0x000b
        /*0032*/ 	.short	0x0038
        /*0034*/ 	.byte	0x00, 0xf0, 0x11, 0x00


	//----- nvinfo : EIATTR_KPARAM_INFO
	.align		4
.L_13:
        /*0038*/ 	.byte	0x04, 0x17
        /*003a*/ 	.short	(.L_15 - .L_14)
.L_14:
        /*003c*/ 	.word	0x00000000
        /*0040*/ 	.short	0x000a
        /*0042*/ 	.short	0x0034
        /*0044*/ 	.byte	0x00, 0xf0, 0x11, 0x00


	//----- nvinfo : EIATTR_KPARAM_INFO
	.align		4
.L_15:
        /*0048*/ 	.byte	0x04, 0x17
        /*004a*/ 	.short	(.L_17 - .L_16)
.L_16:
        /*004c*/ 	.word	0x00000000
        /*0050*/ 	.short	0x0009
        /*0052*/ 	.short	0x0030
        /*0054*/ 	.byte	0x00, 0xf0, 0x11, 0x00


	//----- nvinfo : EIATTR_KPARAM_INFO
	.align		4
.L_17:
        /*0058*/ 	.byte	0x04, 0x17
        /*005a*/ 	.short	(.L_19 - .L_18)
.L_18:
        /*005c*/ 	.word	0x00000000
        /*0060*/ 	.short	0x0008
        /*0062*/ 	.short	0x002c
        /*0064*/ 	.byte	0x00, 0xf0, 0x11, 0x00


	//----- nvinfo : EIATTR_KPARAM_INFO
	.align		4
.L_19:
        /*0068*/ 	.byte	0x04, 0x17
        /*006a*/ 	.short	(.L_21 - .L_20)
.L_20:
        /*006c*/ 	.word	0x00000000
        /*0070*/ 	.short	0x0007
        /*0072*/ 	.short	0x0028
        /*0074*/ 	.byte	0x00, 0xf0, 0x11, 0x00


	//----- nvinfo : EIATTR_KPARAM_INFO
	.align		4
.L_21:
        /*0078*/ 	.byte	0x04, 0x17
        /*007a*/ 	.short	(.L_23 - .L_22)
.L_22:
        /*007c*/ 	.word	0x00000000
        /*0080*/ 	.short	0x0006
        /*0082*/ 	.short	0x0024
        /*0084*/ 	.byte	0x00, 0xf0, 0x11, 0x00


	//----- nvinfo : EIATTR_KPARAM_INFO
	.align		4
.L_23:
        /*0088*/ 	.byte	0x04, 0x17
        /*008a*/ 	.short	(.L_25 - .L_24)
.L_24:
        /*008c*/ 	.word	0x00000000
        /*0090*/ 	.short	0x0005
        /*0092*/ 	.short	0x0020
        /*0094*/ 	.byte	0x00, 0xf0, 0x11, 0x00


	//----- nvinfo : EIATTR_KPARAM_INFO
	.align		4
.L_25:
        /*0098*/ 	.byte	0x04, 0x17
        /*009a*/ 	.short	(.L_27 - .L_26)
.L_26:
        /*009c*/ 	.word	0x00000000
        /*00a0*/ 	.short	0x0004
        /*00a2*/ 	.short	0x001c
        /*00a4*/ 	.byte	0x00, 0xf0, 0x11, 0x00


	//----- nvinfo : EIATTR_KPARAM_INFO
	.align		4
.L_27:
        /*00a8*/ 	.byte	0x04, 0x17
        /*00aa*/ 	.short	(.L_29 - .L_28)
.L_28:
        /*00ac*/ 	.word	0x00000000
        /*00b0*/ 	.short	0x0003
        /*00b2*/ 	.short	0x0018
        /*00b4*/ 	.byte	0x00, 0xf0, 0x11, 0x00


	//----- nvinfo : EIATTR_KPARAM_INFO
	.align		4
.L_29:
        /*00b8*/ 	.byte	0x04, 0x17
        /*00ba*/ 	.short	(.L_31 - .L_30)
.L_30:
        /*00bc*/ 	.word	0x00000000
        /*00c0*/ 	.short	0x0002
        /*00c2*/ 	.short	0x0010
        /*00c4*/ 	.byte	0x00, 0xf4, 0x21, 0x00


	//----- nvinfo : EIATTR_KPARAM_INFO
	.align		4
.L_31:
        /*00c8*/ 	.byte	0x04, 0x17
        /*00ca*/ 	.short	(.L_33 - .L_32)
.L_32:
        /*00cc*/ 	.word	0x00000000
        /*00d0*/ 	.short	0x0001
        /*00d2*/ 	.short	0x0008
        /*00d4*/ 	.byte	0x00, 0xf4, 0x21, 0x00


	//----- nvinfo : EIATTR_KPARAM_INFO
	.align		4
.L_33:
        /*00d8*/ 	.byte	0x04, 0x17
        /*00da*/ 	.short	(.L_35 - .L_34)
.L_34:
        /*00dc*/ 	.word	0x00000000
        /*00e0*/ 	.short	0x0000
        /*00e2*/ 	.short	0x0000
        /*00e4*/ 	.byte	0x00, 0xf4, 0x21, 0x00


	//----- nvinfo : EIATTR_SPARSE_MMA_MASK
	.align		4
.L_35:
        /*00e8*/ 	.byte	0x03, 0x50
        /*00ea*/ 	.short	0x0000


	//----- nvinfo : EIATTR_MAXREG_COUNT
	.align		4
        /*00ec*/ 	.byte	0x03, 0x1b
        /*00ee*/ 	.short	0x00ff


	//----- nvinfo : EIATTR_NUM_BARRIERS
	.align		4
        /*00f0*/ 	.byte	0x02, 0x4c
        /*00f2*/ 	.byte	0x01
	.zero		1


	//----- nvinfo : EIATTR_ANNOTATIONS
	.align		4
        /*00f4*/ 	.byte	0x04, 0x55
        /*00f6*/ 	.short	(.L_37 - .L_36)


	//   ....[0]....
.L_36:
        /*00f8*/ 	.word	0x00000001
        /*00fc*/ 	.byte	0x10, 0x01, 0x00, 0x00, 0x01, 0x00, 0x00, 0x00, 0x40, 0x01, 0x00, 0x00, 0x01, 0x00, 0x00, 0x00
        /* <DEDUP_REMOVED lines=2791> */
        /*af7c*/ 	.byte	0xa0, 0x45, 0x03, 0x00, 0x01, 0x00, 0x00, 0x00, 0xb0, 0x45, 0x03, 0x00


	//----- nvinfo : EIATTR_VRC_CTA_INIT_COUNT
	.align		4
.L_37:
        /*af88*/ 	.byte	0x02, 0x4a
	.zero		1
	.zero		1


	//----- nvinfo : EIATTR_EXIT_INSTR_OFFSETS
	.align		4
        /*af8c*/ 	.byte	0x04, 0x1c
        /*af8e*/ 	.short	(.L_39 - .L_38)


	//   ....[0]....
.L_38:
        /*af90*/ 	.word	0x00102320


	//   ....[1]....
        /*af94*/ 	.word	0x00102350


	//----- nvinfo : EIATTR_REQNTID
	.align		4
.L_39:
        /*af98*/ 	.byte	0x04, 0x10
        /*af9a*/ 	.short	(.L_41 - .L_40)
.L_40:
        /*af9c*/ 	.word	0x00000040
        /*afa0*/ 	.word	0x00000001
        /*afa4*/ 	.word	0x00000001


	//----- nvinfo : EIATTR_CBANK_PARAM_SIZE
	.align		4
.L_41:
        /*afa8*/ 	.byte	0x03, 0x19
        /*afaa*/ 	.short	0x0050


	//----- nvinfo : EIATTR_PARAM_CBANK
	.align		4
        /*afac*/ 	.byte	0x04, 0x0a
        /*afae*/ 	.short	(.L_43 - .L_42)
	.align		4
.L_42:
        /*afb0*/ 	.word	index@(.nv.constant0.matmul_kernel)
        /*afb4*/ 	.short	0x0380
        /*afb6*/ 	.short	0x0050


	//----- nvinfo : EIATTR_SW_WAR
	.align		4
.L_43:
        /*afb8*/ 	.byte	0x04, 0x36
        /*afba*/ 	.short	(.L_45 - .L_44)
.L_44:
        /*afbc*/ 	.word	0x00000008
.L_45:


//--------------------- .nv.compat                --------------------------
	.section	.nv.compat,"",@"SHT_CUDA_COMPAT_INFO"
	.align	4
        /*0000*/ 	.byte	0x02, 0x02, 0x01, 0x00, 0x02, 0x05, 0x05, 0x00, 0x02, 0x03, 0x00, 0x00, 0x02, 0x06, 0x01, 0x00


//--------------------- .nv.callgraph             --------------------------
	.section	.nv.callgraph,"",@"SHT_CUDA_CALLGRAPH"
	.align	4
	.sectionentsize	8
	.align		4
        /*0000*/ 	.word	0x00000000
	.align		4
        /*0004*/ 	.word	0xffffffff
	.align		4
        /*0008*/ 	.word	0x00000000
	.align		4
        /*000c*/ 	.word	0xfffffffe
	.align		4
        /*0010*/ 	.word	0x00000000
	.align		4
        /*0014*/ 	.word	0xfffffffd
	.align		4
        /*0018*/ 	.word	0x00000000
	.align		4
        /*001c*/ 	.word	0xfffffffc


//--------------------- .text.matmul_kernel       --------------------------
	.section	.text.matmul_kernel,"ax",@progbits
	.align	128
        .global         matmul_kernel
        .type           matmul_kernel,@function
        .size           matmul_kernel,(.L_x_3 - matmul_kernel)
        .other          matmul_kernel,@"STO_CUDA_ENTRY STV_DEFAULT"
matmul_kernel:
.text.matmul_kernel:
[----:B------:R-:W0:Y:S08]  /*0000*/  LDC R1, c[0x0][0x37c] ;  /* 0x0000df00ff017b82 */ /* 0x000e300000000800 */
[----:B------:R-:W1:Y:S01]  /*0010*/  LDC.64 R2, c[0x0][0x398] ;  /* 0x0000e600ff027b82 */ /* 0x000e620000000a00 */
[----:B0-----:R-:W-:Y:S01]  /*0020*/  VIADD R1, R1, 0xffff7328 ;  /* 0xffff732801017836 */ /* 0x001fe20000000000 */
[----:B------:R-:W0:Y:S01]  /*0030*/  S2R R29, SR_TID.X ;  /* 0x00000000001d7919 */ /* 0x000e220000002100 */
[----:B------:R-:W2:Y:S01]  /*0040*/  LDCU UR4, c[0x0][0x3a0] ;  /* 0x00007400ff0477ac */ /* 0x000ea20008000800 */
[----:B------:R-:W-:-:S02]  /*0050*/  CS2R R20, SRZ ;  /* 0x0000000000147805 */ /* 0x000fc4000001ff00 */
[----:B------:R-:W-:Y:S02]  /*0060*/  CS2R R22, SRZ ;  /* 0x0000000000167805 */ /* 0x000fe4000001ff00 */
[----:B------:R-:W-:Y:S02]  /*0070*/  CS2R R24, SRZ ;  /* 0x0000000000187805 */ /* 0x000fe4000001ff00 */
[----:B------:R-:W-:Y:S01]  /*0080*/  CS2R R26, SRZ ;  /* 0x00000000001a7805 */ /* 0x000fe2000001ff00 */
[----:B------:R-:W3:Y:S01]  /*0090*/  S2UR UR6, SR_CgaCtaId ;  /* 0x00000000000679c3 */ /* 0x000ee20000008800 */
[----:B------:R-:W-:Y:S02]  /*00a0*/  CS2R R14, SRZ ;  /* 0x00000000000e7805 */ /* 0x000fe4000001ff00 */
[----:B------:R-:W-:Y:S02]  /*00b0*/  CS2R R16, SRZ ;  /* 0x0000000000107805 */ /* 0x000fe4000001ff00 */
[----:B------:R-:W-:Y:S01]  /*00c0*/  CS2R R18, SRZ ;  /* 0x0000000000127805 */ /* 0x000fe2000001ff00 */
[----:B------:R-:W-:Y:S01]  /*00d0*/  UMOV UR5, 0x400 ;  /* 0x0000040000057882 */ /* 0x000fe20000000000 */
[----:B------:R-:W4:Y:S01]  /*00e0*/  LDCU.64 UR8, c[0x0][0x358] ;  /* 0x00006b00ff0877ac */ /* 0x000f220008000a00 */
[----:B--2---:R-:W-:Y:S01]  /*00f0*/  UIADD3 UR4, UPT, UPT, UR4, 0x7f, URZ ;  /* 0x0000007f04047890 */ /* 0x004fe2000fffe0ff */
[----:B-1----:R-:W-:Y:S01]  /*0100*/  VIADD R0, R3, 0x1ff ;  /* 0x000001ff03007836 */ /* 0x002fe20000000000 */
[----:B------:R1:W-:Y:S02]  /*0110*/  STL [R1+0x3ac4], R3 ;  /* 0x003ac40301007387 */ /* 0x0003e40000100800 */
[----:B------:R-:W-:-:S02]  /*0120*/  UISETP.GE.AND UP0, UPT, UR4, 0x80, UPT ;  /* 0x000000800400788c */ /* 0x000fc4000bf06270 */
[----:B------:R-:W-:Y:S01]  /*0130*/  SHF.R.S32.HI R5, RZ, 0x1f, R0 ;  /* 0x0000001fff057819 */ /* 0x000fe20000011400 */
[----:B------:R2:W-:Y:S01]  /*0140*/  STL [R1+0x3ac8], R2 ;  /* 0x003ac80201007387 */ /* 0x0005e20000100800 */
[----:B---3--:R-:W-:Y:S02]  /*0150*/  ULEA UR5, UR6, UR5, 0x18 ;  /* 0x0000000506057291 */ /* 0x008fe4000f8ec0ff */
[----:B------:R-:W-:Y:S01]  /*0160*/  LEA.HI R5, R5, R0, RZ, 0x9 ;  /* 0x0000000005057211 */ /* 0x000fe200078f48ff */
[----:B------:R-:W-:Y:S01]  /*0170*/  STL [R1+0x350], RZ ;  /* 0x000350ff01007387 */ /* 0x000fe20000100800 */
[----:B0-----:R-:W-:Y:S02]  /*0180*/  LOP3.LUT R29, R29, 0x3f, RZ, 0xc0, !PT ;  /* 0x0000003f1d1d7812 */ /* 0x001fe400078ec0ff */
[----:B------:R-:W-:Y:S01]  /*0190*/  SHF.R.S32.HI R0, RZ, 0x9, R5 ;  /* 0x00000009ff007819 */ /* 0x000fe20000011405 */
[----:B------:R-:W-:Y:S04]  /*01a0*/  STL [R1+0x354], RZ ;  /* 0x000354ff01007387 */ /* 0x000fe80000100800 */
[----:B------:R-:W-:Y:S01]  /*01b0*/  IMAD.SHL.U32 R0, R0, 0x8, RZ ;  /* 0x0000000800007824 */ /* 0x000fe200078e00ff */
[----:B------:R-:W0:Y:S04]  /*01c0*/  S2R R5, SR_CTAID.X ;  /* 0x0000000000057919 */ /* 0x000e280000002500 */
[-C--:B------:R-:W-:Y:S01]  /*01d0*/  IABS R9, R0.reuse ;  /* 0x0000000000097213 */ /* 0x080fe20000000000 */
[----:B------:R-:W-:Y:S01]  /*01e0*/  STL [R1+0x358], RZ ;  /* 0x000358ff01007387 */ /* 0x000fe20000100800 */
[----:B------:R-:W-:-:S02]  /*01f0*/  IABS R12, R0 ;  /* 0x00000000000c7213 */ /* 0x000fc40000000000 */
[----:B------:R-:W3:Y:S01]  /*0200*/  I2F.RP R4, R9 ;  /* 0x0000000900047306 */ /* 0x000ee20000209400 */
[----:B------:R-:W-:Y:S04]  /*0210*/  STL [R1+0x35c], RZ ;  /* 0x00035cff01007387 */ /* 0x000fe80000100800 */
[----:B------:R-:W-:Y:S04]  /*0220*/  STL [R1+0x340], RZ ;  /* 0x000340ff01007387 */ /* 0x000fe80000100800 */
[----:B------:R-:W-:Y:S04]  /*0230*/  STL [R1+0x344], RZ ;  /* 0x000344ff01007387 */ /* 0x000fe80000100800 */
[----:B------:R-:W-:Y:S01]  /*0240*/  STL [R1+0x348], RZ ;  /* 0x000348ff01007387 */ /* 0x000fe20000100800 */
[----:B---3--:R-:W3:Y:S03]  /*0250*/  MUFU.RCP R4, R4 ;  /* 0x0000000400047308 */ /* 0x008ee60000001000 */
[----:B------:R-:W-:Y:S04]  /*0260*/  STL [R1+0x34c], RZ ;  /* 0x00034cff01007387 */ /* 0x000fe80000100800 */
[----:B------:R-:W-:Y:S01]  /*0270*/  STL [R1+0x330], RZ ;  /* 0x000330ff01007387 */ /* 0x000fe20000100800 */
[----:B0-----:R-:W-:-:S03]  /*0280*/  IABS R10, R5 ;  /* 0x00000005000a7213 */ /* 0x001fc60000000000 */
[----:B------:R-:W-:Y:S04]  /*0290*/  STL [R1+0x334], RZ ;  /* 0x000334ff01007387 */ /* 0x000fe80000100800 */
[----:B------:R-:W-:Y:S01]  /*02a0*/  STL [R1+0x338], RZ ;  /* 0x000338ff01007387 */ /* 0x000fe20000100800 */
[----:B---3--:R-:W-:-:S03]  /*02b0*/  VIADD R6, R4, 0xffffffe ;  /* 0x0ffffffe04067836 */ /* 0x008fc60000000000 */
[----:B------:R-:W-:Y:S01]  /*02c0*/  STL [R1+0x33c], RZ ;  /* 0x00033cff01007387 */ /* 0x000fe20000100800 */
[----:B------:R-:W-:Y:S01]  /*02d0*/  IMAD.MOV R4, RZ, RZ, -R12 ;  /* 0x000000ffff047224 */ /* 0x000fe200078e0a0c */
[----:B------:R-:W-:Y:S01]  /*02e0*/  CS2R R12, SRZ ;  /* 0x00000000000c7805 */ /* 0x000fe2000001ff00 */
[----:B------:R0:W3:Y:S01]  /*02f0*/  F2I.FTZ.U32.TRUNC.NTZ R7, R6 ;  /* 0x0000000600077305 */ /* 0x0000e2000021f000 */
[----:B------:R-:W-:Y:S04]  /*0300*/  STL [R1+0x320], RZ ;  /* 0x000320ff01007387 */ /* 0x000fe80000100800 */
[----:B------:R-:W-:Y:S04]  /*0310*/  STL [R1+0x324], RZ ;  /* 0x000324ff01007387 */ /* 0x000fe80000100800 */
[----:B------:R-:W-:Y:S01]  /*0320*/  STL [R1+0x328], RZ ;  /* 0x000328ff01007387 */ /* 0x000fe20000100800 */
[----:B0-----:R-:W-:-:S03]  /*0330*/  IMAD.MOV.U32 R6, RZ, RZ, RZ ;  /* 0x000000ffff067224 */ /* 0x001fc600078e00ff */
[----:B------:R-:W-:Y:S01]  /*0340*/  STL [R1+0x32c], RZ ;  /* 0x00032cff01007387 */ /* 0x000fe20000100800 */
[----:B---3--:R-:W-:-:S03]  /*0350*/  IMAD.MOV R8, RZ, RZ, -R7 ;  /* 0x000000ffff087224 */ /* 0x008fc600078e0a07 */
[----:B------:R-:W-:Y:S01]  /*0360*/  STL [R1+0x310], RZ ;  /* 0x000310ff01007387 */ /* 0x000fe20000100800 */
[----:B------:R-:W-:-:S03]  /*0370*/  IMAD R11, R8, R9, RZ ;  /* 0x00000009080b7224 */ /* 0x000fc600078e02ff */
[----:B------:R-:W-:Y:S01]  /*0380*/  STL [R1+0x314], RZ ;  /* 0x000314ff01007387 */ /* 0x000fe20000100800 */
[----:B------:R-:W-:Y:S02]  /*0390*/  IMAD.MOV.U32 R8, RZ, RZ, R10 ;  /* 0x000000ffff087224 */ /* 0x000fe400078e000a */
[----:B------:R-:W-:Y:S01]  /*03a0*/  IMAD.HI.U32 R7, R7, R11, R6 ;  /* 0x0000000b07077227 */ /* 0x000fe200078e0006 */
[----:B------:R-:W-:Y:S04]  /*03b0*/  STL [R1+0x318], RZ ;  /* 0x000318ff01007387 */ /* 0x000fe80000100800 */
[----:B------:R-:W-:Y:S01]  /*03c0*/  STL [R1+0x31c], RZ ;  /* 0x00031cff01007387 */ /* 0x000fe20000100800 */
[----:B------:R-:W-:-:S03]  /*03d0*/  IMAD.HI.U32 R7, R7, R8, RZ ;  /* 0x0000000807077227 */ /* 0x000fc600078e00ff */
[----:B------:R-:W-:Y:S01]  /*03e0*/  STL [R1+0x300], RZ ;  /* 0x000300ff01007387 */ /* 0x000fe20000100800 */
[----:B------:R-:W-:-:S03]  /*03f0*/  IMAD R4, R7, R4, R8 ;  /* 0x0000000407047224 */ /* 0x000fc600078e0208 */
[----:B------:R-:W-:Y:S02]  /*0400*/  STL [R1+0x304], RZ ;  /* 0x000304ff01007387 */ /* 0x000fe40000100800 */
[----:B------:R-:W-:Y:S02]  /*0410*/  ISETP.GT.U32.AND P1, PT, R9, R4, PT ;  /* 0x000000040900720c */ /* 0x000fe40003f24070 */
[----:B------:R-:W-:Y:S04]  /*0420*/  STL [R1+0x308], RZ ;  /* 0x000308ff01007387 */ /* 0x000fe80000100800 */
[----:B------:R-:W-:Y:S04]  /*0430*/  STL [R1+0x30c], RZ ;  /* 0x00030cff01007387 */ /* 0x000fe80000100800 */
[----:B------:R-:W-:Y:S03]  /*0440*/  STL [R1+0x2f0], RZ ;  /* 0x0002f0ff01007387 */ /* 0x000fe60000100800 */
[----:B------:R-:W-:Y:S01]  /*0450*/  @!P1 IMAD.IADD R4, R4, 0x1, -R9 ;  /* 0x0000000104049824 */ /* 0x000fe200078e0a09 */
[----:B------:R-:W-:Y:S01]  /*0460*/  STL [R1+0x2f4], RZ ;  /* 0x0002f4ff01007387 */ /* 0x000fe20000100800 */
[----:B------:R-:W-:Y:S01]  /*0470*/  @!P1 VIADD R7, R7, 0x1 ;  /* 0x0000000107079836 */ /* 0x000fe20000000000 */
[----:B------:R-:W-:-:S02]  /*0480*/  ISETP.NE.AND P1, PT, R0, RZ, PT ;  /* 0x000000ff0000720c */ /* 0x000fc40003f25270 */
[----:B------:R-:W-:Y:S01]  /*0490*/  STL [R1+0x2f8], RZ ;  /* 0x0002f8ff01007387 */ /* 0x000fe20000100800 */
[----:B------:R-:W-:Y:S02]  /*04a0*/  ISETP.GE.U32.AND P0, PT, R4, R9, PT ;  /* 0x000000090400720c */ /* 0x000fe40003f06070 */
[----:B------:R-:W-:Y:S01]  /*04b0*/  LOP3.LUT R4, R5, R0, RZ, 0x3c, !PT ;  /* 0x0000000005047212 */ /* 0x000fe200078e3cff */
[----:B------:R-:W-:Y:S03]  /*04c0*/  STL [R1+0x2fc], RZ ;  /* 0x0002fcff01007387 */ /* 0x000fe60000100800 */
[----:B------:R-:W-:Y:S01]  /*04d0*/  ISETP.GE.AND P2, PT, R4, RZ, PT ;  /* 0x000000ff0400720c */ /* 0x000fe20003f46270 */
[----:B------:R-:W-:Y:S01]  /*04e0*/  STL [R1+0x2e0], RZ ;  /* 0x0002e0ff01007387 */ /* 0x000fe20000100800 */
[----:B------:R-:W-:-:S03]  /*04f0*/  VIADD R4, R2, 0x3f ;  /* 0x0000003f02047836 */ /* 0x000fc60000000000 */
[----:B------:R-:W-:Y:S02]  /*0500*/  STL [R1+0x2e4], RZ ;  /* 0x0002e4ff01007387 */ /* 0x000fe40000100800 */
[----:B------:R-:W-:Y:S02]  /*0510*/  @P0 VIADD R7, R7, 0x1 ;  /* 0x0000000107070836 */ /* 0x000fe40000000000 */
[----:B------:R-:W-:Y:S02]  /*0520*/  STL [R1+0x2e8], RZ ;  /* 0x0002e8ff01007387 */ /* 0x000fe40000100800 */
[----:B------:R-:W-:Y:S01]  /*0530*/  IMAD.MOV.U32 R6, RZ, RZ, R7 ;  /* 0x000000ffff067224 */ /* 0x000fe200078e0007 */
[----:B------:R-:W-:Y:S01]  /*0540*/  SHF.R.S32.HI R7, RZ, 0x1f, R4 ;  /* 0x0000001fff077819 */ /* 0x000fe20000011404 */
[----:B------:R-:W-:Y:S02]  /*0550*/  STL [R1+0x2ec], RZ ;  /* 0x0002ecff01007387 */ /* 0x000fe40000100800 */
[----:B------:R-:W-:Y:S01]  /*0560*/  @!P2 IMAD.MOV R6, RZ, RZ, -R6 ;  /* 0x000000ffff06a224 */ /* 0x000fe200078e0a06 */
[----:B------:R-:W-:Y:S01]  /*0570*/  @!P1 LOP3.LUT R6, RZ, R0, RZ, 0x33, !PT ;  /* 0x00000000ff069212 */ /* 0x000fe200078e33ff */
[----:B------:R-:W-:Y:S01]  /*0580*/  STL [R1+0x2d0], RZ ;  /* 0x0002d0ff01007387 */ /* 0x000fe20000100800 */
[----:B------:R-:W-:-:S03]  /*0590*/  LEA.HI R7, R7, R4, RZ, 0x6 ;  /* 0x0000000407077211 */ /* 0x000fc600078f30ff */
[----:B------:R-:W-:Y:S01]  /*05a0*/  STL [R1+0x2d4], RZ ;  /* 0x0002d4ff01007387 */ /* 0x000fe20000100800 */
[----:B------:R-:W-:Y:S02]  /*05b0*/  IMAD.SHL.U32 R28, R6, 0x8, RZ ;  /* 0x00000008061c7824 */ /* 0x000fe400078e00ff */
[----:B------:R-:W-:Y:S01]  /*05c0*/  IMAD.MOV R6, RZ, RZ, -R6 ;  /* 0x000000ffff067224 */ /* 0x000fe200078e0a06 */
[----:B------:R-:W-:Y:S02]  /*05d0*/  STL [R1+0x2d8], RZ ;  /* 0x0002d8ff01007387 */ /* 0x000fe40000100800 */
[----:B------:R-:W-:Y:S01]  /*05e0*/  LEA.HI.SX32 R4, R7, -R28, 0x1a ;  /* 0x8000001c07047211 */ /* 0x000fe200078fd2ff */
[----:B------:R-:W-:Y:S01]  /*05f0*/  IMAD R11, R0, R6, R5 ;  /* 0x00000006000b7224 */ /* 0x000fe200078e0205 */
[----:B------:R-:W-:Y:S01]  /*0600*/  STL [R1+0x2dc], RZ ;  /* 0x0002dcff01007387 */ /* 0x000fe20000100800 */
[----:B------:R-:W-:Y:S01]  /*0610*/  IMAD.MOV.U32 R6, RZ, RZ, RZ ;  /* 0x000000ffff067224 */ /* 0x000fe200078e00ff */
[----:B------:R-:W-:-:S02]  /*0620*/  VIMNMX R4, PT, PT, R4, 0x8, PT ;  /* 0x0000000804047848 */ /* 0x000fc40003fe0100 */
[----:B------:R-:W-:Y:S02]  /*0630*/  STL [R1+0x2c0], RZ ;  /* 0x0002c0ff01007387 */ /* 0x000fe40000100800 */
[-C--:B------:R-:W-:Y:S02]  /*0640*/  IABS R10, R4.reuse ;  /* 0x00000004000a7213 */ /* 0x080fe40000000000 */
[----:B------:R-:W-:Y:S01]  /*0650*/  STL [R1+0x2c4], RZ ;  /* 0x0002c4ff01007387 */ /* 0x000fe20000100800 */
[----:B------:R-:W-:Y:S01]  /*0660*/  IABS R0, R4 ;  /* 0x0000000400007213 */ /* 0x000fe20000000000 */
[----:B------:R-:W0:Y:S02]  /*0670*/  I2F.RP R8, R10 ;  /* 0x0000000a00087306 */ /* 0x000e240000209400 */
[----:B------:R-:W-:Y:S04]  /*0680*/  STL [R1+0x2c8], RZ ;  /* 0x0002c8ff01007387 */ /* 0x000fe80000100800 */
[----:B------:R-:W-:Y:S04]  /*0690*/  STL [R1+0x2cc], RZ ;  /* 0x0002ccff01007387 */ /* 0x000fe80000100800 */
[----:B------:R-:W-:Y:S04]  /*06a0*/  STL [R1+0x2b0], RZ ;  /* 0x0002b0ff01007387 */ /* 0x000fe80000100800 */
[----:B------:R-:W-:Y:S01]  /*06b0*/  STL [R1+0x2b4], RZ ;  /* 0x0002b4ff01007387 */ /* 0x000fe20000100800 */
[----:B0-----:R-:W0:Y:S03]  /*06c0*/  MUFU.RCP R8, R8 ;  /* 0x0000000800087308 */ /* 0x001e260000001000 */
[----:B------:R-:W-:Y:S04]  /*06d0*/  STL [R1+0x2b8], RZ ;  /* 0x0002b8ff01007387 */ /* 0x000fe80000100800 */
[----:B------:R-:W-:Y:S04]  /*06e0*/  STL [R1+0x2bc], RZ ;  /* 0x0002bcff01007387 */ /* 0x000fe80000100800 */
[----:B------:R-:W-:Y:S04]  /*06f0*/  STL [R1+0x2a0], RZ ;  /* 0x0002a0ff01007387 */ /* 0x000fe80000100800 */
[----:B------:R-:W-:Y:S01]  /*0700*/  STL [R1+0x2a4], RZ ;  /* 0x0002a4ff01007387 */ /* 0x000fe20000100800 */
[----:B0-----:R-:W-:-:S03]  /*0710*/  VIADD R7, R8, 0xffffffe ;  /* 0x0ffffffe08077836 */ /* 0x001fc60000000000 */
[----:B------:R-:W-:Y:S04]  /*0720*/  STL [R1+0x2a8], RZ ;  /* 0x0002a8ff01007387 */ /* 0x000fe80000100800 */
[----:B------:R-:W-:Y:S01]  /*0730*/  STL [R1+0x2ac], RZ ;  /* 0x0002acff01007387 */ /* 0x000fe20000100800 */
[----:B------:R-:W0:Y:S03]  /*0740*/  F2I.FTZ.U32.TRUNC.NTZ R7, R7 ;  /* 0x0000000700077305 */ /* 0x000e26000021f000 */
[----:B------:R-:W-:Y:S04]  /*0750*/  STL [R1+0x290], RZ ;  /* 0x000290ff01007387 */ /* 0x000fe80000100800 */
[----:B------:R-:W-:Y:S04]  /*0760*/  STL [R1+0x294], RZ ;  /* 0x000294ff01007387 */ /* 0x000fe80000100800 */
[----:B------:R-:W-:Y:S04]  /*0770*/  STL [R1+0x298], RZ ;  /* 0x000298ff01007387 */ /* 0x000fe80000100800 */
[----:B------:R-:W-:Y:S01]  /*0780*/  STL [R1+0x29c], RZ ;  /* 0x00029cff01007387 */ /* 0x000fe20000100800 */
[----:B0-----:R-:W-:-:S03]  /*0790*/  IMAD.MOV R9, RZ, RZ, -R7 ;  /* 0x000000ffff097224 */ /* 0x001fc600078e0a07 */
[----:B------:R-:W-:Y:S01]  /*07a0*/  STL [R1+0x280], RZ ;  /* 0x000280ff01007387 */ /* 0x000fe20000100800 */
[----:B------:R-:W-:Y:S01]  /*07b0*/  IMAD.MOV.U32 R5, RZ, RZ, R9 ;  /* 0x000000ffff057224 */ /* 0x000fe200078e0009 */
[----:B------:R-:W-:Y:S02]  /*07c0*/  IABS R9, R11 ;  /* 0x0000000b00097213 */ /* 0x000fe40000000000 */
[----:B------:R-:W-:Y:S01]  /*07d0*/  STL [R1+0x284], RZ ;  /* 0x000284ff01007387 */ /* 0x000fe20000100800 */
[----:B------:R-:W-:-:S03]  /*07e0*/  IMAD R5, R5, R10, RZ ;  /* 0x0000000a05057224 */ /* 0x000fc600078e02ff */
[----:B------:R-:W-:Y:S01]  /*07f0*/  STL [R1+0x288], RZ ;  /* 0x000288ff01007387 */ /* 0x000fe20000100800 */
[----:B------:R-:W-:-:S03]  /*0800*/  IMAD.HI.U32 R6, R7, R5, R6 ;  /* 0x0000000507067227 */ /* 0x000fc600078e0006 */
[----:B------:R-:W-:Y:S01]  /*0810*/  STL [R1+0x28c], RZ ;  /* 0x00028cff01007387 */ /* 0x000fe20000100800 */
[----:B------:R-:W-:Y:S02]  /*0820*/  IMAD.MOV R5, RZ, RZ, -R0 ;  /* 0x000000ffff057224 */ /* 0x000fe400078e0a00 */
[----:B------:R-:W-:Y:S01]  /*0830*/  IMAD.HI.U32 R0, R6, R9, RZ ;  /* 0x0000000906007227 */ /* 0x000fe200078e00ff */
[----:B------:R-:W-:Y:S01]  /*0840*/  STL [R1+0x270], RZ ;  /* 0x000270ff01007387 */ /* 0x000fe20000100800 */
[----:B------:R-:W-:Y:S02]  /*0850*/  CS2R R6, SRZ ;  /* 0x0000000000067805 */ /* 0x000fe4000001ff00 */
[----:B------:R-:W-:Y:S01]  /*0860*/  IMAD R5, R0, R5, R9 ;  /* 0x0000000500057224 */ /* 0x000fe200078e0209 */
[----:B------:R-:W-:Y:S01]  /*0870*/  STL [R1+0x274], RZ ;  /* 0x000274ff01007387 */ /* 0x000fe20000100800 */
[----:B------:R-:W-:-:S03]  /*0880*/  CS2R R8, SRZ ;  /* 0x0000000000087805 */ /* 0x000fc6000001ff00 */
[----:B------:R-:W-:Y:S01]  /*0890*/  STL [R1+0x278], RZ ;  /* 0x000278ff01007387 */ /* 0x000fe20000100800 */
[----:B------:R-:W-:-:S03]  /*08a0*/  ISETP.GT.U32.AND P1, PT, R10, R5, PT ;  /* 0x000000050a00720c */ /* 0x000fc60003f24070 */
[----:B------:R-:W-:Y:S04]  /*08b0*/  STL [R1+0x27c], RZ ;  /* 0x00027cff01007387 */ /* 0x000fe80000100800 */
[----:B------:R-:W-:Y:S04]  /*08c0*/  STL [R1+0x260], RZ ;  /* 0x000260ff01007387 */ /* 0x000fe80000100800 */
[----:B------:R-:W-:Y:S02]  /*08d0*/  STL [R1+0x264], RZ ;  /* 0x000264ff01007387 */ /* 0x000fe40000100800 */
[----:B------:R-:W-:-:S02]  /*08e0*/  @!P1 IMAD.IADD R5, R5, 0x1, -R10 ;  /* 0x0000000105059824 */ /* 0x000fc400078e0a0a */
[----:B------:R-:W-:Y:S01]  /*08f0*/  STL [R1+0x268], RZ ;  /* 0x000268ff01007387 */ /* 0x000fe20000100800 */
[----:B------:R-:W-:Y:S01]  /*0900*/  @!P1 VIADD R0, R0, 0x1 ;  /* 0x0000000100009836 */ /* 0x000fe20000000000 */
[----:B------:R-:W-:Y:S02]  /*0910*/  ISETP.NE.AND P1, PT, R4, RZ, PT ;  /* 0x000000ff0400720c */ /* 0x000fe40003f25270 */
[----:B------:R-:W-:Y:S01]  /*0920*/  STL [R1+0x26c], RZ ;  /* 0x00026cff01007387 */ /* 0x000fe20000100800 */
[----:B------:R-:W-:Y:S02]  /*0930*/  ISETP.GE.U32.AND P0, PT, R5, R10, PT ;  /* 0x0000000a0500720c */ /* 0x000fe40003f06070 */
[----:B------:R-:W-:Y:S01]  /*0940*/  LOP3.LUT R5, R11, R4, RZ, 0x3c, !PT ;  /* 0x000000040b057212 */ /* 0x000fe200078e3cff */
[----:B------:R-:W-:Y:S03]  /*0950*/  STL [R1+0x250], RZ ;  /* 0x000250ff01007387 */ /* 0x000fe60000100800 */
[----:B------:R-:W-:Y:S01]  /*0960*/  ISETP.GE.AND P2, PT, R5, RZ, PT ;  /* 0x000000ff0500720c */ /* 0x000fe20003f46270 */
[----:B------:R-:W-:Y:S04]  /*0970*/  STL [R1+0x254], RZ ;  /* 0x000254ff01007387 */ /* 0x000fe80000100800 */
[----:B------:R-:W-:Y:S02]  /*0980*/  STL [R1+0x258], RZ ;  /* 0x000258ff01007387 */ /* 0x000fe40000100800 */
[----:B------:R-:W-:-:S02]  /*0990*/  @P0 VIADD R0, R0, 0x1 ;  /* 0x0000000100000836 */ /* 0x000fc40000000000 */
[----:B------:R-:W-:Y:S04]  /*09a0*/  STL [R1+0x25c], RZ ;  /* 0x00025cff01007387 */ /* 0x000fe80000100800 */
[----:B------:R-:W-:Y:S01]  /*09b0*/  STL [R1+0x240], RZ ;  /* 0x000240ff01007387 */ /* 0x000fe20000100800 */
[----:B------:R-:W-:Y:S01]  /*09c0*/  @!P2 IMAD.MOV R0, RZ, RZ, -R0 ;  /* 0x000000ffff00a224 */ /* 0x000fe200078e0a00 */
[----:B------:R-:W-:Y:S02]  /*09d0*/  @!P1 LOP3.LUT R0, RZ, R4, RZ, 0x33, !PT ;  /* 0x00000004ff009212 */ /* 0x000fe400078e33ff */
[----:B------:R-:W-:Y:S03]  /*09e0*/  STL [R1+0x244], RZ ;  /* 0x000244ff01007387 */ /* 0x000fe60000100800 */
[----:B-1----:R-:W-:Y:S01]  /*09f0*/  IMAD.SHL.U32 R3, R0, 0x200, RZ ;  /* 0x0000020000037824 */ /* 0x002fe200078e00ff */
[----:B------:R-:W-:Y:S01]  /*0a00*/  STL [R1+0x248], RZ ;  /* 0x000248ff01007387 */ /* 0x000fe20000100800 */
[----:B------:R-:W-:-:S02]  /*0a10*/  IMAD.MOV R5, RZ, RZ, -R0 ;  /* 0x000000ffff057224 */ /* 0x000fc400078e0a00 */
[C---:B------:R-:W-:Y:S01]  /*0a20*/  VIADD R0, R3.reuse, 0x1 ;  /* 0x0000000103007836 */ /* 0x040fe20000000000 */
[----:B------:R-:W-:Y:S01]  /*0a30*/  STL [R1+0x24c], RZ ;  /* 0x00024cff01007387 */ /* 0x000fe20000100800 */
[----:B--2---:R-:W-:Y:S02]  /*0a40*/  VIADD R2, R3, 0x2 ;  /* 0x0000000203027836 */ /* 0x004fe40000000000 */
[----:B------:R-:W-:Y:S01]  /*0a50*/  IMAD R5, R4, R5, R11 ;  /* 0x0000000504057224 */ /* 0x000fe200078e020b */
[----:B------:R-:W-:Y:S01]  /*0a60*/  STL [R1+0x230], RZ ;  /* 0x000230ff01007387 */ /* 0x000fe20000100800 */
[----:B------:R-:W-:Y:S02]  /*0a70*/  CS2R R10, SRZ ;  /* 0x00000000000a7805 */ /* 0x000fe4000001ff00 */
[----:B------:R-:W-:Y:S01]  /*0a80*/  IMAD.IADD R28, R28, 0x1, R5 ;  /* 0x000000011c1c7824 */ /* 0x000fe200078e0205 */
[----:B------:R-:W-:Y:S01]  /*0a90*/  STL [R1+0x234], RZ ;  /* 0x000234ff01007387 */ /* 0x000fe20000100800 */
[----:B------:R-:W-:-:S03]  /*0aa0*/  CS2R R4, SRZ ;  /* 0x0000000000047805 */ /* 0x000fc6000001ff00 */
[----:B------:R-:W-:Y:S04]  /*0ab0*/  STL [R1+0x238], RZ ;  /* 0x000238ff01007387 */ /* 0x000fe80000100800 */
        /* <DEDUP_REMOVED lines=137> */
[----:B------:R-:W-:Y:S04]  /*1350*/  STL [R1], RZ ;  /* 0x000000ff01007387 */ /* 0x000fe80000100800 */
        /* <DEDUP_REMOVED lines=19> */
[----:B------:R-:W-:Y:S04]  /*1490*/  STL [R1+0x9c0], R3 ;  /* 0x0009c00301007387 */ /* 0x000fe80000100800 */
[----:B------:R0:W-:Y:S04]  /*14a0*/  STL [R1+0xd9c], R0 ;  /* 0x000d9c0001007387 */ /* 0x0001e80000100800 */
[----:B------:R1:W-:Y:S01]  /*14b0*/  STL [R1+0xd98], R2 ;  /* 0x000d980201007387 */ /* 0x0003e20000100800 */
[----:B0-----:R-:W-:-:S02]  /*14c0*/  VIADD R0, R3, 0x3 ;  /* 0x0000000303007836 */ /* 0x001fc40000000000 */
[----:B-1----:R-:W-:-:S03]  /*14d0*/  VIADD R2, R3, 0x4 ;  /* 0x0000000403027836 */ /* 0x002fc60000000000 */
[----:B------:R0:W-:Y:S04]  /*14e0*/  STL [R1+0xd94], R0 ;  /* 0x000d940001007387 */ /* 0x0001e80000100800 */
[----:B------:R1:W-:Y:S01]  /*14f0*/  STL [R1+0xd90], R2 ;  /* 0x000d900201007387 */ /* 0x0003e20000100800 */
[C---:B0-----:R-:W-:Y:S02]  /*1500*/  VIADD R0, R3.reuse, 0x5 ;  /* 0x0000000503007836 */ /* 0x041fe40000000000 */
        /* <DEDUP_REMOVED lines=43> */
[----:B------:R-:W-:Y:S02]  /*17c0*/  IMAD R28, R28, 0x40, R29 ;  /* 0x000000401c1c7824 */ /* 0x000fe400078e021d */
[C---:B0-----:R-:W-:Y:S02]  /*17d0*/  VIADD R0, R3.reuse, 0x1b ;  /* 0x0000001b03007836 */ /* 0x041fe40000000000 */
[----:B-1----:R-:W-:-:S05]  /*17e0*/  VIADD R2, R3, 0x1c ;  /* 0x0000001c03027836 */ /* 0x002fca0000000000 */
[----:B------:R0:W-:Y:S02]  /*17f0*/  STL [R1+0xd34], R2 ;  /* 0x000d340201007387 */ /* 0x0001e40000100800 */
[----:B0-----:R-:W-:-:S05]  /*1800*/  VIADD R2, R3, 0x1d ;  /* 0x0000001d03027836 */ /* 0x001fca0000000000 */
        /* <DEDUP_REMOVED lines=53> */
[----:B0-----:R-:W-:-:S05]  /*1b60*/  IADD3 R2, PT, PT, R3, 0x38, RZ ;  /* 0x0000003803027810 */ /* 0x001fca0007ffe0ff */
        /* <DEDUP_REMOVED lines=820> */
[----:B------:R0:W-:Y:S01]  /*4eb0*/  STL [R1+0x44c], R2 ;  /* 0x00044c0201007387 */ /* 0x0001e20000100800 */
[C---:B------:R-:W-:Y:S02]  /*4ec0*/  VIADD R29, R3.reuse, 0x1d4 ;  /* 0x000001d4031d7836 */ /* 0x040fe40000000000 */
[----:B0-----:R-:W-:-:S05]  /*4ed0*/  VIADD R2, R3, 0x1d3 ;  /* 0x000001d303027836 */ /* 0x001fca0000000000 */
[----:B------:R0:W-:Y:S04]  /*4ee0*/  STL [R1+0x448], R2 ;  /* 0x0004480201007387 */ /* 0x0001e80000100800 */
[----:B0-----:R0:W5:Y:S04]  /*4ef0*/  LDL.LU R2, [R1+0x3ac8] ;  /* 0x003ac80001027983 */ /* 0x0011680000300800 */
[----:B------:R1:W-:Y:S04]  /*4f00*/  STL [R1+0x3ac0], R28 ;  /* 0x003ac01c01007387 */ /* 0x0003e80000100800 */
[----:B------:R2:W-:Y:S01]  /*4f10*/  STL [R1+0x444], R29 ;  /* 0x0004441d01007387 */ /* 0x0005e20000100800 */
[C---:B-1----:R-:W-:Y:S01]  /*4f20*/  VIADD R28, R3.reuse, 0x1d5 ;  /* 0x000001d5031c7836 */ /* 0x042fe20000000000 */
[----:B--2---:R-:W-:-:S04]  /*4f30*/  IADD3 R29, PT, PT, R3, 0x1d6, RZ ;  /* 0x000001d6031d7810 */ /* 0x004fc80007ffe0ff */
[----:B------:R1:W-:Y:S04]  /*4f40*/  STL [R1+0x440], R28 ;  /* 0x0004401c01007387 */ /* 0x0003e80000100800 */
[----:B------:R2:W-:Y:S01]  /*4f50*/  STL [R1+0x43c], R29 ;  /* 0x00043c1d01007387 */ /* 0x0005e20000100800 */
[C---:B-1----:R-:W-:Y:S02]  /*4f60*/  VIADD R28, R3.reuse, 0x1d7 ;  /* 0x000001d7031c7836 */ /* 0x042fe40000000000 */
[----:B--2---:R-:W-:-:S03]  /*4f70*/  VIADD R29, R3, 0x1d8 ;  /* 0x000001d8031d7836 */ /* 0x004fc60000000000 */
        /* <DEDUP_REMOVED lines=76> */
[----:B------:R1:W-:Y:S02]  /*5440*/  STL [R1+0x3a0], R28 ;  /* 0x0003a01c01007387 */ /* 0x0003e40000100800 */
[----:B-1----:R-:W-:Y:S02]  /*5450*/  VIADD R28, R3, 0x1ff ;  /* 0x000001ff031c7836 */ /* 0x002fe40000000000 */
[----:B------:R0:W5:Y:S01]  /*5460*/  LDL.LU R3, [R1+0x3ac4] ;  /* 0x003ac40001037983 */ /* 0x0001620000300800 */
[----:B----4-:R-:W-:Y:S05]  /*5470*/  BRA.U !UP0, `(.L_x_0) ;  /* 0x00000dfd08f47547 */ /* 0x010fea000b800000 */
[----:B------:R-:W2:Y:S01]  /*5480*/  LDL.LU R14, [R1+0xcfc] ;  /* 0x000cfc00010e7983 */ /* 0x000ea20000300800 */
[----:B------:R-:W-:Y:S01]  /*5490*/  IMAD.MOV.U32 R26, RZ, RZ, R0 ;  /* 0x000000ffff1a7224 */ /* 0x000fe200078e0000 */
[----:B------:R-:W-:Y:S01]  /*54a0*/  ISETP.GE.AND P6, PT, R29, RZ, PT ;  /* 0x000000ff1d00720c */ /* 0x000fe20003fc6270 */
[----:B------:R-:W1:Y:S01]  /*54b0*/  LDCU.128 UR12, c[0x0][0x380] ;  /* 0x00007000ff0c77ac */ /* 0x000e620008000c00 */
[----:B------:R-:W3:Y:S01]  /*54c0*/  LDL.LU R15, [R1+0xbc4] ;  /* 0x000bc400010f7983 */ /* 0x000ee20000300800 */
[----:B-----5:R-:W-:Y:S01]  /*54d0*/  ISETP.NE.AND P2, PT, R2, RZ, PT ;  /* 0x000000ff0200720c */ /* 0x020fe20003f45270 */
[----:B------:R-:W4:Y:S02]  /*54e0*/  LDCU UR6, c[0x0][0x3a4] ;  /* 0x00007480ff0677ac */ /* 0x000f240008000800 */
[----:B------:R-:W2:Y:S01]  /*54f0*/  LDL.LU R16, [R1+0xd00] ;  /* 0x000d000001107983 */ /* 0x000ea20000300800 */
[----:B------:R-:W0:Y:S03]  /*5500*/  LDCU UR7, c[0x0][0x3b0] ;  /* 0x00007600ff0777ac */ /* 0x000e260008000800 */
[----:B------:R-:W2:Y:S04]  /*5510*/  LDL.LU R17, [R1+0xd3c] ;  /* 0x000d3c0001117983 */ /* 0x000ea80000300800 */
[----:B------:R-:W2:Y:S04]  /*5520*/  LDL.LU R19, [R1+0x690] ;  /* 0x0006900001137983 */ /* 0x000ea80000300800 */
[----:B------:R-:W2:Y:S04]  /*5530*/  LDL.LU R4, [R1+0x680] ;  /* 0x0006800001047983 */ /* 0x000ea80000300800 */
[----:B------:R-:W2:Y:S04]  /*5540*/  LDL.LU R5, [R1+0x760] ;  /* 0x0007600001057983 */ /* 0x000ea80000300800 */
[----:B------:R-:W2:Y:S04]  /*5550*/  LDL.LU R6, [R1+0xcd0] ;  /* 0x000cd00001067983 */ /* 0x000ea80000300800 */
[----:B------:R-:W2:Y:S04]  /*5560*/  LDL.LU R7, [R1+0xd34] ;  /* 0x000d340001077983 */ /* 0x000ea80000300800 */
[----:B------:R-:W2:Y:S04]  /*5570*/  LDL.LU R8, [R1+0xc80] ;  /* 0x000c800001087983 */ /* 0x000ea80000300800 */
[----:B------:R-:W2:Y:S04]  /*5580*/  LDL.LU R9, [R1+0xc2c] ;  /* 0x000c2c0001097983 */ /* 0x000ea80000300800 */
[----:B------:R-:W2:Y:S01]  /*5590*/  LDL.LU R10, [R1+0xcb0] ;  /* 0x000cb000010a7983 */ /* 0x000ea20000300800 */
[----:B------:R-:W-:-:S04]  /*55a0*/  IABS R0, R3 ;  /* 0x0000000300007213 */ /* 0x000fc80000000000 */
[----:B------:R-:W0:Y:S08]  /*55b0*/  I2F.RP R20, R0 ;  /* 0x0000000000147306 */ /* 0x000e300000209400 */
[----:B0-----:R-:W0:Y:S01]  /*55c0*/  MUFU.RCP R20, R20 ;  /* 0x0000001400147308 */ /* 0x001e220000001000 */
[----:B--2---:R2:W-:Y:S04]  /*55d0*/  STL [R1+0x3fc0], R10 ;  /* 0x003fc00a01007387 */ /* 0x0045e80000100800 */
[----:B------:R-:W4:Y:S04]  /*55e0*/  LDL.LU R18, [R1+0xc20] ;  /* 0x000c200001127983 */ /* 0x000f280000300800 */
[----:B------:R-:W4:Y:S04]  /*55f0*/  LDL.LU R11, [R1+0x7d0] ;  /* 0x0007d000010b7983 */ /* 0x000f280000300800 */
[----:B--2---:R-:W2:Y:S01]  /*5600*/  LDL R10, [R1+0x3ac0] ;  /* 0x003ac000010a7983 */ /* 0x004ea20000100800 */
[----:B------:R-:W-:Y:S01]  /*5610*/  IMAD.MOV.U32 R22, RZ, RZ, R6 ;  /* 0x000000ffff167224 */ /* 0x000fe200078e0006 */
[----:B------:R-:W-:Y:S01]  /*5620*/  IABS R6, R2 ;  /* 0x0000000200067213 */ /* 0x000fe20000000000 */
[----:B------:R-:W-:Y:S01]  /*5630*/  IMAD.MOV.U32 R23, RZ, RZ, R4 ;  /* 0x000000ffff177224 */ /* 0x000fe200078e0004 */
[----:B------:R-:W4:Y:S01]  /*5640*/  LDL.LU R13, [R1+0x3a8] ;  /* 0x0003a800010d7983 */ /* 0x000f220000300800 */
[----:B------:R-:W-:Y:S01]  /*5650*/  IMAD.MOV.U32 R12, RZ, RZ, R14 ;  /* 0x000000ffff0c7224 */ /* 0x000fe200078e000e */
[----:B------:R-:W1:Y:S01]  /*5660*/  I2F.RP R4, R6 ;  /* 0x0000000600047306 */ /* 0x000e620000209400 */
[----:B---3--:R-:W-:-:S02]  /*5670*/  IMAD.MOV.U32 R14, RZ, RZ, R15 ;  /* 0x000000ffff0e7224 */ /* 0x008fc400078e000f */
[----:B------:R-:W-:Y:S02]  /*5680*/  IMAD.MOV.U32 R15, RZ, RZ, R5 ;  /* 0x000000ffff0f7224 */ /* 0x000fe400078e0005 */
[----:B------:R-:W-:Y:S02]  /*5690*/  IMAD.MOV.U32 R27, RZ, RZ, R17 ;  /* 0x000000ffff1b7224 */ /* 0x000fe400078e0011 */
[----:B0-----:R-:W-:Y:S02]  /*56a0*/  VIADD R20, R20, 0xffffffe ;  /* 0x0ffffffe14147836 */ /* 0x001fe40000000000 */
[----:B------:R-:W-:Y:S02]  /*56b0*/  IMAD.MOV.U32 R17, RZ, RZ, R7 ;  /* 0x000000ffff117224 */ /* 0x000fe400078e0007 */
[----:B------:R-:W-:Y:S02]  /*56c0*/  IMAD.MOV.U32 R24, RZ, RZ, R19 ;  /* 0x000000ffff187224 */ /* 0x000fe400078e0013 */
[----:B------:R-:W-:Y:S01]  /*56d0*/  IMAD.MOV.U32 R25, RZ, RZ, R16 ;  /* 0x000000ffff197224 */ /* 0x000fe200078e0010 */
[----:B-1----:R-:W0:Y:S01]  /*56e0*/  MUFU.RCP R4, R4 ;  /* 0x0000000400047308 */ /* 0x002e220000001000 */
[----:B------:R-:W-:Y:S01]  /*56f0*/  IMAD.MOV.U32 R19, RZ, RZ, R8 ;  /* 0x000000ffff137224 */ /* 0x000fe200078e0008 */
[----:B------:R1:W-:Y:S01]  /*5700*/  STL [R1+0x3d70], R3 ;  /* 0x003d700301007387 */ /* 0x0003e20000100800 */
[----:B------:R-:W-:-:S05]  /*5710*/  IMAD.MOV.U32 R16, RZ, RZ, R9 ;  /* 0x000000ffff107224 */ /* 0x000fca00078e0009 */
[----:B------:R-:W-:Y:S01]  /*5720*/  F2I.FTZ.U32.TRUNC.NTZ R21, R20 ;  /* 0x0000001400157305 */ /* 0x000fe2000021f000 */
[----:B-1----:R-:W3:Y:S01]  /*5730*/  LDL.LU R3, [R1+0x3a4] ;  /* 0x0003a40001037983 */ /* 0x002ee20000300800 */
[----:B0-----:R-:W-:-:S06]  /*5740*/  VIADD R4, R4, 0xffffffe ;  /* 0x0ffffffe04047836 */ /* 0x001fcc0000000000 */
[----:B------:R0:W1:Y:S02]  /*5750*/  F2I.FTZ.U32.TRUNC.NTZ R5, R4 ;  /* 0x0000000400057305 */ /* 0x000064000021f000 */
[----:B0-----:R-:W-:Y:S02]  /*5760*/  IMAD.MOV.U32 R4, RZ, RZ, RZ ;  /* 0x000000ffff047224 */ /* 0x001fe400078e00ff */
[----:B-1----:R-:W-:-:S04]  /*5770*/  IMAD.MOV R7, RZ, RZ, -R5 ;  /* 0x000000ffff077224 */ /* 0x002fc800078e0a05 */
[----:B------:R-:W-:-:S04]  /*5780*/  IMAD R7, R7, R6, RZ ;  /* 0x0000000607077224 */ /* 0x000fc800078e02ff */
[----:B------:R-:W-:-:S04]  /*5790*/  IMAD.HI.U32 R7, R5, R7, R4 ;  /* 0x0000000705077227 */ /* 0x000fc800078e0004 */
[----:B------:R-:W-:Y:S01]  /*57a0*/  IMAD.MOV.U32 R20, RZ, RZ, RZ ;  /* 0x000000ffff147224 */ /* 0x000fe200078e00ff */
[----:B--2---:R-:W-:-:S05]  /*57b0*/  IABS R8, R10 ;  /* 0x0000000a00087213 */ /* 0x004fca0000000000 */
[----:B------:R-:W-:Y:S02]  /*57c0*/  IMAD.MOV.U32 R4, RZ, RZ, R8 ;  /* 0x000000ffff047224 */ /* 0x000fe400078e0008 */
[----:B------:R-:W-:Y:S02]  /*57d0*/  IMAD.MOV R8, RZ, RZ, -R21 ;  /* 0x000000ffff087224 */ /* 0x000fe400078e0a15 */
[----:B------:R-:W-:-:S04]  /*57e0*/  IMAD.HI.U32 R5, R7, R4, RZ ;  /* 0x0000000407057227 */ /* 0x000fc800078e00ff */
[----:B------:R-:W-:Y:S02]  /*57f0*/  IMAD R8, R8, R0, RZ ;  /* 0x0000000008087224 */ /* 0x000fe400078e02ff */
[----:B------:R-:W-:Y:S01]  /*5800*/  IMAD.MOV R5, RZ, RZ, -R5 ;  /* 0x000000ffff057224 */ /* 0x000fe200078e0a05 */
[----:B------:R-:W-:Y:S01]  /*5810*/  ISETP.GE.AND P4, PT, R10, RZ, PT ;  /* 0x000000ff0a00720c */ /* 0x000fe20003f86270 */
[----:B------:R-:W-:Y:S02]  /*5820*/  IMAD.HI.U32 R20, R21, R8, R20 ;  /* 0x0000000815147227 */ /* 0x000fe400078e0014 */
[----:B------:R-:W2:Y:S02]  /*5830*/  LDL R21, [R1+0x3a0] ;  /* 0x0003a00001157983 */ /* 0x000ea40000100800 */
[----:B------:R-:W-:Y:S01]  /*5840*/  IMAD R4, R6, R5, R4 ;  /* 0x0000000506047224 */ /* 0x000fe200078e0204 */
[----:B------:R-:W-:Y:S01]  /*5850*/  IABS R5, R29 ;  /* 0x0000001d00057213 */ /* 0x000fe20000000000 */
[----:B------:R-:W2:Y:S04]  /*5860*/  LDL.LU R10, [R1+0x3fc0] ;  /* 0x003fc000010a7983 */ /* 0x000ea80000300800 */
[----:B------:R-:W2:Y:S01]  /*5870*/  LDL.LU R29, [R1+0x3a0] ;  /* 0x0003a000011d7983 */ /* 0x000ea20000300800 */
[----:B------:R-:W-:-:S02]  /*5880*/  IABS R7, R28 ;  /* 0x0000001c00077213 */ /* 0x000fc40000000000 */
[----:B------:R-:W-:-:S03]  /*5890*/  ISETP.GT.U32.AND P0, PT, R6, R4, PT ;  /* 0x000000040600720c */ /* 0x000fc60003f04070 */
[----:B------:R-:W-:-:S04]  /*58a0*/  IMAD.HI.U32 R9, R20, R7, RZ ;  /* 0x0000000714097227 */ /* 0x000fc800078e00ff */
[----:B------:R-:W-:-:S04]  /*58b0*/  IMAD.MOV R9, RZ, RZ, -R9 ;  /* 0x000000ffff097224 */ /* 0x000fc800078e0a09 */
[----:B------:R-:W-:Y:S02]  /*58c0*/  IMAD R7, R0, R9, R7 ;  /* 0x0000000900077224 */ /* 0x000fe400078e0207 */
[----:B------:R-:W-:-:S03]  /*58d0*/  @!P0 IMAD.IADD R4, R4, 0x1, -R6 ;  /* 0x0000000104048824 */ /* 0x000fc600078e0a06 */
[----:B------:R-:W-:Y:S02]  /*58e0*/  ISETP.GT.U32.AND P3, PT, R0, R7, PT ;  /* 0x000000070000720c */ /* 0x000fe40003f64070 */
[----:B------:R-:W-:Y:S02]  /*58f0*/  ISETP.GT.U32.AND P1, PT, R6, R4, PT ;  /* 0x000000040600720c */ /* 0x000fe40003f24070 */
[----:B------:R-:W-:Y:S01]  /*5900*/  ISETP.GE.AND P0, PT, R28, RZ, PT ;  /* 0x000000ff1c00720c */ /* 0x000fe20003f06270 */
[----:B------:R-:W-:Y:S02]  /*5910*/  IMAD.MOV.U32 R28, RZ, RZ, R23 ;  /* 0x000000ffff1c7224 */ /* 0x000fe400078e0017 */
[----:B------:R-:W-:-:S06]  /*5920*/  IMAD.MOV.U32 R23, RZ, RZ, R25 ;  /* 0x000000ffff177224 */ /* 0x000fcc00078e0019 */
[----:B------:R-:W-:Y:S02]  /*5930*/  @!P3 IMAD.IADD R7, R7, 0x1, -R0 ;  /* 0x000000010707b824 */ /* 0x000fe400078e0a00 */
[----:B------:R-:W-:Y:S02]  /*5940*/  @!P1 IMAD.IADD R4, R4, 0x1, -R6 ;  /* 0x0000000104049824 */ /* 0x000fe400078e0a06 */
[----:B------:R-:W-:Y:S01]  /*5950*/  IMAD.MOV.U32 R25, RZ, RZ, R12 ;  /* 0x000000ffff197224 */ /* 0x000fe200078e000c */
[----:B------:R-:W-:Y:S01]  /*5960*/  ISETP.GT.U32.AND P3, PT, R0, R7, PT ;  /* 0x000000070000720c */ /* 0x000fe20003f64070 */
[----:B------:R-:W-:-:S04]  /*5970*/  IMAD.MOV.U32 R12, RZ, RZ, R4 ;  /* 0x000000ffff0c7224 */ /* 0x000fc800078e0004 */
[----:B------:R-:W-:Y:S01]  /*5980*/  @!P4 IMAD.MOV R12, RZ, RZ, -R12 ;  /* 0x000000ffff0cc224 */ /* 0x000fe200078e0a0c */
[----:B------:R-:W-:Y:S02]  /*5990*/  @!P2 LOP3.LUT R12, RZ, R2, RZ, 0x33, !PT ;  /* 0x00000002ff0ca212 */ /* 0x000fe400078e33ff */
[----:B------:R-:W3:Y:S01]  /*59a0*/  LDL.LU R2, [R1+0x3ac] ;  /* 0x0003ac0001027983 */ /* 0x000ee20000300800 */
[----:B----4-:R-:W-:-:S04]  /*59b0*/  IABS R6, R13 ;  /* 0x0000000d00067213 */ /* 0x010fc80000000000 */
[----:B------:R-:W-:Y:S01]  /*59c0*/  @!P3 IMAD.IADD R7, R7, 0x1, -R0 ;  /* 0x000000010707b824 */ /* 0x000fe200078e0a00 */
[----:B------:R-:W-:Y:S02]  /*59d0*/  ISETP.GE.AND P3, PT, R13, RZ, PT ;  /* 0x000000ff0d00720c */ /* 0x000fe40003f66270 */
[----:B--2---:R-:W-:Y:S02]  /*59e0*/  ISETP.GE.AND P4, PT, R29, RZ, PT ;  /* 0x000000ff1d00720c */ /* 0x004fe40003f86270 */
[----:B------:R-:W2:Y:S04]  /*59f0*/  LDL.LU R29, [R1+0x3b0] ;  /* 0x0003b000011d7983 */ /* 0x000ea80000300800 */
[----:B------:R0:W-:Y:S04]  /*5a00*/  STL [R1+0x964], R12 ;  /* 0x0009640c01007387 */ /* 0x0001e80000100800 */
[----:B------:R-:W4:Y:S04]  /*5a10*/  LDL R13, [R1+0x3b8] ;  /* 0x0003b800010d7983 */ /* 0x000f280000100800 */
[----:B0-----:R-:W2:Y:S01]  /*5a20*/  LDL R12, [R1+0x3b4] ;  /* 0x0003b400010c7983 */ /* 0x001ea20000100800 */
[----:B------:R-:W-:-:S04]  /*5a30*/  IMAD.HI.U32 R8, R20, R5, RZ ;  /* 0x0000000514087227 */ /* 0x000fc800078e00ff */
[----:B------:R-:W-:-:S04]  /*5a40*/  IMAD.MOV R8, RZ, RZ, -R8 ;  /* 0x000000ffff087224 */ /* 0x000fc800078e0a08 */
[----:B------:R-:W-:-:S05]  /*5a50*/  IMAD R5, R0, R8, R5 ;  /* 0x0000000800057224 */ /* 0x000fca00078e0205 */
[----:B------:R-:W-:Y:S02]  /*5a60*/  ISETP.GT.U32.AND P5, PT, R0, R5, PT ;  /* 0x000000050000720c */ /* 0x000fe40003fa4070 */
[----:B------:R-:W-:-:S11]  /*5a70*/  IABS R8, R21 ;  /* 0x0000001500087213 */ /* 0x000fd60000000000 */
[----:B------:R-:W-:-:S05]  /*5a80*/  @!P5 IMAD.IADD R5, R5, 0x1, -R0 ;  /* 0x000000010505d824 */ /* 0x000fca00078e0a00 */
[----:B------:R-:W-:Y:S01]  /*5a90*/  ISETP.GT.U32.AND P1, PT, R0, R5, PT ;  /* 0x000000050000720c */ /* 0x000fe20003f24070 */
[----:B------:R-:W-:Y:S01]  /*5aa0*/  IMAD.MOV.U32 R21, RZ, RZ, R22 ;  /* 0x000000ffff157224 */ /* 0x000fe200078e0016 */
[----:B---3--:R-:W-:Y:S01]  /*5ab0*/  IABS R9, R3 ;  /* 0x0000000300097213 */ /* 0x008fe20000000000 */
[----:B------:R-:W-:Y:S02]  /*5ac0*/  IMAD.MOV.U32 R22, RZ, RZ, R24 ;  /* 0x000000ffff167224 */ /* 0x000fe400078e0018 */
[----:B------:R-:W-:Y:S02]  /*5ad0*/  IMAD.MOV.U32 R24, RZ, RZ, R18 ;  /* 0x000000ffff187224 */ /* 0x000fe400078e0012 */
[----:B------:R-:W-:Y:S02]  /*5ae0*/  IMAD.MOV.U32 R18, RZ, RZ, R10 ;  /* 0x000000ffff127224 */ /* 0x000fe400078e000a */
[----:B------:R-:W-:-:S04]  /*5af0*/  IMAD.HI.U32 R10, R20, R8, RZ ;  /* 0x00000008140a7227 */ /* 0x000fc800078e00ff */
[----:B------:R-:W-:-:S04]  /*5b00*/  IMAD.HI.U32 R4, R20, R9, RZ ;  /* 0x0000000914047227 */ /* 0x000fc800078e00ff */
[----:B------:R-:W-:Y:S01]  /*5b10*/  @!P1 IMAD.IADD R5, R5, 0x1, -R0 ;  /* 0x0000000105059824 */ /* 0x000fe200078e0a00 */
[----:B------:R-:W-:Y:S01]  /*5b20*/  ISETP.GE.AND P1, PT, R2, RZ, PT ;  /* 0x000000ff0200720c */ /* 0x000fe20003f26270 */
[----:B------:R-:W-:Y:S01]  /*5b30*/  IMAD.MOV R10, RZ, RZ, -R10 ;  /* 0x000000ffff0a7224 */ /* 0x000fe200078e0a0a */
[----:B------:R-:W-:Y:S01]  /*5b40*/  IABS R2, R2 ;  /* 0x0000000200027213 */ /* 0x000fe20000000000 */
[----:B------:R-:W-:Y:S02]  /*5b50*/  IMAD.MOV R4, RZ, RZ, -R4 ;  /* 0x000000ffff047224 */ /* 0x000fe400078e0a04 */
[----:B------:R-:W-:Y:S01]  /*5b60*/  @!P0 IMAD.MOV R7, RZ, RZ, -R7 ;  /* 0x000000ffff078224 */ /* 0x000fe200078e0a07 */
[----:B------:R-:W-:Y:S01]  /*5b70*/  ISETP.GE.AND P2, PT, R3, RZ, PT ;  /* 0x000000ff0300720c */ /* 0x000fe20003f46270 */
[----:B------:R-:W-:Y:S02]  /*5b80*/  @!P6 IMAD.MOV R5, RZ, RZ, -R5 ;  /* 0x000000ffff05e224 */ /* 0x000fe400078e0a05 */
[----:B------:R-:W-:-:S02]  /*5b90*/  IMAD R8, R0, R10, R8 ;  /* 0x0000000a00087224 */ /* 0x000fc400078e0208 */
[----:B------:R-:W-:Y:S02]  /*5ba0*/  IMAD.MOV.U32 R3, RZ, RZ, R11 ;  /* 0x000000ffff037224 */ /* 0x000fe400078e000b */
[----:B------:R-:W3:Y:S01]  /*5bb0*/  LDL R11, [R1+0x3bc] ;  /* 0x0003bc00010b7983 */ /* 0x000ee20000100800 */
[----:B------:R-:W-:-:S03]  /*5bc0*/  IMAD R9, R0, R4, R9 ;  /* 0x0000000400097224 */ /* 0x000fc600078e0209 */
[----:B------:R-:W-:Y:S01]  /*5bd0*/  STL [R1+0xaa0], R7 ;  /* 0x000aa00701007387 */ /* 0x000fe20000100800 */
[----:B------:R-:W-:-:S03]  /*5be0*/  ISETP.GT.U32.AND P5, PT, R0, R8, PT ;  /* 0x000000080000720c */ /* 0x000fc60003fa4070 */
[----:B------:R0:W-:Y:S10]  /*5bf0*/  STL [R1+0xa98], R5 ;  /* 0x000a980501007387 */ /* 0x0001f40000100800 */
[----:B------:R-:W-:-:S02]  /*5c00*/  @!P5 IADD3 R8, PT, PT, R8, -R0, RZ ;  /* 0x800000000808d210 */ /* 0x000fc40007ffe0ff */
[----:B----4-:R-:W-:Y:S01]  /*5c10*/  IABS R4, R13 ;  /* 0x0000000d00047213 */ /* 0x010fe20000000000 */
[----:B------:R-:W-:Y:S01]  /*5c20*/  IMAD.HI.U32 R13, R20, R2, RZ ;  /* 0x00000002140d7227 */ /* 0x000fe200078e00ff */
[----:B--2---:R-:W-:-:S05]  /*5c30*/  IABS R12, R12 ;  /* 0x0000000c000c7213 */ /* 0x004fca0000000000 */
[----:B0-----:R-:W-:Y:S02]  /*5c40*/  IMAD.MOV.U32 R5, RZ, RZ, R12 ;  /* 0x000000ffff057224 */ /* 0x001fe400078e000c */
[----:B------:R-:W-:Y:S02]  /*5c50*/  IMAD.MOV R12, RZ, RZ, -R13 ;  /* 0x000000ffff0c7224 */ /* 0x000fe400078e0a0d */
[----:B------:R-:W-:-:S04]  /*5c60*/  IMAD.HI.U32 R13, R20, R5, RZ ;  /* 0x00000005140d7227 */ /* 0x000fc800078e00ff */
[----:B------:R-:W-:Y:S01]  /*5c70*/  IMAD.MOV R13, RZ, RZ, -R13 ;  /* 0x000000ffff0d7224 */ /* 0x000fe200078e0a0d */
[----:B------:R-:W-:-:S03]  /*5c80*/  ISETP.GE.AND P5, PT, R29, RZ, PT ;  /* 0x000000ff1d00720c */ /* 0x000fc60003fa6270 */
[C---:B------:R-:W-:Y:S01]  /*5c90*/  IMAD R5, R0.reuse, R13, R5 ;  /* 0x0000000d00057224 */ /* 0x040fe200078e0205 */
[----:B------:R-:W-:Y:S01]  /*5ca0*/  IABS R7, R29 ;  /* 0x0000001d00077213 */ /* 0x000fe20000000000 */
[----:B------:R-:W2:Y:S04]  /*5cb0*/  LDL R13, [R1+0x3c4] ;  /* 0x0003c400010d7983 */ /* 0x000ea80000100800 */
[----:B------:R-:W4:Y:S04]  /*5cc0*/  LDL R29, [R1+0x3c8] ;  /* 0x0003c800011d7983 */ /* 0x000f280000100800 */
[----:B------:R0:W-:Y:S04]  /*5cd0*/  STL [R1+0x3fbc], R5 ;  /* 0x003fbc0501007387 */ /* 0x0001e80000100800 */
[----:B0-----:R-:W4:Y:S01]  /*5ce0*/  LDL R5, [R1+0x3c0] ;  /* 0x0003c00001057983 */ /* 0x001f220000100800 */
[----:B------:R-:W-:Y:S01]  /*5cf0*/  ISETP.GT.U32.AND P0, PT, R0, R8, PT ;  /* 0x000000080000720c */ /* 0x000fe20003f04070 */
[----:B------:R-:W-:-:S04]  /*5d00*/  IMAD.HI.U32 R10, R20, R6, RZ ;  /* 0x00000006140a7227 */ /* 0x000fc800078e00ff */
[----:B------:R-:W-:Y:S01]  /*5d10*/  IMAD.MOV R10, RZ, RZ, -R10 ;  /* 0x000000ffff0a7224 */ /* 0x000fe200078e0a0a */
[----:B------:R-:W-:-:S03]  /*5d20*/  ISETP.GT.U32.AND P6, PT, R0, R9, PT ;  /* 0x000000090000720c */ /* 0x000fc60003fc4070 */
[----:B------:R-:W-:-:S04]  /*5d30*/  IMAD R6, R0, R10, R6 ;  /* 0x0000000a00067224 */ /* 0x000fc800078e0206 */
[----:B------:R-:W-:Y:S01]  /*5d40*/  @!P0 IMAD.IADD R8, R8, 0x1, -R0 ;  /* 0x0000000108088824 */ /* 0x000fe200078e0a00 */
[C---:B------:R-:W-:Y:S01]  /*5d50*/  ISETP.GT.U32.AND P0, PT, R0.reuse, R6, PT ;  /* 0x000000060000720c */ /* 0x040fe20003f04070 */
[----:B------:R-:W-:Y:S02]  /*5d60*/  IMAD R2, R0, R12, R2 ;  /* 0x0000000c00027224 */ /* 0x000fe400078e0202 */
[----:B------:R-:W-:-:S04]  /*5d70*/  IMAD.HI.U32 R12, R20, R4, RZ ;  /* 0x00000004140c7227 */ /* 0x000fc800078e00ff */
[----:B------:R-:W-:Y:S01]  /*5d80*/  @!P6 IMAD.IADD R9, R9, 0x1, -R0 ;  /* 0x000000010909e824 */ /* 0x000fe200078e0a00 */
[----:B---3--:R-:W-:Y:S01]  /*5d90*/  IABS R10, R11 ;  /* 0x0000000b000a7213 */ /* 0x008fe20000000000 */
[----:B------:R-:W-:-:S04]  /*5da0*/  IMAD.HI.U32 R11, R20, R7, RZ ;  /* 0x00000007140b7227 */ /* 0x000fc800078e00ff */
[----:B------:R-:W-:Y:S01]  /*5db0*/  @!P0 IMAD.IADD R6, R6, 0x1, -R0 ;  /* 0x0000000106068824 */ /* 0x000fe200078e0a00 */
[C---:B------:R-:W-:Y:S01]  /*5dc0*/  ISETP.GT.U32.AND P0, PT, R0.reuse, R9, PT ;  /* 0x000000090000720c */ /* 0x040fe20003f04070 */
[----:B------:R-:W-:Y:S02]  /*5dd0*/  IMAD.MOV R11, RZ, RZ, -R11 ;  /* 0x000000ffff0b7224 */ /* 0x000fe400078e0a0b */
[----:B------:R-:W-:Y:S02]  /*5de0*/  IMAD.MOV R12, RZ, RZ, -R12 ;  /* 0x000000ffff0c7224 */ /* 0x000fe400078e0a0c */
[C---:B------:R-:W-:Y:S02]  /*5df0*/  IMAD R7, R0.reuse, R11, R7 ;  /* 0x0000000b00077224 */ /* 0x040fe400078e0207 */
[----:B------:R-:W-:Y:S02]  /*5e00*/  IMAD R4, R0, R12, R4 ;  /* 0x0000000c00047224 */ /* 0x000fe400078e0204 */
[----:B------:R-:W-:-:S04]  /*5e10*/  IMAD.HI.U32 R11, R20, R10, RZ ;  /* 0x0000000a140b7227 */ /* 0x000fc800078e00ff */
[----:B------:R-:W-:Y:S02]  /*5e20*/  IMAD.MOV R11, RZ, RZ, -R11 ;  /* 0x000000ffff0b7224 */ /* 0x000fe400078e0a0b */
[----:B------:R-:W-:Y:S02]  /*5e30*/  @!P0 IMAD.IADD R9, R9, 0x1, -R0 ;  /* 0x0000000109098824 */ /* 0x000fe400078e0a00 */
[----:B------:R-:W-:Y:S01]  /*5e40*/  IMAD R10, R0, R11, R10 ;  /* 0x0000000b000a7224 */ /* 0x000fe200078e020a */
[----:B--2---:R-:W-:Y:S02]  /*5e50*/  IABS R11, R13 ;  /* 0x0000000d000b7213 */ /* 0x004fe40000000000 */
[----:B----4-:R-:W-:Y:S01]  /*5e60*/  IABS R12, R5 ;  /* 0x00000005000c7213 */ /* 0x010fe20000000000 */
[----:B------:R-:W-:Y:S01]  /*5e70*/  IMAD.MOV.U32 R5, RZ, RZ, R8 ;  /* 0x000000ffff057224 */ /* 0x000fe200078e0008 */
[----:B------:R-:W-:-:S03]  /*5e80*/  IABS R8, R29 ;  /* 0x0000001d00087213 */ /* 0x000fc60000000000 */
[----:B------:R-:W-:Y:S02]  /*5e90*/  @!P4 IMAD.MOV R5, RZ, RZ, -R5 ;  /* 0x000000ffff05c224 */ /* 0x000fe400078e0a05 */
[----:B------:R-:W-:-:S03]  /*5ea0*/  IMAD.MOV.U32 R29, RZ, RZ, R22 ;  /* 0x000000ffff1d7224 */ /* 0x000fc600078e0016 */
[----:B------:R0:W-:Y:S01]  /*5eb0*/  STL [R1+0xa90], R5 ;  /* 0x000a900501007387 */ /* 0x0001e20000100800 */
[----:B------:R-:W-:Y:S02]  /*5ec0*/  IMAD.MOV.U32 R22, RZ, RZ, R14 ;  /* 0x000000ffff167224 */ /* 0x000fe400078e000e */
[----:B------:R-:W-:-:S04]  /*5ed0*/  IMAD.HI.U32 R13, R20, R8, RZ ;  /* 0x00000008140d7227 */ /* 0x000fc800078e00ff */
[----:B------:R-:W-:-:S04]  /*5ee0*/  IMAD.HI.U32 R14, R20, R11, RZ ;  /* 0x0000000b140e7227 */ /* 0x000fc800078e00ff */
[----:B0-----:R-:W-:Y:S02]  /*5ef0*/  IMAD.MOV.U32 R5, RZ, RZ, R9 ;  /* 0x000000ffff057224 */ /* 0x001fe400078e0009 */
[----:B------:R-:W-:Y:S01]  /*5f00*/  IMAD.HI.U32 R9, R20, R12, RZ ;  /* 0x0000000c14097227 */ /* 0x000fe200078e00ff */
[----:B------:R0:W-:Y:S03]  /*5f10*/  STL [R1+0x3fb8], R20 ;  /* 0x003fb81401007387 */ /* 0x0001e60000100800 */
[----:B------:R-:W-:Y:S02]  /*5f20*/  @!P2 IMAD.MOV R5, RZ, RZ, -R5 ;  /* 0x000000ffff05a224 */ /* 0x000fe400078e0a05 */
[----:B------:R-:W-:Y:S02]  /*5f30*/  IMAD.MOV R9, RZ, RZ, -R9 ;  /* 0x000000ffff097224 */ /* 0x000fe400078e0a09 */
[----:B------:R-:W-:-:S02]  /*5f40*/  IMAD.MOV R13, RZ, RZ, -R13 ;  /* 0x000000ffff0d7224 */ /* 0x000fc400078e0a0d */
[----:B------:R-:W-:Y:S01]  /*5f50*/  IMAD.MOV R14, RZ, RZ, -R14 ;  /* 0x000000ffff0e7224 */ /* 0x000fe200078e0a0e */
[----:B0-----:R-:W2:Y:S01]  /*5f60*/  LDL.LU R20, [R1+0x3b4] ;  /* 0x0003b40001147983 */ /* 0x001ea20000300800 */
[----:B------:R-:W-:-:S03]  /*5f70*/  IMAD R9, R0, R9, R12 ;  /* 0x0000000900097224 */ /* 0x000fc600078e020c */
[----:B------:R0:W-:Y:S01]  /*5f80*/  STL [R1+0xa88], R5 ;  /* 0x000a880501007387 */ /* 0x0001e20000100800 */
[C---:B------:R-:W-:Y:S02]  /*5f90*/  IMAD R8, R0.reuse, R13, R8 ;  /* 0x0000000d00087224 */ /* 0x040fe400078e0208 */
[C---:B------:R-:W-:Y:S01]  /*5fa0*/  IMAD R11, R0.reuse, R14, R11 ;  /* 0x0000000e000b7224 */ /* 0x040fe200078e020b */
[----:B0-----:R-:W3:Y:S04]  /*5fb0*/  LDL.LU R5, [R1+0x3fbc] ;  /* 0x003fbc0001057983 */ /* 0x001ee80000300800 */
[----:B------:R-:W4:Y:S04]  /*5fc0*/  LDL.LU R12, [R1+0x3b8] ;  /* 0x0003b800010c7983 */ /* 0x000f280000300800 */
[----:B------:R-:W3:Y:S04]  /*5fd0*/  LDL R13, [R1+0x3cc] ;  /* 0x0003cc00010d7983 */ /* 0x000ee80000100800 */
[----:B------:R-:W4:Y:S01]  /*5fe0*/  LDL R14, [R1+0x3d0] ;  /* 0x0003d000010e7983 */ /* 0x000f220000100800 */
[----:B------:R-:W-:-:S02]  /*5ff0*/  ISETP.GT.U32.AND P6, PT, R0, R2, PT ;  /* 0x000000020000720c */ /* 0x000fc40003fc4070 */
[C---:B------:R-:W-:Y:S02]  /*6000*/  ISETP.GT.U32.AND P4, PT, R0.reuse, R6, PT ;  /* 0x000000060000720c */ /* 0x040fe40003f84070 */
[----:B------:R-:W-:-:S09]  /*6010*/  ISETP.GT.U32.AND P0, PT, R0, R7, PT ;  /* 0x000000070000720c */ /* 0x000fd20003f04070 */
[----:B------:R-:W-:-:S05]  /*6020*/  @!P6 IMAD.IADD R2, R2, 0x1, -R0 ;  /* 0x000000010202e824 */ /* 0x000fca00078e0a00 */
[----:B------:R-:W-:Y:S01]  /*6030*/  ISETP.GT.U32.AND P6, PT, R0, R2, PT ;  /* 0x000000020000720c */ /* 0x000fe20003fc4070 */
[----:B------:R-:W-:-:S04]  /*6040*/  @!P4 IMAD.IADD R6, R6, 0x1, -R0 ;  /* 0x000000010606c824 */ /* 0x000fc800078e0a00 */
[----:B------:R-:W-:Y:S02]  /*6050*/  @!P3 IMAD.MOV R6, RZ, RZ, -R6 ;  /* 0x000000ffff06b224 */ /* 0x000fe400078e0a06 */
[----:B------:R-:W-:-:S03]  /*6060*/  @!P0 IMAD.IADD R7, R7, 0x1, -R0 ;  /* 0x0000000107078824 */ /* 0x000fc600078e0a00 */
[----:B------:R3:W-:Y:S03]  /*6070*/  STL [R1+0xa80], R6 ;  /* 0x000a800601007387 */ /* 0x0007e60000100800 */
[----:B------:R-:W-:Y:S01]  /*6080*/  @!P6 IMAD.IADD R2, R2, 0x1, -R0 ;  /* 0x000000010202e824 */ /* 0x000fe200078e0a00 */
[----:B--2---:R-:W-:-:S03]  /*6090*/  ISETP.GE.AND P0, PT, R20, RZ, PT ;  /* 0x000000ff1400720c */ /* 0x004fc60003f06270 */
[----:B------:R-:W-:Y:S01]  /*60a0*/  IMAD.MOV.U32 R20, RZ, RZ, R2 ;  /* 0x000000ffff147224 */ /* 0x000fe200078e0002 */
[----:B---3--:R-:W-:Y:S02]  /*60b0*/  IABS R6, R13 ;  /* 0x0000000d00067213 */ /* 0x008fe40000000000 */
[----:B------:R-:W2:Y:S01]  /*60c0*/  LDL.LU R13, [R1+0x3bc] ;  /* 0x0003bc00010d7983 */ /* 0x000ea20000300800 */
[----:B----4-:R-:W-:-:S03]  /*60d0*/  IABS R2, R14 ;  /* 0x0000000e00027213 */ /* 0x010fc60000000000 */
[----:B------:R-:W3:Y:S01]  /*60e0*/  LDL.LU R14, [R1+0x3c0] ;  /* 0x0003c000010e7983 */ /* 0x000ee20000300800 */
[----:B------:R-:W-:Y:S01]  /*60f0*/  @!P1 IMAD.MOV R20, RZ, RZ, -R20 ;  /* 0x000000ffff149224 */ /* 0x000fe200078e0a14 */
[----:B------:R-:W-:-:S04]  /*6100*/  ISETP.GT.U32.AND P1, PT, R0, R9, PT ;  /* 0x000000090000720c */ /* 0x000fc80003f24070 */
[----:B------:R0:W-:Y:S09]  /*6110*/  STL [R1+0xa7c], R20 ;  /* 0x000a7c1401007387 */ /* 0x0001f20000100800 */
[----:B------:R-:W-:Y:S01]  /*6120*/  @!P1 IMAD.IADD R9, R9, 0x1, -R0 ;  /* 0x0000000109099824 */ /* 0x000fe200078e0a00 */
[----:B0-----:R-:W4:Y:S01]  /*6130*/  LDL.LU R20, [R1+0x3fb8] ;  /* 0x003fb80001147983 */ /* 0x001f220000300800 */
[----:B------:R-:W-:-:S02]  /*6140*/  ISETP.GT.U32.AND P6, PT, R0, R10, PT ;  /* 0x0000000a0000720c */ /* 0x000fc40003fc4070 */
[----:B---3--:R-:W-:Y:S02]  /*6150*/  ISETP.GE.AND P1, PT, R14, RZ, PT ;  /* 0x000000ff0e00720c */ /* 0x008fe40003f26270 */
[----:B------:R-:W3:Y:S09]  /*6160*/  LDL.LU R14, [R1+0x3dc] ;  /* 0x0003dc00010e7983 */ /* 0x000ef20000300800 */
[----:B------:R-:W-:-:S05]  /*6170*/  @!P6 IMAD.IADD R10, R10, 0x1, -R0 ;  /* 0x000000010a0ae824 */ /* 0x000fca00078e0a00 */
[----:B------:R-:W-:-:S13]  /*6180*/  ISETP.GT.U32.AND P3, PT, R0, R10, PT ;  /* 0x0000000a0000720c */ /* 0x000fda0003f64070 */
[--C-:B------:R-:W-:Y:S01]  /*6190*/  @!P3 IMAD.IADD R10, R10, 0x1, -R0.reuse ;  /* 0x000000010a0ab824 */ /* 0x100fe200078e0a00 */
[----:B--2---:R-:W-:Y:S01]  /*61a0*/  ISETP.GE.AND P3, PT, R13, RZ, PT ;  /* 0x000000ff0d00720c */ /* 0x004fe20003f66270 */
[----:B----4-:R-:W-:Y:S01]  /*61b0*/  IMAD.HI.U32 R13, R20, R2, RZ ;  /* 0x00000002140d7227 */ /* 0x010fe200078e00ff */
[C---:B------:R-:W-:Y:S02]  /*61c0*/  ISETP.GT.U32.AND P2, PT, R0.reuse, R5, PT ;  /* 0x000000050000720c */ /* 0x040fe40003f44070 */
[C---:B------:R-:W-:Y:S01]  /*61d0*/  ISETP.GT.U32.AND P4, PT, R0.reuse, R4, PT ;  /* 0x000000040000720c */ /* 0x040fe20003f84070 */
[----:B---3--:R0:W-:Y:S04]  /*61e0*/  STL [R1+0x3fb0], R14 ;  /* 0x003fb00e01007387 */ /* 0x0081e80000100800 */
[----:B0-----:R-:W2:Y:S04]  /*61f0*/  LDL R14, [R1+0x3d4] ;  /* 0x0003d400010e7983 */ /* 0x001ea80000100800 */
[----:B------:R0:W-:Y:S04]  /*6200*/  STL [R1+0x3fb4], R2 ;  /* 0x003fb40201007387 */ /* 0x0001e80000100800 */
[----:B0-----:R-:W3:Y:S01]  /*6210*/  LDL.LU R2, [R1+0x3c4] ;  /* 0x0003c40001027983 */ /* 0x001ee20000300800 */
[--C-:B------:R-:W-:Y:S01]  /*6220*/  @!P2 IMAD.IADD R5, R5, 0x1, -R0.reuse ;  /* 0x000000010505a824 */ /* 0x100fe200078e0a00 */
[----:B------:R-:W-:Y:S01]  /*6230*/  ISETP.GT.U32.AND P2, PT, R0, R7, PT ;  /* 0x000000070000720c */ /* 0x000fe20003f44070 */
[----:B------:R-:W-:-:S03]  /*6240*/  @!P4 IMAD.IADD R4, R4, 0x1, -R0 ;  /* 0x000000010404c824 */ /* 0x000fc600078e0a00 */
[----:B------:R-:W-:-:S09]  /*6250*/  ISETP.GT.U32.AND P4, PT, R0, R5, PT ;  /* 0x000000050000720c */ /* 0x000fd20003f84070 */
[--C-:B------:R-:W-:Y:S01]  /*6260*/  @!P2 IMAD.IADD R7, R7, 0x1, -R0.reuse ;  /* 0x000000010707a824 */ /* 0x100fe200078e0a00 */
[C---:B------:R-:W-:Y:S02]  /*6270*/  ISETP.GT.U32.AND P2, PT, R0.reuse, R11, PT ;  /* 0x0000000b0000720c */ /* 0x040fe40003f44070 */
[----:B------:R-:W-:Y:S01]  /*6280*/  ISETP.GT.U32.AND P6, PT, R0, R4, PT ;  /* 0x000000040000720c */ /* 0x000fe20003fc4070 */
[----:B------:R-:W-:Y:S01]  /*6290*/  @!P4 IMAD.IADD R5, R5, 0x1, -R0 ;  /* 0x000000010505c824 */ /* 0x000fe200078e0a00 */
[----:B------:R-:W-:Y:S01]  /*62a0*/  ISETP.GE.AND P4, PT, R12, RZ, PT ;  /* 0x000000ff0c00720c */ /* 0x000fe20003f86270 */
[----:B------:R-:W-:-:S04]  /*62b0*/  IMAD.HI.U32 R12, R20, R6, RZ ;  /* 0x00000006140c7227 */ /* 0x000fc800078e00ff */
[----:B------:R-:W-:-:S04]  /*62c0*/  IMAD.MOV R12, RZ, RZ, -R12 ;  /* 0x000000ffff0c7224 */ /* 0x000fc800078e0a0c */
[----:B------:R-:W-:Y:S02]  /*62d0*/  @!P2 IMAD.IADD R11, R11, 0x1, -R0 ;  /* 0x000000010b0ba824 */ /* 0x000fe400078e0a00 */
[----:B------:R-:W-:Y:S02]  /*62e0*/  @!P5 IMAD.MOV R7, RZ, RZ, -R7 ;  /* 0x000000ffff07d224 */ /* 0x000fe400078e0a07 */
[----:B------:R-:W-:Y:S02]  /*62f0*/  IMAD R6, R0, R12, R6 ;  /* 0x0000000c00067224 */ /* 0x000fe400078e0206 */
[----:B------:R-:W4:Y:S01]  /*6300*/  LDL.LU R12, [R1+0x3d8] ;  /* 0x0003d800010c7983 */ /* 0x000f220000300800 */
[----:B------:R-:W-:Y:S01]  /*6310*/  @!P6 IMAD.IADD R4, R4, 0x1, -R0 ;  /* 0x000000010404e824 */ /* 0x000fe200078e0a00 */
[----:B---3--:R-:W-:Y:S01]  /*6320*/  ISETP.GE.AND P2, PT, R2, RZ, PT ;  /* 0x000000ff0200720c */ /* 0x008fe20003f46270 */
[----:B------:R-:W-:Y:S02]  /*6330*/  IMAD.MOV.U32 R2, RZ, RZ, R5 ;  /* 0x000000ffff027224 */ /* 0x000fe400078e0005 */
[----:B------:R-:W3:Y:S02]  /*6340*/  LDL.LU R5, [R1+0x3cc] ;  /* 0x0003cc0001057983 */ /* 0x000ee40000300800 */
[----:B------:R-:W-:-:S02]  /*6350*/  @!P0 IMAD.MOV R2, RZ, RZ, -R2 ;  /* 0x000000ffff028224 */ /* 0x000fc400078e0a02 */
[----:B------:R0:W-:Y:S04]  /*6360*/  STL [R1+0xa78], R7 ;  /* 0x000a780701007387 */ /* 0x0001e80000100800 */
[----:B0-----:R-:W3:Y:S04]  /*6370*/  LDL.LU R7, [R1+0x3d0] ;  /* 0x0003d00001077983 */ /* 0x001ee80000300800 */
[----:B------:R0:W-:Y:S02]  /*6380*/  STL [R1+0xa74], R2 ;  /* 0x000a740201007387 */ /* 0x0001e40000100800 */
[----:B0-----:R-:W-:Y:S01]  /*6390*/  IMAD.MOV.U32 R2, RZ, RZ, R4 ;  /* 0x000000ffff027224 */ /* 0x001fe200078e0004 */
[----:B--2---:R-:W-:-:S03]  /*63a0*/  IABS R4, R14 ;  /* 0x0000000e00047213 */ /* 0x004fc60000000000 */
[----:B------:R-:W-:Y:S02]  /*63b0*/  @!P4 IMAD.MOV R2, RZ, RZ, -R2 ;  /* 0x000000ffff02c224 */ /* 0x000fe400078e0a02 */
[----:B------:R-:W-:Y:S02]  /*63c0*/  IMAD.MOV.U32 R14, RZ, RZ, R10 ;  /* 0x000000ffff0e7224 */ /* 0x000fe400078e000a */
[----:B------:R-:W2:Y:S04]  /*63d0*/  LDL.LU R10, [R1+0x3d4] ;  /* 0x0003d400010a7983 */ /* 0x000ea80000300800 */
[----:B------:R0:W-:Y:S04]  /*63e0*/  STL [R1+0xa70], R2 ;  /* 0x000a700201007387 */ /* 0x0001e80000100800 */
[----:B0-----:R-:W2:Y:S01]  /*63f0*/  LDL.LU R2, [R1+0x3fb4] ;  /* 0x003fb40001027983 */ /* 0x001ea20000300800 */
[----:B------:R-:W-:-:S02]  /*6400*/  IMAD.MOV R13, RZ, RZ, -R13 ;  /* 0x000000ffff0d7224 */ /* 0x000fc400078e0a0d */
[----:B------:R-:W-:Y:S01]  /*6410*/  @!P3 IMAD.MOV R14, RZ, RZ, -R14 ;  /* 0x000000ffff0eb224 */ /* 0x000fe200078e0a0e */
[C---:B------:R-:W-:Y:S02]  /*6420*/  ISETP.GT.U32.AND P6, PT, R0.reuse, R8, PT ;  /* 0x000000080000720c */ /* 0x040fe40003fc4070 */
[C---:B------:R-:W-:Y:S01]  /*6430*/  ISETP.GT.U32.AND P5, PT, R0.reuse, R9, PT ;  /* 0x000000090000720c */ /* 0x040fe20003fa4070 */
[----:B--2---:R-:W-:Y:S02]  /*6440*/  IMAD R2, R0, R13, R2 ;  /* 0x0000000d00027224 */ /* 0x004fe400078e0202 */
[----:B------:R-:W2:Y:S04]  /*6450*/  LDL.LU R13, [R1+0x3c8] ;  /* 0x0003c800010d7983 */ /* 0x000ea80000300800 */
[----:B------:R0:W-:Y:S04]  /*6460*/  STL [R1+0xa6c], R14 ;  /* 0x000a6c0e01007387 */ /* 0x0001e80000100800 */
[----:B0-----:R-:W3:Y:S01]  /*6470*/  LDL.LU R14, [R1+0x3fb0] ;  /* 0x003fb000010e7983 */ /* 0x001ee20000300800 */
[----:B------:R-:W-:Y:S01]  /*6480*/  @!P6 IMAD.IADD R8, R8, 0x1, -R0 ;  /* 0x000000010808e824 */ /* 0x000fe200078e0a00 */
[----:B------:R-:W-:-:S04]  /*6490*/  ISETP.GT.U32.AND P0, PT, R0, R11, PT ;  /* 0x0000000b0000720c */ /* 0x000fc80003f04070 */
[C---:B------:R-:W-:Y:S01]  /*64a0*/  ISETP.GT.U32.AND P6, PT, R0.reuse, R8, PT ;  /* 0x000000080000720c */ /* 0x040fe20003fc4070 */
[----:B------:R-:W-:Y:S01]  /*64b0*/  @!P5 IMAD.IADD R9, R9, 0x1, -R0 ;  /* 0x000000010909d824 */ /* 0x000fe200078e0a00 */
[----:B------:R-:W-:-:S03]  /*64c0*/  ISETP.GT.U32.AND P4, PT, R0, R6, PT ;  /* 0x000000060000720c */ /* 0x000fc60003f84070 */
[----:B------:R-:W-:-:S04]  /*64d0*/  @!P1 IMAD.MOV R9, RZ, RZ, -R9 ;  /* 0x000000ffff099224 */ /* 0x000fc800078e0a09 */
[----:B------:R-:W-:-:S04]  /*64e0*/  @!P0 IMAD.IADD R11, R11, 0x1, -R0 ;  /* 0x000000010b0b8824 */ /* 0x000fc800078e0a00 */
[--C-:B------:R-:W-:Y:S02]  /*64f0*/  @!P6 IMAD.IADD R8, R8, 0x1, -R0.reuse ;  /* 0x000000010808e824 */ /* 0x100fe400078e0a00 */
[----:B------:R-:W-:Y:S01]  /*6500*/  @!P2 IMAD.MOV R11, RZ, RZ, -R11 ;  /* 0x000000ffff0ba224 */ /* 0x000fe200078e0a0b */
[----:B------:R-:W-:Y:S01]  /*6510*/  ISETP.GT.U32.AND P5, PT, R0, R2, PT ;  /* 0x000000020000720c */ /* 0x000fe20003fa4070 */
[----:B------:R-:W-:Y:S04]  /*6520*/  STL [R1+0xa64], R9 ;  /* 0x000a640901007387 */ /* 0x000fe80000100800 */
[----:B------:R0:W-:Y:S01]  /*6530*/  STL [R1+0xa60], R11 ;  /* 0x000a600b01007387 */ /* 0x0001e20000100800 */
[----:B------:R-:W-:-:S03]  /*6540*/  @!P4 IMAD.IADD R6, R6, 0x1, -R0 ;  /* 0x000000010606c824 */ /* 0x000fc600078e0a00 */
[----:B0-----:R-:W4:Y:S04]  /*6550*/  LDL.LU R11, [R1+0x3e0] ;  /* 0x0003e000010b7983 */ /* 0x001f280000300800 */
[----:B------:R-:W-:Y:S01]  /*6560*/  @!P5 IMAD.IADD R2, R2, 0x1, -R0 ;  /* 0x000000010202d824 */ /* 0x000fe200078e0a00 */
[----:B------:R-:W-:Y:S02]  /*6570*/  ISETP.GT.U32.AND P5, PT, R0, R6, PT ;  /* 0x000000060000720c */ /* 0x000fe40003fa4070 */
[----:B------:R-:W-:-:S11]  /*6580*/  ISETP.GE.AND P4, PT, R10, RZ, PT ;  /* 0x000000ff0a00720c */ /* 0x000fd60003f86270 */
[----:B------:R-:W-:Y:S01]  /*6590*/  @!P5 IMAD.IADD R6, R6, 0x1, -R0 ;  /* 0x000000010606d824 */ /* 0x000fe200078e0a00 */
[----:B--2---:R-:W-:Y:S01]  /*65a0*/  ISETP.GE.AND P3, PT, R13, RZ, PT ;  /* 0x000000ff0d00720c */ /* 0x004fe20003f66270 */
[----:B------:R-:W-:Y:S02]  /*65b0*/  IMAD.MOV.U32 R13, RZ, RZ, R8 ;  /* 0x000000ffff0d7224 */ /* 0x000fe400078e0008 */
[----:B------:R-:W2:Y:S10]  /*65c0*/  LDL.LU R8, [R1+0x3e4] ;  /* 0x0003e40001087983 */ /* 0x000eb40000300800 */
[----:B------:R-:W-:-:S05]  /*65d0*/  @!P3 IMAD.MOV R13, RZ, RZ, -R13 ;  /* 0x000000ffff0db224 */ /* 0x000fca00078e0a0d */
[----:B------:R0:W-:Y:S04]  /*65e0*/  STL [R1+0xa5c], R13 ;  /* 0x000a5c0d01007387 */ /* 0x0001e80000100800 */
[----:B0-----:R-:W2:Y:S01]  /*65f0*/  LDL R13, [R1+0x3e8] ;  /* 0x0003e800010d7983 */ /* 0x001ea20000100800 */
[----:B---3--:R-:W-:Y:S02]  /*6600*/  IABS R10, R14 ;  /* 0x0000000e000a7213 */ /* 0x008fe40000000000 */
[----:B------:R-:W-:Y:S02]  /*6610*/  ISETP.GE.AND P5, PT, R14, RZ, PT ;  /* 0x000000ff0e00720c */ /* 0x000fe40003fa6270 */
[----:B------:R-:W3:Y:S01]  /*6620*/  LDL R14, [R1+0x3f0] ;  /* 0x0003f000010e7983 */ /* 0x000ee20000100800 */
[----:B------:R-:W-:-:S02]  /*6630*/  ISETP.GE.AND P0, PT, R5, RZ, PT ;  /* 0x000000ff0500720c */ /* 0x000fc40003f06270 */
[----:B------:R-:W-:Y:S02]  /*6640*/  ISETP.GT.U32.AND P1, PT, R0, R2, PT ;  /* 0x000000020000720c */ /* 0x000fe40003f24070 */
[----:B------:R-:W-:Y:S02]  /*6650*/  ISETP.GE.AND P6, PT, R7, RZ, PT ;  /* 0x000000ff0700720c */ /* 0x000fe40003fc6270 */
[----:B----4-:R-:W-:Y:S02]  /*6660*/  IABS R7, R12 ;  /* 0x0000000c00077213 */ /* 0x010fe40000000000 */
[----:B------:R-:W-:Y:S02]  /*6670*/  ISETP.GE.AND P3, PT, R12, RZ, PT ;  /* 0x000000ff0c00720c */ /* 0x000fe40003f66270 */
[----:B------:R-:W4:Y:S03]  /*6680*/  LDL R12, [R1+0x3ec] ;  /* 0x0003ec00010c7983 */ /* 0x000f260000100800 */
[----:B------:R-:W-:-:S02]  /*6690*/  @!P0 IMAD.MOV R6, RZ, RZ, -R6 ;  /* 0x000000ffff068224 */ /* 0x000fc400078e0a06 */
[----:B------:R-:W-:-:S03]  /*66a0*/  @!P1 IMAD.IADD R2, R2, 0x1, -R0 ;  /* 0x0000000102029824 */ /* 0x000fc600078e0a00 */
[----:B------:R2:W-:Y:S01]  /*66b0*/  STL [R1+0xa54], R6 ;  /* 0x000a540601007387 */ /* 0x0005e20000100800 */
[----:B------:R-:W-:-:S04]  /*66c0*/  IMAD.HI.U32 R9, R20, R10, RZ ;  /* 0x0000000a14097227 */ /* 0x000fc800078e00ff */
[----:B------:R-:W-:-:S04]  /*66d0*/  IMAD.MOV R9, RZ, RZ, -R9 ;  /* 0x000000ffff097224 */ /* 0x000fc800078e0a09 */
[----:B------:R-:W-:Y:S02]  /*66e0*/  IMAD R10, R0, R9, R10 ;  /* 0x00000009000a7224 */ /* 0x000fe400078e020a */
[----:B------:R-:W-:Y:S01]  /*66f0*/  IMAD.HI.U32 R5, R20, R4, RZ ;  /* 0x0000000414057227 */ /* 0x000fe200078e00ff */
[----:B--2---:R-:W-:-:S03]  /*6700*/  IABS R6, R13 ;  /* 0x0000000d00067213 */ /* 0x004fc60000000000 */
[----:B------:R-:W-:-:S04]  /*6710*/  IMAD.MOV.U32 R13, RZ, RZ, R2 ;  /* 0x000000ffff0d7224 */ /* 0x000fc800078e0002 */
[----:B------:R-:W-:-:S05]  /*6720*/  @!P6 IMAD.MOV R13, RZ, RZ, -R13 ;  /* 0x000000ffff0de224 */ /* 0x000fca00078e0a0d */
[----:B------:R0:W-:Y:S02]  /*6730*/  STL [R1+0xa4c], R13 ;  /* 0x000a4c0d01007387 */ /* 0x0001e40000100800 */
[----:B0-----:R-:W-:-:S04]  /*6740*/  IMAD.HI.U32 R13, R20, R6, RZ ;  /* 0x00000006140d7227 */ /* 0x001fc800078e00ff */
[----:B------:R-:W-:Y:S01]  /*6750*/  IMAD.MOV R13, RZ, RZ, -R13 ;  /* 0x000000ffff0d7224 */ /* 0x000fe200078e0a0d */
[----:B---3--:R-:W-:Y:S02]  /*6760*/  IABS R9, R14 ;  /* 0x0000000e00097213 */ /* 0x008fe40000000000 */
[----:B------:R-:W2:Y:S01]  /*6770*/  LDL R14, [R1+0x3fc] ;  /* 0x0003fc00010e7983 */ /* 0x000ea20000100800 */
[----:B------:R-:W-:-:S03]  /*6780*/  IMAD R6, R0, R13, R6 ;  /* 0x0000000d00067224 */ /* 0x000fc600078e0206 */
[----:B------:R-:W3:Y:S04]  /*6790*/  LDL R13, [R1+0x3f8] ;  /* 0x0003f800010d7983 */ /* 0x000ee80000100800 */
[----:B------:R0:W-:Y:S04]  /*67a0*/  STL [R1+0x3fac], R6 ;  /* 0x003fac0601007387 */ /* 0x0001e80000100800 */
[----:B0-----:R-:W2:Y:S01]  /*67b0*/  LDL R6, [R1+0x3f4] ;  /* 0x0003f40001067983 */ /* 0x001ea20000100800 */
[----:B------:R-:W-:-:S04]  /*67c0*/  IMAD.MOV R5, RZ, RZ, -R5 ;  /* 0x000000ffff057224 */ /* 0x000fc800078e0a05 */
[----:B------:R-:W-:-:S05]  /*67d0*/  IMAD R5, R0, R5, R4 ;  /* 0x0000000500057224 */ /* 0x000fca00078e0204 */
[----:B------:R-:W-:Y:S01]  /*67e0*/  ISETP.GT.U32.AND P2, PT, R0, R5, PT ;  /* 0x000000050000720c */ /* 0x000fe20003f44070 */
[----:B------:R-:W-:-:S04]  /*67f0*/  IMAD.HI.U32 R4, R20, R7, RZ ;  /* 0x0000000714047227 */ /* 0x000fc800078e00ff */
[----:B------:R-:W-:-:S08]  /*6800*/  IMAD.MOV R4, RZ, RZ, -R4 ;  /* 0x000000ffff047224 */ /* 0x000fd000078e0a04 */
[----:B------:R-:W-:-:S05]  /*6810*/  @!P2 IMAD.IADD R5, R5, 0x1, -R0 ;  /* 0x000000010505a824 */ /* 0x000fca00078e0a00 */
[C---:B------:R-:W-:Y:S01]  /*6820*/  ISETP.GT.U32.AND P0, PT, R0.reuse, R5, PT ;  /* 0x000000050000720c */ /* 0x040fe20003f04070 */
[----:B------:R-:W-:Y:S01]  /*6830*/  IMAD R7, R0, R4, R7 ;  /* 0x0000000400077224 */ /* 0x000fe200078e0207 */
[----:B------:R-:W-:Y:S02]  /*6840*/  ISETP.GE.AND P2, PT, R8, RZ, PT ;  /* 0x000000ff0800720c */ /* 0x000fe40003f46270 */
[----:B------:R-:W-:Y:S02]  /*6850*/  IABS R8, R8 ;  /* 0x0000000800087213 */ /* 0x000fe40000000000 */
[----:B------:R-:W-:Y:S02]  /*6860*/  ISETP.GT.U32.AND P6, PT, R0, R7, PT ;  /* 0x000000070000720c */ /* 0x000fe40003fc4070 */
[----:B----4-:R-:W-:Y:S01]  /*6870*/  IABS R4, R12 ;  /* 0x0000000c00047213 */ /* 0x010fe20000000000 */
[----:B------:R-:W-:-:S04]  /*6880*/  IMAD.HI.U32 R12, R20, R8, RZ ;  /* 0x00000008140c7227 */ /* 0x000fc800078e00ff */
[----:B------:R-:W-:Y:S01]  /*6890*/  @!P0 IMAD.IADD R5, R5, 0x1, -R0 ;  /* 0x0000000105058824 */ /* 0x000fe200078e0a00 */
[C---:B------:R-:W-:Y:S02]  /*68a0*/  ISETP.GT.U32.AND P0, PT, R0.reuse, R10, PT ;  /* 0x0000000a0000720c */ /* 0x040fe40003f04070 */
[----:B------:R-:W-:Y:S01]  /*68b0*/  ISETP.GE.AND P1, PT, R11, RZ, PT ;  /* 0x000000ff0b00720c */ /* 0x000fe20003f26270 */
[----:B------:R-:W-:Y:S01]  /*68c0*/  IMAD.MOV R12, RZ, RZ, -R12 ;  /* 0x000000ffff0c7224 */ /* 0x000fe200078e0a0c */
[----:B------:R-:W-:Y:S01]  /*68d0*/  IABS R11, R11 ;  /* 0x0000000b000b7213 */ /* 0x000fe20000000000 */
[----:B------:R-:W-:Y:S02]  /*68e0*/  @!P6 IMAD.IADD R7, R7, 0x1, -R0 ;  /* 0x000000010707e824 */ /* 0x000fe400078e0a00 */
[----:B------:R-:W-:Y:S02]  /*68f0*/  IMAD R8, R0, R12, R8 ;  /* 0x0000000c00087224 */ /* 0x000fe400078e0208 */
[----:B------:R-:W-:-:S04]  /*6900*/  IMAD.HI.U32 R2, R20, R11, RZ ;  /* 0x0000000b14027227 */ /* 0x000fc800078e00ff */
[----:B------:R-:W-:-:S04]  /*6910*/  IMAD.HI.U32 R12, R20, R4, RZ ;  /* 0x00000004140c7227 */ /* 0x000fc800078e00ff */
[----:B------:R-:W-:Y:S01]  /*6920*/  @!P0 IMAD.IADD R10, R10, 0x1, -R0 ;  /* 0x000000010a0a8824 */ /* 0x000fe200078e0a00 */
[C---:B------:R-:W-:Y:S01]  /*6930*/  ISETP.GT.U32.AND P0, PT, R0.reuse, R7, PT ;  /* 0x000000070000720c */ /* 0x040fe20003f04070 */
[----:B------:R-:W-:Y:S02]  /*6940*/  IMAD.MOV R2, RZ, RZ, -R2 ;  /* 0x000000ffff027224 */ /* 0x000fe400078e0a02 */
[----:B------:R-:W-:Y:S02]  /*6950*/  IMAD.MOV R12, RZ, RZ, -R12 ;  /* 0x000000ffff0c7224 */ /* 0x000fe400078e0a0c */
[----:B------:R-:W-:Y:S02]  /*6960*/  IMAD R2, R0, R2, R11 ;  /* 0x0000000200027224 */ /* 0x000fe400078e020b */
[----:B------:R-:W-:-:S04]  /*6970*/  IMAD.HI.U32 R11, R20, R9, RZ ;  /* 0x00000009140b7227 */ /* 0x000fc800078e00ff */
[C---:B------:R-:W-:Y:S02]  /*6980*/  IMAD R4, R0.reuse, R12, R4 ;  /* 0x0000000c00047224 */ /* 0x040fe400078e0204 */
[----:B------:R-:W-:Y:S02]  /*6990*/  IMAD.MOV R11, RZ, RZ, -R11 ;  /* 0x000000ffff0b7224 */ /* 0x000fe400078e0a0b */
[----:B------:R-:W-:Y:S02]  /*69a0*/  @!P0 IMAD.IADD R7, R7, 0x1, -R0 ;  /* 0x0000000107078824 */ /* 0x000fe400078e0a00 */
[----:B------:R-:W-:Y:S01]  /*69b0*/  IMAD R9, R0, R11, R9 ;  /* 0x0000000b00097224 */ /* 0x000fe200078e0209 */
[----:B---3--:R-:W-:Y:S02]  /*69c0*/  IABS R11, R13 ;  /* 0x0000000d000b7213 */ /* 0x008fe40000000000 */
[----:B--2---:R-:W-:Y:S01]  /*69d0*/  IABS R12, R6 ;  /* 0x00000006000c7213 */ /* 0x004fe20000000000 */
[----:B------:R-:W-:Y:S01]  /*69e0*/  IMAD.MOV.U32 R6, RZ, RZ, R5 ;  /* 0x000000ffff067224 */ /* 0x000fe200078e0005 */
[----:B------:R-:W-:-:S03]  /*69f0*/  IABS R5, R14 ;  /* 0x0000000e00057213 */ /* 0x000fc60000000000 */
[----:B------:R-:W-:Y:S02]  /*6a00*/  @!P4 IMAD.MOV R6, RZ, RZ, -R6 ;  /* 0x000000ffff06c224 */ /* 0x000fe400078e0a06 */
[----:B------:R-:W-:-:S03]  /*6a10*/  IMAD.HI.U32 R14, R20, R11, RZ ;  /* 0x0000000b140e7227 */ /* 0x000fc600078e00ff */
[----:B------:R0:W-:Y:S01]  /*6a20*/  STL [R1+0xa3c], R6 ;  /* 0x000a3c0601007387 */ /* 0x0001e20000100800 */
[----:B------:R-:W-:Y:S01]  /*6a30*/  IMAD.HI.U32 R13, R20, R5, RZ ;  /* 0x00000005140d7227 */ /* 0x000fe200078e00ff */
[----:B------:R-:W-:-:S03]  /*6a40*/  IADD3 R14, PT, PT, -R14, RZ, RZ ;  /* 0x000000ff0e0e7210 */ /* 0x000fc60007ffe1ff */
[----:B0-----:R-:W-:Y:S02]  /*6a50*/  IMAD.MOV.U32 R6, RZ, RZ, R7 ;  /* 0x000000ffff067224 */ /* 0x001fe400078e0007 */
[----:B------:R-:W-:Y:S01]  /*6a60*/  IMAD.HI.U32 R7, R20, R12, RZ ;  /* 0x0000000c14077227 */ /* 0x000fe200078e00ff */
[----:B------:R0:W-:Y:S03]  /*6a70*/  STL [R1+0x3fa8], R20 ;  /* 0x003fa81401007387 */ /* 0x0001e60000100800 */
[----:B------:R-:W-:Y:S02]  /*6a80*/  @!P3 IMAD.MOV R6, RZ, RZ, -R6 ;  /* 0x000000ffff06b224 */ /* 0x000fe400078e0a06 */
[----:B------:R-:W-:Y:S02]  /*6a90*/  IMAD.MOV R7, RZ, RZ, -R7 ;  /* 0x000000ffff077224 */ /* 0x000fe400078e0a07 */
        /* <DEDUP_REMOVED lines=40> */
[----:B------:R-:W-:Y:S01]  /*6d20*/  ISETP.GT.U32.AND P4, PT, R0, R4, PT ;  /* 0x000000040000720c */ /* 0x000fe20003f84070 */
        /* <DEDUP_REMOVED lines=38> */
[C---:B--2---:R-:W-:Y:S02]  /*6f90*/  IMAD R2, R0.reuse, R13, R2 ;  /* 0x0000000d00027224 */ /* 0x044fe400078e0202 */
        /* <DEDUP_REMOVED lines=30> */
[----:B------:R-:W-:Y:S01]  /*7180*/  ISETP.GE.AND P0, PT, R6, RZ, PT ;  /* 0x000000ff0600720c */ /* 0x000fe20003f06270 */
[----:B------:R-:W-:-:S04]  /*7190*/  IMAD.HI.U32 R6, R20, R4, RZ ;  /* 0x0000000414067227 */ /* 0x000fc800078e00ff */
[----:B------:R-:W-:-:S04]  /*71a0*/  IMAD.MOV R6, RZ, RZ, -R6 ;  /* 0x000000ffff067224 */ /* 0x000fc800078e0a06 */
[C---:B------:R-:W-:Y:S01]  /*71b0*/  IMAD R6, R0.reuse, R6, R4 ;  /* 0x0000000600067224 */ /* 0x040fe200078e0204 */
[----:B------:R-:W-:-:S04]  /*71c0*/  ISETP.GT.U32.AND P1, PT, R0, R2, PT ;  /* 0x000000020000720c */ /* 0x000fc80003f24070 */
[----:B------:R-:W-:Y:S01]  /*71d0*/  ISETP.GT.U32.AND P3, PT, R0, R6, PT ;  /* 0x000000060000720c */ /* 0x000fe20003f64070 */
[----:B------:R-:W-:Y:S01]  /*71e0*/  IMAD.HI.U32 R7, R20, R9, RZ ;  /* 0x0000000914077227 */ /* 0x000fe200078e00ff */
[----:B------:R-:W-:-:S03]  /*71f0*/  ISETP.GE.AND P6, PT, R8, RZ, PT ;  /* 0x000000ff0800720c */ /* 0x000fc60003fc6270 */
[----:B------:R-:W-:-:S04]  /*7200*/  IMAD.MOV R7, RZ, RZ, -R7 ;  /* 0x000000ffff077224 */ /* 0x000fc800078e0a07 */
[--C-:B------:R-:W-:Y:S02]  /*7210*/  @!P1 IMAD.IADD R2, R2, 0x1, -R0.reuse ;  /* 0x0000000102029824 */ /* 0x100fe400078e0a00 */
[----:B------:R-:W-:Y:S02]  /*7220*/  IMAD R9, R0, R7, R9 ;  /* 0x0000000700097224 */ /* 0x000fe400078e0209 */
[----:B------:R-:W-:Y:S01]  /*7230*/  @!P3 IMAD.IADD R6, R6, 0x1, -R0 ;  /* 0x000000010606b824 */ /* 0x000fe200078e0a00 */
[----:B----4-:R-:W-:Y:S01]  /*7240*/  IABS R8, R12 ;  /* 0x0000000c00087213 */ /* 0x010fe20000000000 */
[----:B------:R-:W-:Y:S01]  /*7250*/  @!P0 IMAD.MOV R10, RZ, RZ, -R10 ;  /* 0x000000ffff0a8224 */ /* 0x000fe200078e0a0a */
[----:B------:R-:W-:Y:S02]  /*7260*/  ISETP.GE.AND P5, PT, R12, RZ, PT ;  /* 0x000000ff0c00720c */ /* 0x000fe40003fa6270 */
[----:B------:R-:W4:Y:S04]  /*7270*/  LDL R12, [R1+0x420] ;  /* 0x00042000010c7983 */ /* 0x000f280000100800 */
[----:B------:R-:W-:Y:S01]  /*7280*/  STL [R1+0xa04], R10 ;  /* 0x000a040a01007387 */ /* 0x000fe20000100800 */
[----:B--2---:R-:W-:-:S02]  /*7290*/  ISETP.GE.AND P3, PT, R5, RZ, PT ;  /* 0x000000ff0500720c */ /* 0x004fc40003f66270 */
[----:B------:R-:W-:Y:S02]  /*72a0*/  IABS R7, R5 ;  /* 0x0000000500077213 */ /* 0x000fe40000000000 */
[----:B------:R-:W-:Y:S01]  /*72b0*/  IABS R5, R13 ;  /* 0x0000000d00057213 */ /* 0x000fe20000000000 */
        /* <DEDUP_REMOVED lines=11> */
[----:B------:R-:W-:Y:S01]  /*7370*/  IMAD.HI.U32 R4, R20, R8, RZ ;  /* 0x0000000814047227 */ /* 0x000fe200078e00ff */
[----:B------:R-:W-:-:S03]  /*7380*/  ISETP.GT.U32.AND P0, PT, R0, R6, PT ;  /* 0x000000060000720c */ /* 0x000fc60003f04070 */
[----:B------:R-:W-:-:S04]  /*7390*/  IMAD.MOV R4, RZ, RZ, -R4 ;  /* 0x000000ffff047224 */ /* 0x000fc800078e0a04 */
[----:B------:R-:W-:-:S05]  /*73a0*/  IMAD R8, R0, R4, R8 ;  /* 0x0000000400087224 */ /* 0x000fca00078e0208 */
[----:B------:R-:W-:Y:S01]  /*73b0*/  ISETP.GT.U32.AND P6, PT, R0, R8, PT ;  /* 0x000000080000720c */ /* 0x000fe20003fc4070 */
[----:B------:R-:W-:Y:S01]  /*73c0*/  @!P0 IMAD.IADD R6, R6, 0x1, -R0 ;  /* 0x0000000106068824 */ /* 0x000fe200078e0a00 */
[----:B------:R-:W-:Y:S02]  /*73d0*/  ISETP.GT.U32.AND P0, PT, R0, R9, PT ;  /* 0x000000090000720c */ /* 0x000fe40003f04070 */
[----:B----4-:R-:W-:Y:S01]  /*73e0*/  IABS R4, R12 ;  /* 0x0000000c00047213 */ /* 0x010fe20000000000 */
[----:B------:R-:W-:Y:S01]  /*73f0*/  IMAD.HI.U32 R12, R20, R7, RZ ;  /* 0x00000007140c7227 */ /* 0x000fe200078e00ff */
[----:B------:R-:W-:Y:S02]  /*7400*/  ISETP.GE.AND P1, PT, R11, RZ, PT ;  /* 0x000000ff0b00720c */ /* 0x000fe40003f26270 */
[----:B------:R-:W-:Y:S01]  /*7410*/  IABS R11, R11 ;  /* 0x0000000b000b7213 */ /* 0x000fe20000000000 */
[----:B------:R-:W-:-:S04]  /*7420*/  IMAD.MOV R12, RZ, RZ, -R12 ;  /* 0x000000ffff0c7224 */ /* 0x000fc800078e0a0c */
        /* <DEDUP_REMOVED lines=84> */
[--C-:B------:R-:W-:Y:S02]  /*7970*/  @!P5 IMAD.IADD R11, R11, 0x1, -R0.reuse ;  /* 0x000000010b0bd824 */ /* 0x100fe400078e0a00 */
        /* <DEDUP_REMOVED lines=12> */
[----:B--2---:R-:W-:Y:S01]  /*7a40*/  IABS R4, R14 ;  /* 0x0000000e00047213 */ /* 0x004fe20000000000 */
[----:B------:R-:W-:-:S02]  /*7a50*/  IMAD.MOV.U32 R14, RZ, RZ, R10 ;  /* 0x000000ffff0e7224 */ /* 0x000fc400078e000a */
[----:B------:R-:W2:Y:S01]  /*7a60*/  LDL.LU R10, [R1+0x43c] ;  /* 0x00043c00010a7983 */ /* 0x000ea20000300800 */
[----:B------:R-:W-:-:S05]  /*7a70*/  @!P4 IADD3 R2, PT, PT, -R2, RZ, RZ ;  /* 0x000000ff0202c210 */ /* 0x000fca0007ffe1ff */
[----:B------:R0:W-:Y:S04]  /*7a80*/  STL [R1+0x9bc], R2 ;  /* 0x0009bc0201007387 */ /* 0x0001e80000100800 */
[----:B0-----:R-:W2:Y:S01]  /*7a90*/  LDL.LU R2, [R1+0x3f94] ;  /* 0x003f940001027983 */ /* 0x001ea20000300800 */
[----:B------:R-:W-:Y:S02]  /*7aa0*/  IMAD.MOV R13, RZ, RZ, -R13 ;  /* 0x000000ffff0d7224 */ /* 0x000fe400078e0a0d */
[----:B------:R-:W-:Y:S01]  /*7ab0*/  @!P2 IMAD.MOV R14, RZ, RZ, -R14 ;  /* 0x000000ffff0ea224 */ /* 0x000fe200078e0a0e */
[C---:B------:R-:W-:Y:S02]  /*7ac0*/  ISETP.GT.U32.AND P6, PT, R0.reuse, R6, PT ;  /* 0x000000060000720c */ /* 0x040fe40003fc4070 */
[C---:B------:R-:W-:Y:S01]  /*7ad0*/  ISETP.GT.U32.AND P3, PT, R0.reuse, R8, PT ;  /* 0x000000080000720c */ /* 0x040fe20003f64070 */
[----:B--2---:R-:W-:-:S02]  /*7ae0*/  IMAD R2, R0, R13, R2 ;  /* 0x0000000d00027224 */ /* 0x004fc400078e0202 */
[----:B------:R-:W2:Y:S04]  /*7af0*/  LDL.LU R13, [R1+0x430] ;  /* 0x00043000010d7983 */ /* 0x000ea80000300800 */
[----:B------:R0:W-:Y:S04]  /*7b00*/  STL [R1+0x9b8], R14 ;  /* 0x0009b80e01007387 */ /* 0x0001e80000100800 */
[----:B0-----:R-:W3:Y:S01]  /*7b10*/  LDL.LU R14, [R1+0x3f90] ;  /* 0x003f9000010e7983 */ /* 0x001ee20000300800 */
[----:B------:R-:W-:Y:S01]  /*7b20*/  @!P6 IMAD.IADD R6, R6, 0x1, -R0 ;  /* 0x000000010606e824 */ /* 0x000fe200078e0a00 */
[----:B------:R-:W-:-:S04]  /*7b30*/  ISETP.GT.U32.AND P0, PT, R0, R11, PT ;  /* 0x0000000b0000720c */ /* 0x000fc80003f04070 */
[----:B------:R-:W-:Y:S01]  /*7b40*/  ISETP.GT.U32.AND P6, PT, R0, R6, PT ;  /* 0x000000060000720c */ /* 0x000fe20003fc4070 */
        /* <DEDUP_REMOVED lines=33> */
[----:B------:R-:W-:Y:S02]  /*7d60*/  @!P1 IMAD.IADD R2, R2, 0x1, -R0 ;  /* 0x0000000102029824 */ /* 0x000fe400078e0a00 */
        /* <DEDUP_REMOVED lines=25> */
[C---:B------:R-:W-:Y:S01]  /*7f00*/  ISETP.GT.U32.AND P6, PT, R0.reuse, R7, PT ;  /* 0x000000070000720c */ /* 0x040fe20003fc4070 */
        /* <DEDUP_REMOVED lines=179> */
[----:B------:R-:W-:Y:S01]  /*8a40*/  IMAD R8, R0, R4, R8 ;  /* 0x0000000400087224 */ /* 0x000fe200078e0208 */
[----:B----4-:R-:W-:-:S04]  /*8a50*/  IABS R4, R12 ;  /* 0x0000000c00047213 */ /* 0x010fc80000000000 */
[----:B------:R-:W-:Y:S01]  /*8a60*/  ISETP.GT.U32.AND P6, PT, R0, R8, PT ;  /* 0x000000080000720c */ /* 0x000fe20003fc4070 */
[----:B------:R-:W-:Y:S01]  /*8a70*/  @!P0 IMAD.IADD R6, R6, 0x1, -R0 ;  /* 0x0000000106068824 */ /* 0x000fe200078e0a00 */
[----:B------:R-:W-:Y:S01]  /*8a80*/  ISETP.GT.U32.AND P0, PT, R0, R9, PT ;  /* 0x000000090000720c */ /* 0x000fe20003f04070 */
[----:B------:R-:W-:Y:S01]  /*8a90*/  IMAD.HI.U32 R12, R20, R7, RZ ;  /* 0x00000007140c7227 */ /* 0x000fe200078e00ff */
[----:B------:R-:W-:Y:S02]  /*8aa0*/  ISETP.GE.AND P1, PT, R11, RZ, PT ;  /* 0x000000ff0b00720c */ /* 0x000fe40003f26270 */
[----:B------:R-:W-:Y:S01]  /*8ab0*/  IABS R11, R11 ;  /* 0x0000000b000b7213 */ /* 0x000fe20000000000 */
[----:B------:R-:W-:-:S04]  /*8ac0*/  IMAD.MOV R12, RZ, RZ, -R12 ;  /* 0x000000ffff0c7224 */ /* 0x000fc800078e0a0c */
[----:B------:R-:W-:Y:S02]  /*8ad0*/  IMAD R7, R0, R12, R7 ;  /* 0x0000000c00077224 */ /* 0x000fe400078e0207 */
[----:B------:R-:W-:Y:S01]  /*8ae0*/  @!P6 IADD3 R8, PT, PT, R8, -R0, RZ ;  /* 0x800000000808e210 */ /* 0x000fe20007ffe0ff */
        /* <DEDUP_REMOVED lines=256> */
[----:B------:R-:W-:Y:S02]  /*9af0*/  @!P5 IADD3 R8, PT, PT, R8, -R0, RZ ;  /* 0x800000000808d210 */ /* 0x000fe40007ffe0ff */
        /* <DEDUP_REMOVED lines=232> */
[----:B--2---:R-:W-:Y:S02]  /*a980*/  ISETP.GE.AND P3, PT, R13, RZ, PT ;  /* 0x000000ff0d00720c */ /* 0x004fe40003f66270 */
[----:B------:R-:W-:Y:S02]  /*a990*/  MOV R13, R6 ;  /* 0x00000006000d7202 */ /* 0x000fe40000000f00 */
[----:B------:R-:W2:Y:S09]  /*a9a0*/  LDL.LU R6, [R1+0x51c] ;  /* 0x00051c0001067983 */ /* 0x000eb20000300800 */
        /* <DEDUP_REMOVED lines=246> */
[----:B------:R-:W-:-:S04]  /*b910*/  IMAD.MOV.U32 R5, RZ, RZ, R6 ;  /* 0x000000ffff057224 */ /* 0x000fc800078e0006 */
[----:B------:R-:W-:Y:S01]  /*b920*/  @!P4 IMAD.MOV R5, RZ, RZ, -R5 ;  /* 0x000000ffff05c224 */ /* 0x000fe200078e0a05 */
[----:B------:R-:W-:-:S04]  /*b930*/  IABS R6, R14 ;  /* 0x0000000e00067213 */ /* 0x000fc80000000000 */
[----:B------:R0:W-:Y:S01]  /*b940*/  STL [R1+0x844], R5 ;  /* 0x0008440501007387 */ /* 0x0001e20000100800 */
[----:B------:R-:W-:-:S04]  /*b950*/  IMAD.HI.U32 R13, R20, R6, RZ ;  /* 0x00000006140d7227 */ /* 0x000fc800078e00ff */
[----:B------:R-:W-:Y:S01]  /*b960*/  IMAD.HI.U32 R14, R20, R11, RZ ;  /* 0x0000000b140e7227 */ /* 0x000fe200078e00ff */
[----:B0-----:R-:W-:-:S03]  /*b970*/  MOV R5, R8 ;  /* 0x0000000800057202 */ /* 0x001fc60000000f00 */
[----:B------:R-:W-:Y:S01]  /*b980*/  IMAD.HI.U32 R8, R20, R12, RZ ;  /* 0x0000000c14087227 */ /* 0x000fe200078e00ff */
[----:B------:R0:W-:Y:S03]  /*b990*/  STL [R1+0x3f38], R20 ;  /* 0x003f381401007387 */ /* 0x0001e60000100800 */
[----:B------:R-:W-:Y:S02]  /*b9a0*/  @!P5 IMAD.MOV R5, RZ, RZ, -R5 ;  /* 0x000000ffff05d224 */ /* 0x000fe400078e0a05 */
[----:B------:R-:W-:Y:S02]  /*b9b0*/  IMAD.MOV R8, RZ, RZ, -R8 ;  /* 0x000000ffff087224 */ /* 0x000fe400078e0a08 */
        /* <DEDUP_REMOVED lines=91> */
[--C-:B------:R-:W-:Y:S01]  /*bf70*/  @!P6 IMAD.IADD R6, R6, 0x1, -R0.reuse ;  /* 0x000000010606e824 */ /* 0x100fe200078e0a00 */
[----:B------:R-:W-:Y:S01]  /*bf80*/  ISETP.GT.U32.AND P3, PT, R0, R2, PT ;  /* 0x000000020000720c */ /* 0x000fe20003f64070 */
[----:B------:R-:W-:Y:S01]  /*bf90*/  @!P5 IMAD.MOV R11, RZ, RZ, -R11 ;  /* 0x000000ffff0bd224 */ /* 0x000fe200078e0a0b */
[----:B------:R-:W-:Y:S04]  /*bfa0*/  STL [R1+0x824], R8 ;  /* 0x0008240801007387 */ /* 0x000fe80000100800 */
[----:B------:R0:W-:Y:S01]  /*bfb0*/  STL [R1+0x820], R11 ;  /* 0x0008200b01007387 */ /* 0x0001e20000100800 */
[----:B------:R-:W-:-:S03]  /*bfc0*/  @!P4 IMAD.IADD R9, R9, 0x1, -R0 ;  /* 0x000000010909c824 */ /* 0x000fc600078e0a00 */
[----:B0-----:R-:W4:Y:S03]  /*bfd0*/  LDL.LU R11, [R1+0x580] ;  /* 0x00058000010b7983 */ /* 0x001f260000300800 */
        /* <DEDUP_REMOVED lines=13> */
[----:B------:R-:W-:Y:S01]  /*c0b0*/  ISETP.GT.U32.AND P1, PT, R0, R2, PT ;  /* 0x000000020000720c */ /* 0x000fe20003f24070 */
[----:B------:R-:W-:Y:S01]  /*c0c0*/  IMAD.HI.U32 R8, R20, R10, RZ ;  /* 0x0000000a14087227 */ /* 0x000fe200078e00ff */
[----:B------:R-:W-:-:S02]  /*c0d0*/  ISETP.GE.AND P0, PT, R5, RZ, PT ;  /* 0x000000ff0500720c */ /* 0x000fc40003f06270 */
[----:B------:R-:W-:Y:S01]  /*c0e0*/  ISETP.GE.AND P6, PT, R7, RZ, PT ;  /* 0x000000ff0700720c */ /* 0x000fe20003fc6270 */
[----:B------:R-:W-:-:S04]  /*c0f0*/  IMAD.MOV R8, RZ, RZ, -R8 ;  /* 0x000000ffff087224 */ /* 0x000fc800078e0a08 */
[----:B------:R-:W-:-:S04]  /*c100*/  IMAD R10, R0, R8, R10 ;  /* 0x00000008000a7224 */ /* 0x000fc800078e020a */
[----:B------:R-:W-:Y:S02]  /*c110*/  @!P1 IMAD.IADD R2, R2, 0x1, -R0 ;  /* 0x0000000102029824 */ /* 0x000fe400078e0a00 */
[----:B------:R-:W-:Y:S01]  /*c120*/  @!P0 IMAD.MOV R9, RZ, RZ, -R9 ;  /* 0x000000ffff098224 */ /* 0x000fe200078e0a09 */
[----:B----4-:R-:W-:Y:S02]  /*c130*/  IABS R7, R12 ;  /* 0x0000000c00077213 */ /* 0x010fe40000000000 */
[----:B------:R-:W-:Y:S02]  /*c140*/  ISETP.GE.AND P2, PT, R12, RZ, PT ;  /* 0x000000ff0c00720c */ /* 0x000fe40003f46270 */
[----:B------:R-:W4:Y:S04]  /*c150*/  LDL R12, [R1+0x58c] ;  /* 0x00058c00010c7983 */ /* 0x000f280000100800 */
[----:B------:R-:W-:Y:S01]  /*c160*/  STL [R1+0x818], R9 ;  /* 0x0008180901007387 */ /* 0x000fe20000100800 */
[----:B------:R-:W-:-:S04]  /*c170*/  IMAD.HI.U32 R5, R20, R4, RZ ;  /* 0x0000000414057227 */ /* 0x000fc800078e00ff */
[----:B------:R-:W-:-:S04]  /*c180*/  IMAD.MOV R5, RZ, RZ, -R5 ;  /* 0x000000ffff057224 */ /* 0x000fc800078e0a05 */
[----:B------:R-:W-:Y:S01]  /*c190*/  IMAD R5, R0, R5, R4 ;  /* 0x0000000500057224 */ /* 0x000fe200078e0204 */
[----:B--2---:R-:W-:Y:S01]  /*c1a0*/  IABS R8, R13 ;  /* 0x0000000d00087213 */ /* 0x004fe20000000000 */
        /* <DEDUP_REMOVED lines=11> */
[----:B------:R-:W-:Y:S01]  /*c260*/  ISETP.GT.U32.AND P5, PT, R0, R5, PT ;  /* 0x000000050000720c */ /* 0x000fe20003fa4070 */
[----:B------:R-:W-:-:S04]  /*c270*/  IMAD.HI.U32 R4, R20, R7, RZ ;  /* 0x0000000714047227 */ /* 0x000fc800078e00ff */
[----:B------:R-:W-:-:S08]  /*c280*/  IMAD.MOV R4, RZ, RZ, -R4 ;  /* 0x000000ffff047224 */ /* 0x000fd000078e0a04 */
[----:B------:R-:W-:-:S05]  /*c290*/  @!P5 IMAD.IADD R5, R5, 0x1, -R0 ;  /* 0x000000010505d824 */ /* 0x000fca00078e0a00 */
[C---:B------:R-:W-:Y:S01]  /*c2a0*/  ISETP.GT.U32.AND P0, PT, R0.reuse, R5, PT ;  /* 0x000000050000720c */ /* 0x040fe20003f04070 */
[----:B------:R-:W-:Y:S01]  /*c2b0*/  IMAD R7, R0, R4, R7 ;  /* 0x0000000400077224 */ /* 0x000fe200078e0207 */
[----:B------:R-:W-:-:S04]  /*c2c0*/  ISETP.GE.AND P1, PT, R11, RZ, PT ;  /* 0x000000ff0b00720c */ /* 0x000fc80003f26270 */
[----:B------:R-:W-:Y:S02]  /*c2d0*/  ISETP.GT.U32.AND P6, PT, R0, R7, PT ;  /* 0x000000070000720c */ /* 0x000fe40003fc4070 */
[----:B------:R-:W-:-:S05]  /*c2e0*/  IABS R11, R11 ;  /* 0x0000000b000b7213 */ /* 0x000fca0000000000 */
[----:B------:R-:W-:Y:S01]  /*c2f0*/  @!P0 IMAD.IADD R5, R5, 0x1, -R0 ;  /* 0x0000000105058824 */ /* 0x000fe200078e0a00 */
[----:B------:R-:W-:Y:S01]  /*c300*/  ISETP.GT.U32.AND P0, PT, R0, R10, PT ;  /* 0x0000000a0000720c */ /* 0x000fe20003f04070 */
[----:B------:R-:W-:Y:S01]  /*c310*/  IMAD.HI.U32 R2, R20, R11, RZ ;  /* 0x0000000b14027227 */ /* 0x000fe200078e00ff */
[----:B------:R-:W-:Y:S02]  /*c320*/  IABS R4, R6 ;  /* 0x0000000600047213 */ /* 0x000fe40000000000 */
[----:B------:R-:W-:Y:S01]  /*c330*/  ISETP.GE.AND P5, PT, R6, RZ, PT ;  /* 0x000000ff0600720c */ /* 0x000fe20003fa6270 */
[----:B------:R-:W-:Y:S01]  /*c340*/  IMAD.MOV R2, RZ, RZ, -R2 ;  /* 0x000000ffff027224 */ /* 0x000fe200078e0a02 */
[----:B----4-:R-:W-:Y:S01]  /*c350*/  IABS R6, R12 ;  /* 0x0000000c00067213 */ /* 0x010fe20000000000 */
[----:B------:R-:W-:Y:S02]  /*c360*/  @!P6 IMAD.IADD R7, R7, 0x1, -R0 ;  /* 0x000000010707e824 */ /* 0x000fe400078e0a00 */
[----:B------:R-:W-:-:S04]  /*c370*/  IMAD.HI.U32 R12, R20, R4, RZ ;  /* 0x00000004140c7227 */ /* 0x000fc800078e00ff */
[----:B------:R-:W-:Y:S02]  /*c380*/  IMAD R2, R0, R2, R11 ;  /* 0x0000000200027224 */ /* 0x000fe400078e020b */
[----:B------:R-:W-:Y:S01]  /*c390*/  @!P0 IMAD.IADD R10, R10, 0x1, -R0 ;  /* 0x000000010a0a8824 */ /* 0x000fe200078e0a00 */
[----:B------:R-:W-:Y:S01]  /*c3a0*/  ISETP.GT.U32.AND P0, PT, R0, R7, PT ;  /* 0x000000070000720c */ /* 0x000fe20003f04070 */
[----:B------:R-:W-:Y:S02]  /*c3b0*/  IMAD.MOV R12, RZ, RZ, -R12 ;  /* 0x000000ffff0c7224 */ /* 0x000fe400078e0a0c */
[----:B------:R-:W-:-:S04]  /*c3c0*/  IMAD.HI.U32 R11, R20, R9, RZ ;  /* 0x00000009140b7227 */ /* 0x000fc800078e00ff */
[----:B------:R-:W-:Y:S02]  /*c3d0*/  IMAD R4, R0, R12, R4 ;  /* 0x0000000c00047224 */ /* 0x000fe400078e0204 */
[----:B------:R-:W-:Y:S02]  /*c3e0*/  IMAD.MOV R11, RZ, RZ, -R11 ;  /* 0x000000ffff0b7224 */ /* 0x000fe400078e0a0b */
[----:B------:R-:W-:-:S04]  /*c3f0*/  IMAD.HI.U32 R12, R20, R6, RZ ;  /* 0x00000006140c7227 */ /* 0x000fc800078e00ff */
[C---:B------:R-:W-:Y:S02]  /*c400*/  IMAD R9, R0.reuse, R11, R9 ;  /* 0x0000000b00097224 */ /* 0x040fe400078e0209 */
[----:B------:R-:W-:Y:S02]  /*c410*/  @!P4 IMAD.MOV R5, RZ, RZ, -R5 ;  /* 0x000000ffff05c224 */ /* 0x000fe400078e0a05 */
[----:B------:R-:W-:Y:S02]  /*c420*/  IMAD.MOV R12, RZ, RZ, -R12 ;  /* 0x000000ffff0c7224 */ /* 0x000fe400078e0a0c */
[----:B------:R-:W-:Y:S01]  /*c430*/  @!P0 IMAD.IADD R7, R7, 0x1, -R0 ;  /* 0x0000000107078824 */ /* 0x000fe200078e0a00 */
[----:B------:R0:W-:Y:S01]  /*c440*/  STL [R1+0x810], R5 ;  /* 0x0008100501007387 */ /* 0x0001e20000100800 */
[----:B------:R-:W-:-:S03]  /*c450*/  IMAD R6, R0, R12, R6 ;  /* 0x0000000c00067224 */ /* 0x000fc600078e0206 */
[----:B------:R1:W-:Y:S01]  /*c460*/  STL [R1+0x3f28], R20 ;  /* 0x003f281401007387 */ /* 0x0003e20000100800 */
[----:B---3--:R-:W-:Y:S02]  /*c470*/  IABS R11, R13 ;  /* 0x0000000d000b7213 */ /* 0x008fe40000000000 */
[----:B--2---:R-:W-:-:S03]  /*c480*/  IABS R13, R14 ;  /* 0x0000000e000d7213 */ /* 0x004fc60000000000 */
[----:B0-----:R-:W-:Y:S02]  /*c490*/  IMAD.MOV.U32 R5, RZ, RZ, R11 ;  /* 0x000000ffff057224 */ /* 0x001fe400078e000b */
[----:B------:R-:W-:Y:S01]  /*c4a0*/  IMAD.MOV.U32 R11, RZ, RZ, R13 ;  /* 0x000000ffff0b7224 */ /* 0x000fe200078e000d */
[----:B------:R-:W-:Y:S01]  /*c4b0*/  IABS R12, R8 ;  /* 0x00000008000c7213 */ /* 0x000fe20000000000 */
[----:B------:R-:W-:Y:S02]  /*c4c0*/  IMAD.MOV.U32 R8, RZ, RZ, R7 ;  /* 0x000000ffff087224 */ /* 0x000fe400078e0007 */
[----:B------:R-:W-:-:S04]  /*c4d0*/  IMAD.HI.U32 R13, R20, R11, RZ ;  /* 0x0000000b140d7227 */ /* 0x000fc800078e00ff */
[----:B------:R-:W-:-:S04]  /*c4e0*/  IMAD.HI.U32 R7, R20, R12, RZ ;  /* 0x0000000c14077227 */ /* 0x000fc800078e00ff */
[----:B------:R-:W-:Y:S02]  /*c4f0*/  IMAD.HI.U32 R14, R20, R5, RZ ;  /* 0x00000005140e7227 */ /* 0x000fe400078e00ff */
[----:B-1----:R-:W2:Y:S02]  /*c500*/  LDL.LU R20, [R1+0x588] ;  /* 0x0005880001147983 */ /* 0x002ea40000300800 */
[----:B------:R-:W-:Y:S02]  /*c510*/  @!P2 IMAD.MOV R8, RZ, RZ, -R8 ;  /* 0x000000ffff08a224 */ /* 0x000fe400078e0a08 */
[----:B------:R-:W-:Y:S02]  /*c520*/  IMAD.MOV R7, RZ, RZ, -R7 ;  /* 0x000000ffff077224 */ /* 0x000fe400078e0a07 */
[----:B------:R-:W-:Y:S02]  /*c530*/  IMAD.MOV R13, RZ, RZ, -R13 ;  /* 0x000000ffff0d7224 */ /* 0x000fe400078e0a0d */
[----:B------:R-:W-:Y:S01]  /*c540*/  IMAD.MOV R14, RZ, RZ, -R14 ;  /* 0x000000ffff0e7224 */ /* 0x000fe200078e0a0e */
[----:B------:R0:W-:Y:S01]  /*c550*/  STL [R1+0x80c], R8 ;  /* 0x00080c0801007387 */ /* 0x0001e20000100800 */
[----:B------:R-:W-:-:S02]  /*c560*/  IMAD R7, R0, R7, R12 ;  /* 0x0000000700077224 */ /* 0x000fc400078e020c */
        /* <DEDUP_REMOVED lines=55> */
[----:B------:R-:W-:Y:S01]  /*c8e0*/  @!P6 IMAD.IADD R6, R6, 0x1, -R0 ;  /* 0x000000010606e824 */ /* 0x000fe200078e0a00 */
[----:B------:R-:W4:Y:S01]  /*c8f0*/  LDL.LU R12, [R1+0x5ac] ;  /* 0x0005ac00010c7983 */ /* 0x000f220000300800 */
[----:B---3--:R-:W-:Y:S02]  /*c900*/  ISETP.GE.AND P2, PT, R2, RZ, PT ;  /* 0x000000ff0200720c */ /* 0x008fe40003f46270 */
[----:B------:R-:W-:-:S02]  /*c910*/  MOV R2, R8 ;  /* 0x0000000800027202 */ /* 0x000fc40000000f00 */
[----:B------:R-:W3:Y:S03]  /*c920*/  LDL.LU R8, [R1+0x5a4] ;  /* 0x0005a40001087983 */ /* 0x000ee60000300800 */
[----:B------:R-:W-:Y:S01]  /*c930*/  @!P0 IMAD.MOV R2, RZ, RZ, -R2 ;  /* 0x000000ffff028224 */ /* 0x000fe200078e0a02 */
[----:B------:R-:W-:Y:S04]  /*c940*/  STL [R1+0x800], R4 ;  /* 0x0008000401007387 */ /* 0x000fe80000100800 */
[----:B------:R0:W-:Y:S02]  /*c950*/  STL [R1+0x7fc], R2 ;  /* 0x0007fc0201007387 */ /* 0x0001e40000100800 */
[----:B0-----:R-:W-:Y:S01]  /*c960*/  IMAD.MOV.U32 R2, RZ, RZ, R6 ;  /* 0x000000ffff027224 */ /* 0x001fe200078e0006 */
[----:B--2---:R-:W-:Y:S01]  /*c970*/  IABS R4, R14 ;  /* 0x0000000e00047213 */ /* 0x004fe20000000000 */
[----:B------:R-:W2:Y:S02]  /*c980*/  LDL.LU R6, [R1+0x5a0] ;  /* 0x0005a00001067983 */ /* 0x000ea40000300800 */
[----:B------:R-:W-:-:S02]  /*c990*/  @!P4 IMAD.MOV R2, RZ, RZ, -R2 ;  /* 0x000000ffff02c224 */ /* 0x000fc400078e0a02 */
[----:B------:R-:W-:Y:S02]  /*c9a0*/  IMAD.MOV.U32 R14, RZ, RZ, R9 ;  /* 0x000000ffff0e7224 */ /* 0x000fe400078e0009 */
[----:B------:R-:W2:Y:S04]  /*c9b0*/  LDL.LU R9, [R1+0x5a8] ;  /* 0x0005a80001097983 */ /* 0x000ea80000300800 */
[----:B------:R0:W-:Y:S04]  /*c9c0*/  STL [R1+0x7f8], R2 ;  /* 0x0007f80201007387 */ /* 0x0001e80000100800 */
[----:B0-----:R-:W2:Y:S01]  /*c9d0*/  LDL.LU R2, [R1+0x3f24] ;  /* 0x003f240001027983 */ /* 0x001ea20000300800 */
[----:B------:R-:W-:-:S02]  /*c9e0*/  IMAD.MOV R13, RZ, RZ, -R13 ;  /* 0x000000ffff0d7224 */ /* 0x000fc400078e0a0d */
[----:B------:R-:W-:Y:S01]  /*c9f0*/  @!P3 IMAD.MOV R14, RZ, RZ, -R14 ;  /* 0x000000ffff0eb224 */ /* 0x000fe200078e0a0e */
[C---:B------:R-:W-:Y:S02]  /*ca00*/  ISETP.GT.U32.AND P6, PT, R0.reuse, R11, PT ;  /* 0x0000000b0000720c */ /* 0x040fe40003fc4070 */
[C---:B------:R-:W-:Y:S02]  /*ca10*/  ISETP.GT.U32.AND P5, PT, R0.reuse, R7, PT ;  /* 0x000000070000720c */ /* 0x040fe40003fa4070 */
[C---:B------:R-:W-:Y:S01]  /*ca20*/  ISETP.GT.U32.AND P0, PT, R0.reuse, R5, PT ;  /* 0x000000050000720c */ /* 0x040fe20003f04070 */
[----:B--2---:R-:W-:Y:S02]  /*ca30*/  IMAD R2, R0, R13, R2 ;  /* 0x0000000d00027224 */ /* 0x004fe400078e0202 */
[----:B------:R-:W2:Y:S04]  /*ca40*/  LDL.LU R13, [R1+0x59c] ;  /* 0x00059c00010d7983 */ /* 0x000ea80000300800 */
[----:B------:R0:W-:Y:S04]  /*ca50*/  STL [R1+0x7f4], R14 ;  /* 0x0007f40e01007387 */ /* 0x0001e80000100800 */
[----:B0-----:R-:W3:Y:S01]  /*ca60*/  LDL.LU R14, [R1+0x3f20] ;  /* 0x003f2000010e7983 */ /* 0x001ee20000300800 */
[----:B------:R-:W-:-:S05]  /*ca70*/  @!P6 IMAD.IADD R11, R11, 0x1, -R0 ;  /* 0x000000010b0be824 */ /* 0x000fca00078e0a00 */
[C---:B------:R-:W-:Y:S01]  /*ca80*/  ISETP.GT.U32.AND P6, PT, R0.reuse, R11, PT ;  /* 0x0000000b0000720c */ /* 0x040fe20003fc4070 */
[--C-:B------:R-:W-:Y:S02]  /*ca90*/  @!P5 IMAD.IADD R7, R7, 0x1, -R0.reuse ;  /* 0x000000010707d824 */ /* 0x100fe400078e0a00 */
[----:B------:R-:W-:Y:S02]  /*caa0*/  @!P0 IMAD.IADD R5, R5, 0x1, -R0 ;  /* 0x0000000105058824 */ /* 0x000fe400078e0a00 */
[----:B------:R-:W-:Y:S01]  /*cab0*/  @!P1 IMAD.MOV R7, RZ, RZ, -R7 ;  /* 0x000000ffff079224 */ /* 0x000fe200078e0a07 */
[----:B------:R-:W-:-:S04]  /*cac0*/  ISETP.GT.U32.AND P4, PT, R0, R10, PT ;  /* 0x0000000a0000720c */ /* 0x000fc80003f84070 */
[----:B------:R0:W-:Y:S03]  /*cad0*/  STL [R1+0x7f0], R7 ;  /* 0x0007f00701007387 */ /* 0x0001e60000100800 */
[----:B------:R-:W-:Y:S01]  /*cae0*/  @!P6 IMAD.IADD R11, R11, 0x1, -R0 ;  /* 0x000000010b0be824 */ /* 0x000fe200078e0a00 */
[----:B------:R-:W-:Y:S01]  /*caf0*/  ISETP.GT.U32.AND P5, PT, R0, R2, PT ;  /* 0x000000020000720c */ /* 0x000fe20003fa4070 */
[----:B0-----:R-:W-:-:S04]  /*cb00*/  IMAD.MOV.U32 R7, RZ, RZ, R5 ;  /* 0x000000ffff077224 */ /* 0x001fc800078e0005 */
[----:B------:R-:W-:Y:S02]  /*cb10*/  @!P2 IMAD.MOV R7, RZ, RZ, -R7 ;  /* 0x000000ffff07a224 */ /* 0x000fe400078e0a07 */
[----:B------:R-:W-:-:S06]  /*cb20*/  @!P4 IMAD.IADD R10, R10, 0x1, -R0 ;  /* 0x000000010a0ac824 */ /* 0x000fcc00078e0a00 */
[----:B------:R-:W-:Y:S01]  /*cb30*/  @!P5 IMAD.IADD R2, R2, 0x1, -R0 ;  /* 0x000000010202d824 */ /* 0x000fe200078e0a00 */
[----:B------:R-:W-:Y:S02]  /*cb40*/  ISETP.GT.U32.AND P5, PT, R0, R10, PT ;  /* 0x0000000a0000720c */ /* 0x000fe40003fa4070 */
[----:B------:R-:W-:-:S11]  /*cb50*/  ISETP.GE.AND P4, PT, R9, RZ, PT ;  /* 0x000000ff0900720c */ /* 0x000fd60003f86270 */
[----:B------:R-:W-:Y:S01]  /*cb60*/  @!P5 IMAD.IADD R10, R10, 0x1, -R0 ;  /* 0x000000010a0ad824 */ /* 0x000fe200078e0a00 */
[----:B--2---:R-:W-:Y:S01]  /*cb70*/  ISETP.GE.AND P3, PT, R13, RZ, PT ;  /* 0x000000ff0d00720c */ /* 0x004fe20003f66270 */
[----:B------:R-:W-:Y:S02]  /*cb80*/  IMAD.MOV.U32 R13, RZ, RZ, R11 ;  /* 0x000000ffff0d7224 */ /* 0x000fe400078e000b */
[----:B------:R-:W2:Y:S04]  /*cb90*/  LDL.LU R11, [R1+0x5b4] ;  /* 0x0005b400010b7983 */ /* 0x000ea80000300800 */
[----:B------:R0:W-:Y:S06]  /*cba0*/  STL [R1+0x7ec], R7 ;  /* 0x0007ec0701007387 */ /* 0x0001ec0000100800 */
[----:B------:R-:W-:Y:S01]  /*cbb0*/  @!P3 IMAD.MOV R13, RZ, RZ, -R13 ;  /* 0x000000ffff0db224 */ /* 0x000fe200078e0a0d */
[----:B0-----:R-:W2:Y:S04]  /*cbc0*/  LDL.LU R7, [R1+0x5b8] ;  /* 0x0005b80001077983 */ /* 0x001ea80000300800 */
[----:B------:R0:W-:Y:S04]  /*cbd0*/  STL [R1+0x5a8], R13 ;  /* 0x0005a80d01007387 */ /* 0x0001e80000100800 */
[----:B0-----:R-:W2:Y:S01]  /*cbe0*/  LDL R13, [R1+0x5bc] ;  /* 0x0005bc00010d7983 */ /* 0x001ea20000100800 */
[----:B---3--:R-:W-:-:S02]  /*cbf0*/  IABS R9, R14 ;  /* 0x0000000e00097213 */ /* 0x008fc40000000000 */
[----:B------:R-:W-:Y:S02]  /*cc00*/  ISETP.GE.AND P5, PT, R14, RZ, PT ;  /* 0x000000ff0e00720c */ /* 0x000fe40003fa6270 */
[----:B------:R-:W3:Y:S01]  /*cc10*/  LDL R14, [R1+0x5c4] ;  /* 0x0005c400010e7983 */ /* 0x000ee20000100800 */
[----:B------:R-:W-:Y:S01]  /*cc20*/  ISETP.GE.AND P0, PT, R6, RZ, PT ;  /* 0x000000ff0600720c */ /* 0x000fe20003f06270 */
[----:B------:R-:W-:Y:S01]  /*cc30*/  IMAD.HI.U32 R6, R20, R4, RZ ;  /* 0x0000000414067227 */ /* 0x000fe200078e00ff */
[----:B------:R-:W-:Y:S02]  /*cc40*/  ISETP.GT.U32.AND P1, PT, R0, R2, PT ;  /* 0x000000020000720c */ /* 0x000fe40003f24070 */
[----:B------:R-:W-:Y:S01]  /*cc50*/  ISETP.GE.AND P6, PT, R8, RZ, PT ;  /* 0x000000ff0800720c */ /* 0x000fe20003fc6270 */
[----:B------:R-:W-:Y:S01]  /*cc60*/  IMAD.MOV R6, RZ, RZ, -R6 ;  /* 0x000000ffff067224 */ /* 0x000fe200078e0a06 */
[----:B----4-:R-:W-:-:S03]  /*cc70*/  IABS R8, R12 ;  /* 0x0000000c00087213 */ /* 0x010fc60000000000 */
[----:B------:R-:W-:Y:S02]  /*cc80*/  IMAD R4, R0, R6, R4 ;  /* 0x0000000600047224 */ /* 0x000fe400078e0204 */
[----:B------:R-:W-:-:S04]  /*cc90*/  IMAD.HI.U32 R6, R20, R8, RZ ;  /* 0x0000000814067227 */ /* 0x000fc800078e00ff */
[----:B------:R-:W-:Y:S02]  /*cca0*/  IMAD.MOV R6, RZ, RZ, -R6 ;  /* 0x000000ffff067224 */ /* 0x000fe400078e0a06 */
[----:B------:R-:W-:Y:S02]  /*ccb0*/  @!P1 IMAD.IADD R2, R2, 0x1, -R0 ;  /* 0x0000000102029824 */ /* 0x000fe400078e0a00 */
[----:B------:R-:W-:Y:S01]  /*ccc0*/  IMAD R8, R0, R6, R8 ;  /* 0x0000000600087224 */ /* 0x000fe200078e0208 */
[----:B------:R-:W-:Y:S01]  /*ccd0*/  ISETP.GE.AND P3, PT, R12, RZ, PT ;  /* 0x000000ff0c00720c */ /* 0x000fe20003f66270 */
[----:B------:R-:W-:Y:S01]  /*cce0*/  @!P0 IMAD.MOV R10, RZ, RZ, -R10 ;  /* 0x000000ffff0a8224 */ /* 0x000fe200078e0a0a */
[----:B------:R-:W4:Y:S04]  /*ccf0*/  LDL R12, [R1+0x5c0] ;  /* 0x0005c000010c7983 */ /* 0x000f280000100800 */
[----:B------:R-:W-:Y:S01]  /*cd00*/  STL [R1+0x5a4], R10 ;  /* 0x0005a40a01007387 */ /* 0x000fe20000100800 */
        /* <DEDUP_REMOVED lines=13> */
[----:B------:R-:W-:-:S12]  /*cde0*/  IMAD.HI.U32 R5, R20, R9, RZ ;  /* 0x0000000914057227 */ /* 0x000fd800078e00ff */
[----:B------:R-:W-:-:S05]  /*cdf0*/  @!P2 IMAD.IADD R4, R4, 0x1, -R0 ;  /* 0x000000010404a824 */ /* 0x000fca00078e0a00 */
[C---:B------:R-:W-:Y:S01]  /*ce00*/  ISETP.GT.U32.AND P0, PT, R0.reuse, R4, PT ;  /* 0x000000040000720c */ /* 0x040fe20003f04070 */
[----:B------:R-:W-:Y:S01]  /*ce10*/  IMAD.MOV R5, RZ, RZ, -R5 ;  /* 0x000000ffff057224 */ /* 0x000fe200078e0a05 */
[----:B------:R-:W-:Y:S02]  /*ce20*/  ISETP.GE.AND P2, PT, R7, RZ, PT ;  /* 0x000000ff0700720c */ /* 0x000fe40003f46270 */
[C---:B------:R-:W-:Y:S01]  /*ce30*/  ISETP.GT.U32.AND P6, PT, R0.reuse, R8, PT ;  /* 0x000000080000720c */ /* 0x040fe20003fc4070 */
[----:B------:R-:W-:Y:S01]  /*ce40*/  IMAD R9, R0, R5, R9 ;  /* 0x0000000500097224 */ /* 0x000fe200078e0209 */
[----:B------:R-:W-:Y:S02]  /*ce50*/  IABS R7, R7 ;  /* 0x0000000700077213 */ /* 0x000fe40000000000 */
[----:B----4-:R-:W-:-:S05]  /*ce60*/  IABS R5, R12 ;  /* 0x0000000c00057213 */ /* 0x010fca0000000000 */
[----:B------:R-:W-:Y:S01]  /*ce70*/  @!P0 IMAD.IADD R4, R4, 0x1, -R0 ;  /* 0x0000000104048824 */ /* 0x000fe200078e0a00 */
[----:B------:R-:W-:Y:S01]  /*ce80*/  ISETP.GT.U32.AND P0, PT, R0, R9, PT ;  /* 0x000000090000720c */ /* 0x000fe20003f04070 */
[----:B------:R-:W-:Y:S01]  /*ce90*/  IMAD.HI.U32 R12, R20, R7, RZ ;  /* 0x00000007140c7227 */ /* 0x000fe200078e00ff */
[----:B------:R-:W-:Y:S02]  /*cea0*/  ISETP.GE.AND P1, PT, R11, RZ, PT ;  /* 0x000000ff0b00720c */ /* 0x000fe40003f26270 */
[----:B------:R-:W-:Y:S01]  /*ceb0*/  IABS R11, R11 ;  /* 0x0000000b000b7213 */ /* 0x000fe20000000000 */
[----:B------:R-:W-:Y:S02]  /*cec0*/  IMAD.MOV R12, RZ, RZ, -R12 ;  /* 0x000000ffff0c7224 */ /* 0x000fe400078e0a0c */
[----:B------:R-:W-:Y:S02]  /*ced0*/  @!P6 IMAD.IADD R8, R8, 0x1, -R0 ;  /* 0x000000010808e824 */ /* 0x000fe400078e0a00 */
[----:B------:R-:W-:-:S02]  /*cee0*/  IMAD R7, R0, R12, R7 ;  /* 0x0000000c00077224 */ /* 0x000fc400078e0207 */
        /* <DEDUP_REMOVED lines=137> */
[----:B------:R-:W-:Y:S01]  /*d780*/  IMAD.HI.U32 R6, R20, R5, RZ ;  /* 0x0000000514067227 */ /* 0x000fe200078e00ff */
[----:B------:R-:W-:-:S02]  /*d790*/  ISETP.GT.U32.AND P1, PT, R0, R2, PT ;  /* 0x000000020000720c */ /* 0x000fc40003f24070 */
        /* <DEDUP_REMOVED lines=26> */
[----:B------:R-:W-:-:S04]  /*d940*/  @!P3 IADD3 R6, PT, PT, R6, -R0, RZ ;  /* 0x800000000606b210 */ /* 0x000fc80007ffe0ff */
[C---:B------:R-:W-:Y:S01]  /*d950*/  ISETP.GT.U32.AND P0, PT, R0.reuse, R6, PT ;  /* 0x000000060000720c */ /* 0x040fe20003f04070 */
[----:B------:R-:W-:Y:S01]  /*d960*/  IMAD.MOV R8, RZ, RZ, -R8 ;  /* 0x000000ffff087224 */ /* 0x000fe200078e0a08 */
[----:B------:R-:W-:-:S03]  /*d970*/  ISETP.GT.U32.AND P6, PT, R0, R7, PT ;  /* 0x000000070000720c */ /* 0x000fc60003fc4070 */
[----:B------:R-:W-:Y:S01]  /*d980*/  IMAD R10, R0, R8, R10 ;  /* 0x00000008000a7224 */ /* 0x000fe200078e020a */
[----:B------:R-:W-:Y:S02]  /*d990*/  IABS R8, R4 ;  /* 0x0000000400087213 */ /* 0x000fe40000000000 */
[----:B------:R-:W-:Y:S02]  /*d9a0*/  ISETP.GE.AND P3, PT, R4, RZ, PT ;  /* 0x000000ff0400720c */ /* 0x000fe40003f66270 */
[----:B----4-:R-:W-:-:S03]  /*d9b0*/  IABS R4, R12 ;  /* 0x0000000c00047213 */ /* 0x010fc60000000000 */
        /* <DEDUP_REMOVED lines=176> */
[----:B------:R-:W-:-:S03]  /*e4c0*/  ISETP.GT.U32.AND P6, PT, R0, R8, PT ;  /* 0x000000080000720c */ /* 0x000fc60003fc4070 */
[----:B------:R-:W-:Y:S01]  /*e4d0*/  IMAD R9, R0, R7, R9 ;  /* 0x0000000700097224 */ /* 0x000fe200078e0209 */
[----:B------:R-:W-:Y:S02]  /*e4e0*/  IABS R7, R6 ;  /* 0x0000000600077213 */ /* 0x000fe40000000000 */
[----:B------:R-:W-:Y:S02]  /*e4f0*/  ISETP.GE.AND P1, PT, R11, RZ, PT ;  /* 0x000000ff0b00720c */ /* 0x000fe40003f26270 */
[----:B------:R-:W-:Y:S02]  /*e500*/  IABS R11, R11 ;  /* 0x0000000b000b7213 */ /* 0x000fe40000000000 */
[----:B------:R-:W-:Y:S01]  /*e510*/  ISETP.GE.AND P5, PT, R6, RZ, PT ;  /* 0x000000ff0600720c */ /* 0x000fe20003fa6270 */
[----:B------:R-:W-:Y:S01]  /*e520*/  @!P0 IMAD.IADD R5, R5, 0x1, -R0 ;  /* 0x0000000105058824 */ /* 0x000fe200078e0a00 */
[----:B------:R-:W-:Y:S02]  /*e530*/  ISETP.GT.U32.AND P0, PT, R0, R9, PT ;  /* 0x000000090000720c */ /* 0x000fe40003f04070 */
[----:B----4-:R-:W-:Y:S01]  /*e540*/  IABS R6, R12 ;  /* 0x0000000c00067213 */ /* 0x010fe20000000000 */
[----:B------:R-:W-:-:S04]  /*e550*/  IMAD.HI.U32 R12, R20, R7, RZ ;  /* 0x00000007140c7227 */ /* 0x000fc800078e00ff */
[----:B------:R-:W-:-:S04]  /*e560*/  IMAD.HI.U32 R2, R20, R11, RZ ;  /* 0x0000000b14027227 */ /* 0x000fc800078e00ff */
[----:B------:R-:W-:Y:S02]  /*e570*/  IMAD.MOV R12, RZ, RZ, -R12 ;  /* 0x000000ffff0c7224 */ /* 0x000fe400078e0a0c */
[----:B------:R-:W-:Y:S02]  /*e580*/  IMAD.MOV R2, RZ, RZ, -R2 ;  /* 0x000000ffff027224 */ /* 0x000fe400078e0a02 */
[----:B------:R-:W-:Y:S02]  /*e590*/  @!P6 IMAD.IADD R8, R8, 0x1, -R0 ;  /* 0x000000010808e824 */ /* 0x000fe400078e0a00 */
[----:B------:R-:W-:Y:S02]  /*e5a0*/  IMAD R7, R0, R12, R7 ;  /* 0x0000000c00077224 */ /* 0x000fe400078e0207 */
[----:B------:R-:W-:-:S04]  /*e5b0*/  IMAD.HI.U32 R12, R20, R6, RZ ;  /* 0x00000006140c7227 */ /* 0x000fc800078e00ff */
[C---:B------:R-:W-:Y:S02]  /*e5c0*/  IMAD R2, R0.reuse, R2, R11 ;  /* 0x0000000200027224 */ /* 0x040fe400078e020b */
[----:B------:R-:W-:Y:S01]  /*e5d0*/  @!P0 IMAD.IADD R9, R9, 0x1, -R0 ;  /* 0x0000000109098824 */ /* 0x000fe200078e0a00 */
[----:B------:R-:W-:Y:S01]  /*e5e0*/  ISETP.GT.U32.AND P0, PT, R0, R8, PT ;  /* 0x000000080000720c */ /* 0x000fe20003f04070 */
[----:B------:R-:W-:-:S04]  /*e5f0*/  IMAD.HI.U32 R11, R20, R10, RZ ;  /* 0x0000000a140b7227 */ /* 0x000fc800078e00ff */
[----:B------:R-:W-:Y:S02]  /*e600*/  IMAD.MOV R12, RZ, RZ, -R12 ;  /* 0x000000ffff0c7224 */ /* 0x000fe400078e0a0c */
[----:B------:R-:W-:Y:S02]  /*e610*/  IMAD.MOV R11, RZ, RZ, -R11 ;  /* 0x000000ffff0b7224 */ /* 0x000fe400078e0a0b */
[C---:B------:R-:W-:Y:S02]  /*e620*/  IMAD R6, R0.reuse, R12, R6 ;  /* 0x0000000c00067224 */ /* 0x040fe400078e0206 */
[----:B------:R-:W-:Y:S02]  /*e630*/  IMAD R10, R0, R11, R10 ;  /* 0x0000000b000a7224 */ /* 0x000fe400078e020a */
[----:B------:R-:W-:Y:S01]  /*e640*/  @!P0 IMAD.IADD R8, R8, 0x1, -R0 ;  /* 0x0000000108088824 */ /* 0x000fe200078e0a00 */
[----:B---3--:R-:W-:Y:S02]  /*e650*/  IABS R11, R13 ;  /* 0x0000000d000b7213 */ /* 0x008fe40000000000 */
[----:B--2---:R-:W-:-:S02]  /*e660*/  IABS R13, R14 ;  /* 0x0000000e000d7213 */ /* 0x004fc40000000000 */
[----:B------:R-:W-:Y:S01]  /*e670*/  IABS R12, R4 ;  /* 0x00000004000c7213 */ /* 0x000fe20000000000 */
[----:B------:R-:W-:-:S04]  /*e680*/  IMAD.MOV.U32 R4, RZ, RZ, R5 ;  /* 0x000000ffff047224 */ /* 0x000fc800078e0005 */
[----:B------:R-:W-:Y:S02]  /*e690*/  @!P4 IMAD.MOV R4, RZ, RZ, -R4 ;  /* 0x000000ffff04c224 */ /* 0x000fe400078e0a04 */
[----:B------:R-:W-:Y:S02]  /*e6a0*/  IMAD.MOV.U32 R5, RZ, RZ, R11 ;  /* 0x000000ffff057224 */ /* 0x000fe400078e000b */
[----:B------:R-:W-:Y:S01]  /*e6b0*/  IMAD.MOV.U32 R11, RZ, RZ, R13 ;  /* 0x000000ffff0b7224 */ /* 0x000fe200078e000d */
[----:B------:R0:W-:Y:S01]  /*e6c0*/  STL [R1+0x534], R4 ;  /* 0x0005340401007387 */ /* 0x0001e20000100800 */
[----:B------:R-:W-:-:S04]  /*e6d0*/  IMAD.HI.U32 R14, R20, R5, RZ ;  /* 0x00000005140e7227 */ /* 0x000fc800078e00ff */
[----:B------:R-:W-:-:S04]  /*e6e0*/  IMAD.HI.U32 R13, R20, R11, RZ ;  /* 0x0000000b140d7227 */ /* 0x000fc800078e00ff */
[----:B0-----:R-:W-:Y:S02]  /*e6f0*/  IMAD.MOV.U32 R4, RZ, RZ, R8 ;  /* 0x000000ffff047224 */ /* 0x001fe400078e0008 */
[----:B------:R-:W-:Y:S01]  /*e700*/  IMAD.HI.U32 R8, R20, R12, RZ ;  /* 0x0000000c14087227 */ /* 0x000fe200078e00ff */
[----:B------:R0:W-:Y:S03]  /*e710*/  STL [R1+0x3ef8], R20 ;  /* 0x003ef81401007387 */ /* 0x0001e60000100800 */
[----:B------:R-:W-:Y:S01]  /*e720*/  @!P2 IMAD.MOV R4, RZ, RZ, -R4 ;  /* 0x000000ffff04a224 */ /* 0x000fe200078e0a04 */
[----:B------:R-:W-:Y:S01]  /*e730*/  IADD3 R14, PT, PT, -R14, RZ, RZ ;  /* 0x000000ff0e0e7210 */ /* 0x000fe20007ffe1ff */
        /* <DEDUP_REMOVED lines=60> */
[----:B------:R-:W-:Y:S01]  /*eb00*/  @!P6 IMAD.IADD R6, R6, 0x1, -R0 ;  /* 0x000000010606e824 */ /* 0x000fe200078e0a00 */
[----:B------:R-:W4:Y:S04]  /*eb10*/  LDL.LU R12, [R1+0x648] ;  /* 0x00064800010c7983 */ /* 0x000f280000300800 */
[----:B------:R0:W-:Y:S04]  /*eb20*/  STL [R1+0x524], R7 ;  /* 0x0005240701007387 */ /* 0x0001e80000100800 */
[----:B0-----:R-:W4:Y:S01]  /*eb30*/  LDL.LU R7, [R1+0x640] ;  /* 0x0006400001077983 */ /* 0x001f220000300800 */
[----:B---3--:R-:W-:Y:S01]  /*eb40*/  ISETP.GE.AND P2, PT, R2, RZ, PT ;  /* 0x000000ff0200720c */ /* 0x008fe20003f46270 */
[----:B------:R-:W-:-:S04]  /*eb50*/  IMAD.MOV.U32 R2, RZ, RZ, R4 ;  /* 0x000000ffff027224 */ /* 0x000fc800078e0004 */
[----:B------:R-:W-:-:S05]  /*eb60*/  @!P0 IMAD.MOV R2, RZ, RZ, -R2 ;  /* 0x000000ffff028224 */ /* 0x000fca00078e0a02 */
[----:B------:R0:W-:Y:S01]  /*eb70*/  STL [R1+0x520], R2 ;  /* 0x0005200201007387 */ /* 0x0001e20000100800 */
[----:B--2---:R-:W-:Y:S01]  /*eb80*/  IABS R4, R14 ;  /* 0x0000000e00047213 */ /* 0x004fe20000000000 */
[----:B------:R-:W-:Y:S02]  /*eb90*/  IMAD.MOV.U32 R14, RZ, RZ, R10 ;  /* 0x000000ffff0e7224 */ /* 0x000fe400078e000a */
[----:B0-----:R-:W-:Y:S02]  /*eba0*/  IMAD.MOV.U32 R2, RZ, RZ, R6 ;  /* 0x000000ffff027224 */ /* 0x001fe400078e0006 */
[----:B------:R-:W2:Y:S02]  /*ebb0*/  LDL.LU R6, [R1+0x63c] ;  /* 0x00063c0001067983 */ /* 0x000ea40000300800 */
[----:B------:R-:W-:Y:S02]  /*ebc0*/  @!P4 IMAD.MOV R2, RZ, RZ, -R2 ;  /* 0x000000ffff02c224 */ /* 0x000fe400078e0a02 */
[----:B------:R-:W3:Y:S04]  /*ebd0*/  LDL.LU R10, [R1+0x644] ;  /* 0x00064400010a7983 */ /* 0x000ee80000300800 */
        /* <DEDUP_REMOVED lines=10> */
[----:B0-----:R-:W4:Y:S01]  /*ec80*/  LDL.LU R14, [R1+0x3ef0] ;  /* 0x003ef000010e7983 */ /* 0x001f220000300800 */
[----:B------:R-:W-:-:S05]  /*ec90*/  @!P6 IMAD.IADD R11, R11, 0x1, -R0 ;  /* 0x000000010b0be824 */ /* 0x000fca00078e0a00 */
[----:B------:R-:W-:Y:S01]  /*eca0*/  ISETP.GT.U32.AND P6, PT, R0, R11, PT ;  /* 0x0000000b0000720c */ /* 0x000fe20003fc4070 */
        /* <DEDUP_REMOVED lines=12> */
[----:B---3--:R-:W-:-:S11]  /*ed70*/  ISETP.GE.AND P4, PT, R10, RZ, PT ;  /* 0x000000ff0a00720c */ /* 0x008fd60003f86270 */
[----:B------:R-:W-:Y:S01]  /*ed80*/  @!P5 IMAD.IADD R9, R9, 0x1, -R0 ;  /* 0x000000010909d824 */ /* 0x000fe200078e0a00 */
[----:B--2---:R-:W-:Y:S01]  /*ed90*/  ISETP.GE.AND P3, PT, R13, RZ, PT ;  /* 0x000000ff0d00720c */ /* 0x004fe20003f66270 */
[----:B------:R-:W-:Y:S02]  /*eda0*/  IMAD.MOV.U32 R13, RZ, RZ, R11 ;  /* 0x000000ffff0d7224 */ /* 0x000fe400078e000b */
[----:B------:R-:W2:Y:S04]  /*edb0*/  LDL.LU R11, [R1+0x650] ;  /* 0x00065000010b7983 */ /* 0x000ea80000300800 */
[----:B------:R0:W-:Y:S06]  /*edc0*/  STL [R1+0x510], R8 ;  /* 0x0005100801007387 */ /* 0x0001ec0000100800 */
[----:B------:R-:W-:Y:S01]  /*edd0*/  @!P3 IMAD.MOV R13, RZ, RZ, -R13 ;  /* 0x000000ffff0db224 */ /* 0x000fe200078e0a0d */
[----:B0-----:R-:W3:Y:S04]  /*ede0*/  LDL.LU R8, [R1+0x654] ;  /* 0x0006540001087983 */ /* 0x001ee80000300800 */
[----:B------:R0:W-:Y:S04]  /*edf0*/  STL [R1+0x50c], R13 ;  /* 0x00050c0d01007387 */ /* 0x0001e80000100800 */
[----:B0-----:R-:W2:Y:S01]  /*ee00*/  LDL R13, [R1+0x658] ;  /* 0x00065800010d7983 */ /* 0x001ea20000100800 */
[----:B----4-:R-:W-:-:S02]  /*ee10*/  IABS R10, R14 ;  /* 0x0000000e000a7213 */ /* 0x010fc40000000000 */
[----:B------:R-:W-:Y:S02]  /*ee20*/  ISETP.GE.AND P5, PT, R14, RZ, PT ;  /* 0x000000ff0e00720c */ /* 0x000fe40003fa6270 */
[----:B------:R-:W4:Y:S01]  /*ee30*/  LDL R14, [R1+0x660] ;  /* 0x00066000010e7983 */ /* 0x000f220000100800 */
[----:B------:R-:W-:Y:S01]  /*ee40*/  ISETP.GE.AND P0, PT, R6, RZ, PT ;  /* 0x000000ff0600720c */ /* 0x000fe20003f06270 */
[----:B------:R-:W-:Y:S01]  /*ee50*/  IMAD.HI.U32 R6, R20, R4, RZ ;  /* 0x0000000414067227 */ /* 0x000fe200078e00ff */
[----:B------:R-:W-:-:S03]  /*ee60*/  ISETP.GT.U32.AND P1, PT, R0, R2, PT ;  /* 0x000000020000720c */ /* 0x000fc60003f24070 */
[----:B------:R-:W-:Y:S01]  /*ee70*/  IMAD.MOV R6, RZ, RZ, -R6 ;  /* 0x000000ffff067224 */ /* 0x000fe200078e0a06 */
[----:B------:R-:W-:Y:S01]  /*ee80*/  ISETP.GE.AND P6, PT, R7, RZ, PT ;  /* 0x000000ff0700720c */ /* 0x000fe20003fc6270 */
[----:B------:R-:W-:-:S04]  /*ee90*/  IMAD.HI.U32 R5, R20, R10, RZ ;  /* 0x0000000a14057227 */ /* 0x000fc800078e00ff */
[----:B------:R-:W-:Y:S02]  /*eea0*/  IMAD R4, R0, R6, R4 ;  /* 0x0000000600047224 */ /* 0x000fe400078e0204 */
[----:B------:R-:W-:Y:S02]  /*eeb0*/  IMAD.MOV R5, RZ, RZ, -R5 ;  /* 0x000000ffff057224 */ /* 0x000fe400078e0a05 */
[----:B------:R-:W-:Y:S01]  /*eec0*/  @!P1 IMAD.IADD R2, R2, 0x1, -R0 ;  /* 0x0000000102029824 */ /* 0x000fe200078e0a00 */
[C---:B------:R-:W-:Y:S01]  /*eed0*/  ISETP.GT.U32.AND P2, PT, R0.reuse, R4, PT ;  /* 0x000000040000720c */ /* 0x040fe20003f44070 */
[----:B------:R-:W-:Y:S01]  /*eee0*/  IMAD R10, R0, R5, R10 ;  /* 0x00000005000a7224 */ /* 0x000fe200078e020a */
[----:B------:R-:W-:Y:S01]  /*eef0*/  IABS R7, R12 ;  /* 0x0000000c00077213 */ /* 0x000fe20000000000 */
[----:B------:R-:W-:Y:S01]  /*ef00*/  @!P0 IMAD.MOV R9, RZ, RZ, -R9 ;  /* 0x000000ffff098224 */ /* 0x000fe200078e0a09 */
[----:B------:R-:W-:Y:S02]  /*ef10*/  ISETP.GE.AND P3, PT, R12, RZ, PT ;  /* 0x000000ff0c00720c */ /* 0x000fe40003f66270 */
[----:B------:R-:W3:Y:S04]  /*ef20*/  LDL R12, [R1+0x65c] ;  /* 0x00065c00010c7983 */ /* 0x000ee80000100800 */
[----:B------:R-:W-:Y:S03]  /*ef30*/  STL [R1+0x508], R9 ;  /* 0x0005080901007387 */ /* 0x000fe60000100800 */
[----:B------:R-:W-:-:S05]  /*ef40*/  @!P2 IMAD.IADD R4, R4, 0x1, -R0 ;  /* 0x000000010404a824 */ /* 0x000fca00078e0a00 */
[----:B------:R-:W-:-:S13]  /*ef50*/  ISETP.GT.U32.AND P0, PT, R0, R4, PT ;  /* 0x000000040000720c */ /* 0x000fda0003f04070 */
[----:B------:R-:W-:-:S04]  /*ef60*/  @!P0 IMAD.IADD R4, R4, 0x1, -R0 ;  /* 0x0000000104048824 */ /* 0x000fc800078e0a00 */
[----:B------:R-:W-:Y:S01]  /*ef70*/  @!P4 IMAD.MOV R4, RZ, RZ, -R4 ;  /* 0x000000ffff04c224 */ /* 0x000fe200078e0a04 */
[----:B--2---:R-:W-:Y:S01]  /*ef80*/  IABS R5, R13 ;  /* 0x0000000d00057213 */ /* 0x004fe20000000000 */
[----:B------:R-:W-:-:S04]  /*ef90*/  IMAD.MOV.U32 R13, RZ, RZ, R2 ;  /* 0x000000ffff0d7224 */ /* 0x000fc800078e0002 */
[----:B------:R-:W-:-:S05]  /*efa0*/  @!P6 IMAD.MOV R13, RZ, RZ, -R13 ;  /* 0x000000ffff0de224 */ /* 0x000fca00078e0a0d */
[----:B------:R0:W-:Y:S02]  /*efb0*/  STL [R1+0x504], R13 ;  /* 0x0005040d01007387 */ /* 0x0001e40000100800 */
[----:B0-----:R-:W-:-:S04]  /*efc0*/  IMAD.HI.U32 R13, R20, R5, RZ ;  /* 0x00000005140d7227 */ /* 0x001fc800078e00ff */
[----:B------:R-:W-:Y:S01]  /*efd0*/  IMAD.MOV R13, RZ, RZ, -R13 ;  /* 0x000000ffff0d7224 */ /* 0x000fe200078e0a0d */
[----:B----4-:R-:W-:Y:S02]  /*efe0*/  IABS R9, R14 ;  /* 0x0000000e00097213 */ /* 0x010fe40000000000 */
[----:B------:R-:W2:Y:S01]  /*eff0*/  LDL R14, [R1+0x66c] ;  /* 0x00066c00010e7983 */ /* 0x000ea20000100800 */
[----:B------:R-:W-:-:S03]  /*f000*/  IMAD R5, R0, R13, R5 ;  /* 0x0000000d00057224 */ /* 0x000fc600078e0205 */
[----:B------:R-:W4:Y:S04]  /*f010*/  LDL R13, [R1+0x668] ;  /* 0x00066800010d7983 */ /* 0x000f280000100800 */
[----:B------:R0:W-:Y:S04]  /*f020*/  STL [R1+0x3eec], R5 ;  /* 0x003eec0501007387 */ /* 0x0001e80000100800 */
[----:B0-----:R-:W2:Y:S04]  /*f030*/  LDL R5, [R1+0x664] ;  /* 0x0006640001057983 */ /* 0x001ea80000100800 */
[----:B------:R0:W-:Y:S04]  /*f040*/  STL [R1+0x3ee8], R21 ;  /* 0x003ee81501007387 */ /* 0x0001e80000100800 */
[----:B------:R1:W-:Y:S04]  /*f050*/  STL [R1+0x500], R4 ;  /* 0x0005000401007387 */ /* 0x0003e80000100800 */
[----:B0-----:R-:W2:Y:S01]  /*f060*/  LDL.LU R21, [R1+0x658] ;  /* 0x0006580001157983 */ /* 0x001ea20000300800 */
[----:B------:R-:W-:-:S04]  /*f070*/  IMAD.HI.U32 R6, R20, R7, RZ ;  /* 0x0000000714067227 */ /* 0x000fc800078e00ff */
[----:B------:R-:W-:-:S04]  /*f080*/  IMAD.MOV R6, RZ, RZ, -R6 ;  /* 0x000000ffff067224 */ /* 0x000fc800078e0a06 */
[C---:B------:R-:W-:Y:S01]  /*f090*/  IMAD R7, R0.reuse, R6, R7 ;  /* 0x0000000600077224 */ /* 0x040fe200078e0207 */
[----:B------:R-:W-:-:S04]  /*f0a0*/  ISETP.GT.U32.AND P0, PT, R0, R10, PT ;  /* 0x0000000a0000720c */ /* 0x000fc80003f04070 */
[----:B------:R-:W-:Y:S02]  /*f0b0*/  ISETP.GT.U32.AND P6, PT, R0, R7, PT ;  /* 0x000000070000720c */ /* 0x000fe40003fc4070 */
[----:B------:R-:W-:Y:S02]  /*f0c0*/  ISETP.GE.AND P1, PT, R11, RZ, PT ;  /* 0x000000ff0b00720c */ /* 0x000fe40003f26270 */
[----:B------:R-:W-:Y:S02]  /*f0d0*/  IABS R11, R11 ;  /* 0x0000000b000b7213 */ /* 0x000fe40000000000 */
[----:B---3--:R-:W-:-:S03]  /*f0e0*/  IABS R6, R8 ;  /* 0x0000000800067213 */ /* 0x008fc60000000000 */
[----:B------:R-:W-:Y:S01]  /*f0f0*/  IMAD.HI.U32 R2, R20, R11, RZ ;  /* 0x0000000b14027227 */ /* 0x000fe200078e00ff */
[----:B------:R-:W-:-:S03]  /*f100*/  ISETP.GE.AND P2, PT, R8, RZ, PT ;  /* 0x000000ff0800720c */ /* 0x000fc60003f46270 */
[----:B------:R-:W-:Y:S01]  /*f110*/  @!P6 IMAD.IADD R7, R7, 0x1, -R0 ;  /* 0x000000010707e824 */ /* 0x000fe200078e0a00 */
[----:B------:R-:W-:Y:S01]  /*f120*/  IABS R8, R12 ;  /* 0x0000000c00087213 */ /* 0x000fe20000000000 */
[----:B------:R-:W-:-:S04]  /*f130*/  IMAD.HI.U32 R12, R20, R6, RZ ;  /* 0x00000006140c7227 */ /* 0x000fc800078e00ff */
[----:B------:R-:W-:Y:S02]  /*f140*/  IMAD.MOV R2, RZ, RZ, -R2 ;  /* 0x000000ffff027224 */ /* 0x000fe400078e0a02 */
[----:B------:R-:W-:Y:S01]  /*f150*/  @!P0 IMAD.IADD R10, R10, 0x1, -R0 ;  /* 0x000000010a0a8824 */ /* 0x000fe200078e0a00 */
[C---:B------:R-:W-:Y:S01]  /*f160*/  ISETP.GT.U32.AND P0, PT, R0.reuse, R7, PT ;  /* 0x000000070000720c */ /* 0x040fe20003f04070 */
[----:B------:R-:W-:Y:S02]  /*f170*/  IMAD.MOV R12, RZ, RZ, -R12 ;  /* 0x000000ffff0c7224 */ /* 0x000fe400078e0a0c */
[----:B------:R-:W-:Y:S02]  /*f180*/  IMAD R2, R0, R2, R11 ;  /* 0x0000000200027224 */ /* 0x000fe400078e020b */
[----:B------:R-:W-:-:S04]  /*f190*/  IMAD.HI.U32 R11, R20, R9, RZ ;  /* 0x00000009140b7227 */ /* 0x000fc800078e00ff */
[----:B------:R-:W-:Y:S02]  /*f1a0*/  IMAD R6, R0, R12, R6 ;  /* 0x0000000c00067224 */ /* 0x000fe400078e0206 */
[----:B------:R-:W-:-:S04]  /*f1b0*/  IMAD.HI.U32 R12, R20, R8, RZ ;  /* 0x00000008140c7227 */ /* 0x000fc800078e00ff */
[----:B------:R-:W-:Y:S02]  /*f1c0*/  IMAD.MOV R11, RZ, RZ, -R11 ;  /* 0x000000ffff0b7224 */ /* 0x000fe400078e0a0b */
[----:B------:R-:W-:Y:S02]  /*f1d0*/  IMAD.MOV R12, RZ, RZ, -R12 ;  /* 0x000000ffff0c7224 */ /* 0x000fe400078e0a0c */
[C---:B------:R-:W-:Y:S02]  /*f1e0*/  IMAD R9, R0.reuse, R11, R9 ;  /* 0x0000000b00097224 */ /* 0x040fe400078e0209 */
[----:B------:R-:W-:Y:S01]  /*f1f0*/  @!P0 IMAD.IADD R7, R7, 0x1, -R0 ;  /* 0x0000000107078824 */ /* 0x000fe200078e0a00 */
[C---:B------:R-:W-:Y:S01]  /*f200*/  ISETP.GT.U32.AND P0, PT, R0.reuse, R6, PT ;  /* 0x000000060000720c */ /* 0x040fe20003f04070 */
[----:B------:R-:W-:-:S12]  /*f210*/  IMAD R8, R0, R12, R8 ;  /* 0x0000000c00087224 */ /* 0x000fd800078e0208 */
[----:B------:R-:W-:Y:S01]  /*f220*/  @!P0 IMAD.IADD R6, R6, 0x1, -R0 ;  /* 0x0000000106068824 */ /* 0x000fe200078e0a00 */
[----:B----4-:R-:W-:Y:S02]  /*f230*/  IABS R11, R13 ;  /* 0x0000000d000b7213 */ /* 0x010fe40000000000 */
[----:B--2---:R-:W-:-:S03]  /*f240*/  IABS R13, R14 ;  /* 0x0000000e000d7213 */ /* 0x004fc60000000000 */
[----:B-1----:R-:W-:-:S04]  /*f250*/  IMAD.MOV.U32 R4, RZ, RZ, R11 ;  /* 0x000000ffff047224 */ /* 0x002fc800078e000b */
[----:B------:R-:W-:Y:S01]  /*f260*/  IMAD.HI.U32 R14, R20, R4, RZ ;  /* 0x00000004140e7227 */ /* 0x000fe200078e00ff */
[----:B------:R-:W-:-:S03]  /*f270*/  IABS R12, R5 ;  /* 0x00000005000c7213 */ /* 0x000fc60000000000 */
[----:B------:R-:W-:Y:S02]  /*f280*/  IMAD.MOV.U32 R5, RZ, RZ, R7 ;  /* 0x000000ffff057224 */ /* 0x000fe400078e0007 */
[----:B------:R-:W-:-:S04]  /*f290*/  IMAD.HI.U32 R7, R20, R12, RZ ;  /* 0x0000000c14077227 */ /* 0x000fc800078e00ff */
[----:B------:R-:W-:Y:S02]  /*f2a0*/  @!P3 IMAD.MOV R5, RZ, RZ, -R5 ;  /* 0x000000ffff05b224 */ /* 0x000fe400078e0a05 */
[----:B------:R-:W-:Y:S02]  /*f2b0*/  IMAD.MOV R7, RZ, RZ, -R7 ;  /* 0x000000ffff077224 */ /* 0x000fe400078e0a07 */
[----:B------:R-:W-:Y:S01]  /*f2c0*/  IMAD.MOV R14, RZ, RZ, -R14 ;  /* 0x000000ffff0e7224 */ /* 0x000fe200078e0a0e */
[----:B------:R0:W-:Y:S01]  /*f2d0*/  STL [R1+0x4fc], R5 ;  /* 0x0004fc0501007387 */ /* 0x0001e20000100800 */
[----:B------:R-:W-:Y:S01]  /*f2e0*/  ISETP.GE.AND P0, PT, R21, RZ, PT ;  /* 0x000000ff1500720c */ /* 0x000fe20003f06270 */
[C---:B------:R-:W-:Y:S02]  /*f2f0*/  IMAD R7, R0.reuse, R7, R12 ;  /* 0x0000000700077224 */ /* 0x040fe400078e020c */
[C---:B------:R-:W-:Y:S01]  /*f300*/  IMAD R4, R0.reuse, R14, R4 ;  /* 0x0000000e00047224 */ /* 0x040fe200078e0204 */
[----:B0-----:R-:W2:Y:S04]  /*f310*/  LDL.LU R5, [R1+0x3eec] ;  /* 0x003eec0001057983 */ /* 0x001ea80000300800 */
[----:B------:R-:W3:Y:S04]  /*f320*/  LDL.LU R21, [R1+0x3ee8] ;  /* 0x003ee80001157983 */ /* 0x000ee80000300800 */
[----:B------:R-:W4:Y:S04]  /*f330*/  LDL.LU R12, [R1+0x65c] ;  /* 0x00065c00010c7983 */ /* 0x000f280000300800 */
[----:B------:R-:W2:Y:S01]  /*f340*/  LDL R14, [R1+0x670] ;  /* 0x00067000010e7983 */ /* 0x000ea20000100800 */
[----:B------:R-:W-:-:S02]  /*f350*/  ISETP.GT.U32.AND P6, PT, R0, R2, PT ;  /* 0x000000020000720c */ /* 0x000fc40003fc4070 */
[----:B------:R-:W-:Y:S01]  /*f360*/  ISETP.GT.U32.AND P4, PT, R0, R10, PT ;  /* 0x0000000a0000720c */ /* 0x000fe20003f84070 */
[----:B------:R-:W-:-:S10]  /*f370*/  IMAD.MOV.U32 R11, RZ, RZ, R13 ;  /* 0x000000ffff0b7224 */ /* 0x000fd400078e000d */
[----:B------:R-:W-:-:S05]  /*f380*/  @!P6 IMAD.IADD R2, R2, 0x1, -R0 ;  /* 0x000000010202e824 */ /* 0x000fca00078e0a00 */
[----:B------:R-:W-:Y:S01]  /*f390*/  ISETP.GT.U32.AND P6, PT, R0, R2, PT ;  /* 0x000000020000720c */ /* 0x000fe20003fc4070 */
[----:B------:R-:W-:-:S04]  /*f3a0*/  IMAD.HI.U32 R13, R20, R11, RZ ;  /* 0x0000000b140d7227 */ /* 0x000fc800078e00ff */
[----:B------:R-:W-:Y:S02]  /*f3b0*/  @!P4 IMAD.IADD R10, R10, 0x1, -R0 ;  /* 0x000000010a0ac824 */ /* 0x000fe400078e0a00 */
[----:B------:R-:W-:Y:S02]  /*f3c0*/  IMAD.MOV R13, RZ, RZ, -R13 ;  /* 0x000000ffff0d7224 */ /* 0x000fe400078e0a0d */
[----:B------:R-:W-:-:S04]  /*f3d0*/  @!P5 IMAD.MOV R10, RZ, RZ, -R10 ;  /* 0x000000ffff0ad224 */ /* 0x000fc800078e0a0a */
[----:B------:R-:W-:Y:S02]  /*f3e0*/  @!P6 IMAD.IADD R2, R2, 0x1, -R0 ;  /* 0x000000010202e824 */ /* 0x000fe400078e0a00 */
[----:B------:R-:W-:Y:S02]  /*f3f0*/  IMAD R11, R0, R13, R11 ;  /* 0x0000000d000b7224 */ /* 0x000fe400078e020b */
[----:B------:R-:W-:Y:S02]  /*f400*/  IMAD.MOV.U32 R13, RZ, RZ, R2 ;  /* 0x000000ffff0d7224 */ /* 0x000fe400078e0002 */
[----:B------:R-:W3:Y:S04]  /*f410*/  LDL R2, [R1+0x674] ;  /* 0x0006740001027983 */ /* 0x000ee80000100800 */
[----:B------:R2:W-:Y:S02]  /*f420*/  STL [R1+0x4f8], R10 ;  /* 0x0004f80a01007387 */ /* 0x0005e40000100800 */
[----:B--2---:R-:W-:-:S02]  /*f430*/  IABS R10, R14 ;  /* 0x0000000e000a7213 */ /* 0x004fc40000000000 */
[----:B------:R-:W2:Y:S01]  /*f440*/  LDL.LU R14, [R1+0x660] ;  /* 0x00066000010e7983 */ /* 0x000ea20000300800 */
[----:B------:R-:W-:-:S13]  /*f450*/  ISETP.GT.U32.AND P6, PT, R0, R9, PT ;  /* 0x000000090000720c */ /* 0x000fda0003fc4070 */
[----:B------:R-:W-:-:S05]  /*f460*/  @!P6 IMAD.IADD R9, R9, 0x1, -R0 ;  /* 0x000000010909e824 */ /* 0x000fca00078e0a00 */
[----:B------:R-:W-:Y:S01]  /*f470*/  ISETP.GT.U32.AND P6, PT, R0, R9, PT ;  /* 0x000000090000720c */ /* 0x000fe20003fc4070 */
[----:B------:R-:W-:-:S05]  /*f480*/  @!P1 IMAD.MOV R13, RZ, RZ, -R13 ;  /* 0x000000ffff0d9224 */ /* 0x000fca00078e0a0d */
[----:B------:R0:W-:Y:S07]  /*f490*/  STL [R1+0x4f4], R13 ;  /* 0x0004f40d01007387 */ /* 0x0001ee0000100800 */
[----:B------:R-:W-:Y:S01]  /*f4a0*/  @!P6 IMAD.IADD R9, R9, 0x1, -R0 ;  /* 0x000000010909e824 */ /* 0x000fe200078e0a00 */
[----:B0-----:R-:W3:Y:S01]  /*f4b0*/  LDL.LU R13, [R1+0x664] ;  /* 0x00066400010d7983 */ /* 0x001ee20000300800 */
[----:B--2---:R-:W-:-:S03]  /*f4c0*/  ISETP.GE.AND P6, PT, R14, RZ, PT ;  /* 0x000000ff0e00720c */ /* 0x004fc60003fc6270 */
[----:B------:R-:W2:Y:S01]  /*f4d0*/  LDL.LU R14, [R1+0x67c] ;  /* 0x00067c00010e7983 */ /* 0x000ea20000300800 */
[C---:B------:R-:W-:Y:S02]  /*f4e0*/  ISETP.GT.U32.AND P3, PT, R0.reuse, R5, PT ;  /* 0x000000050000720c */ /* 0x040fe40003f64070 */
[C---:B------:R-:W-:Y:S02]  /*f4f0*/  ISETP.GT.U32.AND P4, PT, R0.reuse, R8, PT ;  /* 0x000000080000720c */ /* 0x040fe40003f84070 */
[----:B------:R-:W-:-:S09]  /*f500*/  ISETP.GT.U32.AND P1, PT, R0, R7, PT ;  /* 0x000000070000720c */ /* 0x000fd20003f24070 */
[--C-:B------:R-:W-:Y:S02]  /*f510*/  @!P3 IMAD.IADD R5, R5, 0x1, -R0.reuse ;  /* 0x000000010505b824 */ /* 0x100fe400078e0a00 */
[----:B------:R-:W-:-:S03]  /*f520*/  @!P4 IMAD.IADD R8, R8, 0x1, -R0 ;  /* 0x000000010808c824 */ /* 0x000fc600078e0a00 */
[C---:B------:R-:W-:Y:S02]  /*f530*/  ISETP.GT.U32.AND P4, PT, R0.reuse, R5, PT ;  /* 0x000000050000720c */ /* 0x040fe40003f84070 */
[C---:B------:R-:W-:Y:S02]  /*f540*/  ISETP.GT.U32.AND P3, PT, R0.reuse, R6, PT ;  /* 0x000000060000720c */ /* 0x040fe40003f64070 */
[----:B------:R-:W-:Y:S01]  /*f550*/  ISETP.GT.U32.AND P5, PT, R0, R8, PT ;  /* 0x000000080000720c */ /* 0x000fe20003fa4070 */
[----:B--2---:R0:W-:Y:S04]  /*f560*/  STL [R1+0x3ee0], R14 ;  /* 0x003ee00e01007387 */ /* 0x0041e80000100800 */
[----:B0-----:R-:W2:Y:S01]  /*f570*/  LDL.LU R14, [R1+0x668] ;  /* 0x00066800010e7983 */ /* 0x001ea20000300800 */
[----:B---3--:R-:W-:-:S03]  /*f580*/  IABS R2, R2 ;  /* 0x0000000200027213 */ /* 0x008fc60000000000 */
[--C-:B------:R-:W-:Y:S01]  /*f590*/  @!P4 IMAD.IADD R5, R5, 0x1, -R0.reuse ;  /* 0x000000010505c824 */ /* 0x100fe200078e0a00 */
[----:B----4-:R-:W-:Y:S01]  /*f5a0*/  ISETP.GE.AND P4, PT, R12, RZ, PT ;  /* 0x000000ff0c00720c */ /* 0x010fe20003f86270 */
[----:B------:R-:W-:Y:S01]  /*f5b0*/  IMAD.HI.U32 R12, R20, R10, RZ ;  /* 0x0000000a140c7227 */ /* 0x000fe200078e00ff */
[----:B------:R0:W-:Y:S03]  /*f5c0*/  STL [R1+0x3ee4], R2 ;  /* 0x003ee40201007387 */ /* 0x0001e60000100800 */
[--C-:B------:R-:W-:Y:S01]  /*f5d0*/  @!P1 IMAD.IADD R7, R7, 0x1, -R0.reuse ;  /* 0x0000000107079824 */ /* 0x100fe200078e0a00 */
[----:B------:R-:W-:Y:S01]  /*f5e0*/  ISETP.GE.AND P1, PT, R13, RZ, PT ;  /* 0x000000ff0d00720c */ /* 0x000fe20003f26270 */
[----:B------:R-:W-:Y:S02]  /*f5f0*/  @!P3 IMAD.IADD R6, R6, 0x1, -R0 ;  /* 0x000000010606b824 */ /* 0x000fe400078e0a00 */
[----:B------:R-:W-:Y:S01]  /*f600*/  IMAD.HI.U32 R13, R20, R2, RZ ;  /* 0x00000002140d7227 */ /* 0x000fe200078e00ff */
[----:B------:R-:W-:-:S03]  /*f610*/  ISETP.GT.U32.AND P3, PT, R0, R4, PT ;  /* 0x000000040000720c */ /* 0x000fc60003f64070 */
[----:B------:R-:W-:Y:S02]  /*f620*/  IMAD.MOV R12, RZ, RZ, -R12 ;  /* 0x000000ffff0c7224 */ /* 0x000fe400078e0a0c */
[----:B0-----:R-:W-:Y:S02]  /*f630*/  IMAD.MOV.U32 R2, RZ, RZ, R5 ;  /* 0x000000ffff027224 */ /* 0x001fe400078e0005 */
[----:B------:R-:W-:Y:S02]  /*f640*/  @!P2 IMAD.MOV R6, RZ, RZ, -R6 ;  /* 0x000000ffff06a224 */ /* 0x000fe400078e0a06 */
[----:B------:R-:W-:Y:S02]  /*f650*/  @!P0 IMAD.MOV R2, RZ, RZ, -R2 ;  /* 0x000000ffff028224 */ /* 0x000fe400078e0a02 */
[----:B------:R-:W-:Y:S02]  /*f660*/  @!P5 IMAD.IADD R8, R8, 0x1, -R0 ;  /* 0x000000010808d824 */ /* 0x000fe400078e0a00 */
[----:B------:R-:W-:-:S02]  /*f670*/  IMAD R10, R0, R12, R10 ;  /* 0x0000000c000a7224 */ /* 0x000fc400078e020a */
[----:B------:R-:W3:Y:S04]  /*f680*/  LDL.LU R12, [R1+0x678] ;  /* 0x00067800010c7983 */ /* 0x000ee80000300800 */
[----:B------:R0:W-:Y:S01]  /*f690*/  STL [R1+0x4f0], R6 ;  /* 0x0004f00601007387 */ /* 0x0001e20000100800 */
[----:B------:R-:W-:-:S03]  /*f6a0*/  @!P3 IMAD.IADD R4, R4, 0x1, -R0 ;  /* 0x000000010404b824 */ /* 0x000fc600078e0a00 */
[----:B0-----:R-:W4:Y:S04]  /*f6b0*/  LDL.LU R6, [R1+0x674] ;  /* 0x0006740001067983 */ /* 0x001f280000300800 */
[----:B------:R0:W-:Y:S02]  /*f6c0*/  STL [R1+0x4ec], R2 ;  /* 0x0004ec0201007387 */ /* 0x0001e40000100800 */
[----:B0-----:R-:W-:Y:S02]  /*f6d0*/  MOV R2, R8 ;  /* 0x0000000800027202 */ /* 0x001fe40000000f00 */
[----:B------:R-:W3:Y:S03]  /*f6e0*/  LDL.LU R8, [R1+0x670] ;  /* 0x0006700001087983 */ /* 0x000ee60000300800 */
[----:B------:R-:W-:Y:S01]  /*f6f0*/  @!P4 IMAD.MOV R2, RZ, RZ, -R2 ;  /* 0x000000ffff02c224 */ /* 0x000fe200078e0a02 */
[----:B--2---:R-:W-:Y:S01]  /*f700*/  ISETP.GE.AND P3, PT, R14, RZ, PT ;  /* 0x000000ff0e00720c */ /* 0x004fe20003f66270 */
[----:B------:R-:W-:-:S02]  /*f710*/  IMAD.MOV.U32 R14, RZ, RZ, R9 ;  /* 0x000000ffff0e7224 */ /* 0x000fc400078e0009 */
[----:B------:R-:W2:Y:S04]  /*f720*/  LDL.LU R9, [R1+0x66c] ;  /* 0x00066c0001097983 */ /* 0x000ea80000300800 */
[----:B------:R0:W-:Y:S04]  /*f730*/  STL [R1+0x4e8], R2 ;  /* 0x0004e80201007387 */ /* 0x0001e80000100800 */
[----:B0-----:R-:W3:Y:S01]  /*f740*/  LDL.LU R2, [R1+0x3ee4] ;  /* 0x003ee40001027983 */ /* 0x001ee20000300800 */
[----:B------:R-:W-:Y:S01]  /*f750*/  ISETP.GT.U32.AND P2, PT, R0, R7, PT ;  /* 0x000000070000720c */ /* 0x000fe20003f44070 */
[----:B------:R-:W-:-:S05]  /*f760*/  @!P6 IMAD.MOV R14, RZ, RZ, -R14 ;  /* 0x000000ffff0ee224 */ /* 0x000fca00078e0a0e */
[----:B------:R0:W-:Y:S01]  /*f770*/  STL [R1+0x4e4], R14 ;  /* 0x0004e40e01007387 */ /* 0x0001e20000100800 */
[----:B------:R-:W-:-:S03]  /*f780*/  IMAD.MOV R13, RZ, RZ, -R13 ;  /* 0x000000ffff0d7224 */ /* 0x000fc600078e0a0d */
[----:B0-----:R-:W4:Y:S03]  /*f790*/  LDL.LU R14, [R1+0x3ee0] ;  /* 0x003ee000010e7983 */ /* 0x001f260000300800 */
[----:B------:R-:W-:-:S04]  /*f7a0*/  @!P2 IMAD.IADD R7, R7, 0x1, -R0 ;  /* 0x000000010707a824 */ /* 0x000fc800078e0a00 */
[----:B------:R-:W-:-:S05]  /*f7b0*/  @!P1 IMAD.MOV R7, RZ, RZ, -R7 ;  /* 0x000000ffff079224 */ /* 0x000fca00078e0a07 */
[----:B------:R0:W-:Y:S02]  /*f7c0*/  STL [R1+0x4e0], R7 ;  /* 0x0004e00701007387 */ /* 0x0001e40000100800 */
[----:B0-----:R-:W-:Y:S01]  /*f7d0*/  IMAD.MOV.U32 R7, RZ, RZ, R28 ;  /* 0x000000ffff077224 */ /* 0x001fe200078e001c */
[----:B--2---:R-:W-:Y:S02]  /*f7e0*/  ISETP.GE.AND P6, PT, R9, RZ, PT ;  /* 0x000000ff0900720c */ /* 0x004fe40003fc6270 */
[----:B------:R-:W-:Y:S01]  /*f7f0*/  IABS R9, R28 ;  /* 0x0000001c00097213 */ /* 0x000fe20000000000 */
[C---:B---3--:R-:W-:Y:S02]  /*f800*/  IMAD R2, R0.reuse, R13, R2 ;  /* 0x0000000d00027224 */ /* 0x048fe400078e0202 */
[----:B------:R-:W2:Y:S04]  /*f810*/  LDL.LU R13, [R1+0x684] ;  /* 0x00068400010d7983 */ /* 0x000ea80000300800 */
[----:B------:R-:W3:Y:S01]  /*f820*/  LDL.LU R28, [R1+0x688] ;  /* 0x00068800011c7983 */ /* 0x000ee20000300800 */
[----:B------:R-:W-:-:S02]  /*f830*/  ISETP.GT.U32.AND P5, PT, R0, R11, PT ;  /* 0x0000000b0000720c */ /* 0x000fc40003fa4070 */
[C---:B------:R-:W-:Y:S02]  /*f840*/  ISETP.GT.U32.AND P0, PT, R0.reuse, R4, PT ;  /* 0x000000040000720c */ /* 0x040fe40003f04070 */
[C---:B------:R-:W-:Y:S02]  /*f850*/  ISETP.GT.U32.AND P4, PT, R0.reuse, R10, PT ;  /* 0x0000000a0000720c */ /* 0x040fe40003f84070 */
[----:B------:R-:W-:-:S07]  /*f860*/  ISETP.GT.U32.AND P2, PT, R0, R2, PT ;  /* 0x000000020000720c */ /* 0x000fce0003f44070 */
[--C-:B------:R-:W-:Y:S02]  /*f870*/  @!P5 IMAD.IADD R11, R11, 0x1, -R0.reuse ;  /* 0x000000010b0bd824 */ /* 0x100fe400078e0a00 */
[----:B------:R-:W-:-:S03]  /*f880*/  @!P0 IMAD.IADD R4, R4, 0x1, -R0 ;  /* 0x0000000104048824 */ /* 0x000fc600078e0a00 */
[----:B------:R-:W-:Y:S01]  /*f890*/  ISETP.GT.U32.AND P5, PT, R0, R11, PT ;  /* 0x0000000b0000720c */ /* 0x000fe20003fa4070 */
[----:B------:R-:W-:Y:S01]  /*f8a0*/  @!P4 IMAD.IADD R10, R10, 0x1, -R0 ;  /* 0x000000010a0ac824 */ /* 0x000fe200078e0a00 */
[----:B------:R-:W-:Y:S02]  /*f8b0*/  IABS R5, R12 ;  /* 0x0000000c00057213 */ /* 0x000fe40000000000 */
[----:B------:R-:W-:Y:S01]  /*f8c0*/  ISETP.GE.AND P4, PT, R12, RZ, PT ;  /* 0x000000ff0c00720c */ /* 0x000fe20003f86270 */
[----:B------:R-:W-:Y:S02]  /*f8d0*/  IMAD.MOV.U32 R12, RZ, RZ, R4 ;  /* 0x000000ffff0c7224 */ /* 0x000fe400078e0004 */
[----:B------:R-:W-:Y:S01]  /*f8e0*/  @!P2 IMAD.IADD R2, R2, 0x1, -R0 ;  /* 0x000000010202a824 */ /* 0x000fe200078e0a00 */
[----:B------:R-:W-:Y:S01]  /*f8f0*/  ISETP.GT.U32.AND P2, PT, R0, R10, PT ;  /* 0x0000000a0000720c */ /* 0x000fe20003f44070 */
[----:B------:R-:W-:-:S04]  /*f900*/  @!P3 IMAD.MOV R12, RZ, RZ, -R12 ;  /* 0x000000ffff0cb224 */ /* 0x000fc800078e0a0c */
[--C-:B------:R-:W-:Y:S01]  /*f910*/  @!P5 IMAD.IADD R11, R11, 0x1, -R0.reuse ;  /* 0x000000010b0bd824 */ /* 0x100fe200078e0a00 */
[----:B------:R0:W-:Y:S01]  /*f920*/  STL [R1+0x4dc], R12 ;  /* 0x0004dc0c01007387 */ /* 0x0001e20000100800 */
[----:B------:R-:W-:Y:S02]  /*f930*/  ISETP.GE.AND P0, PT, R8, RZ, PT ;  /* 0x000000ff0800720c */ /* 0x000fe40003f06270 */
[----:B------:R-:W-:Y:S01]  /*f940*/  @!P6 IMAD.MOV R11, RZ, RZ, -R11 ;  /* 0x000000ffff0be224 */ /* 0x000fe200078e0a0b */
[----:B----4-:R-:W-:Y:S02]  /*f950*/  IABS R8, R14 ;  /* 0x0000000e00087213 */ /* 0x010fe40000000000 */
[----:B------:R-:W-:Y:S02]  /*f960*/  ISETP.GE.AND P6, PT, R14, RZ, PT ;  /* 0x000000ff0e00720c */ /* 0x000fe40003fc6270 */
[----:B------:R-:W4:Y:S04]  /*f970*/  LDL R14, [R1+0x694] ;  /* 0x00069400010e7983 */ /* 0x000f280000100800 */
[----:B0-----:R-:W4:Y:S01]  /*f980*/  LDL R12, [R1+0x68c] ;  /* 0x00068c00010c7983 */ /* 0x001f220000100800 */
[----:B------:R-:W-:Y:S01]  /*f990*/  @!P2 IMAD.IADD R10, R10, 0x1, -R0 ;  /* 0x000000010a0aa824 */ /* 0x000fe200078e0a00 */
[----:B------:R-:W-:-:S03]  /*f9a0*/  ISETP.GE.AND P2, PT, R7, RZ, PT ;  /* 0x000000ff0700720c */ /* 0x000fc60003f46270 */
[----:B------:R-:W-:Y:S01]  /*f9b0*/  IMAD.MOV.U32 R7, RZ, RZ, R10 ;  /* 0x000000ffff077224 */ /* 0x000fe200078e000a */
[----:B------:R0:W-:Y:S03]  /*f9c0*/  STL [R1+0x4d8], R11 ;  /* 0x0004d80b01007387 */ /* 0x0001e60000100800 */
[----:B------:R-:W-:Y:S01]  /*f9d0*/  @!P0 IMAD.MOV R7, RZ, RZ, -R7 ;  /* 0x000000ffff078224 */ /* 0x000fe200078e0a07 */
[----:B---3--:R-:W-:Y:S02]  /*f9e0*/  ISETP.GE.AND P0, PT, R28, RZ, PT ;  /* 0x000000ff1c00720c */ /* 0x008fe40003f06270 */
[----:B------:R-:W-:Y:S02]  /*f9f0*/  IABS R10, R28 ;  /* 0x0000001c000a7213 */ /* 0x000fe40000000000 */
[----:B------:R-:W3:Y:S01]  /*fa00*/  LDL.LU R28, [R1+0x698] ;  /* 0x00069800011c7983 */ /* 0x000ee20000300800 */
[----:B------:R-:W-:Y:S01]  /*fa10*/  ISETP.GE.AND P5, PT, R6, RZ, PT ;  /* 0x000000ff0600720c */ /* 0x000fe20003fa6270 */
[----:B------:R-:W-:-:S04]  /*fa20*/  IMAD.HI.U32 R6, R20, R5, RZ ;  /* 0x0000000514067227 */ /* 0x000fc800078e00ff */
[----:B------:R-:W-:-:S04]  /*fa30*/  IMAD.MOV R6, RZ, RZ, -R6 ;  /* 0x000000ffff067224 */ /* 0x000fc800078e0a06 */
[C---:B------:R-:W-:Y:S01]  /*fa40*/  IMAD R5, R0.reuse, R6, R5 ;  /* 0x0000000600057224 */ /* 0x040fe200078e0205 */
[----:B------:R-:W-:-:S04]  /*fa50*/  ISETP.GT.U32.AND P1, PT, R0, R2, PT ;  /* 0x000000020000720c */ /* 0x000fc80003f24070 */
[----:B------:R-:W-:Y:S01]  /*fa60*/  ISETP.GT.U32.AND P3, PT, R0, R5, PT ;  /* 0x000000050000720c */ /* 0x000fe20003f64070 */
[----:B------:R-:W-:-:S04]  /*fa70*/  IMAD.HI.U32 R6, R20, R8, RZ ;  /* 0x0000000814067227 */ /* 0x000fc800078e00ff */
[----:B------:R-:W-:Y:S02]  /*fa80*/  IMAD.MOV R6, RZ, RZ, -R6 ;  /* 0x000000ffff067224 */ /* 0x000fe400078e0a06 */
[----:B------:R-:W-:-:S04]  /*fa90*/  IMAD.HI.U32 R4, R20, R9, RZ ;  /* 0x0000000914047227 */ /* 0x000fc800078e00ff */
[----:B------:R-:W-:Y:S02]  /*faa0*/  IMAD R8, R0, R6, R8 ;  /* 0x0000000600087224 */ /* 0x000fe400078e0208 */
[----:B------:R-:W-:Y:S01]  /*fab0*/  @!P3 IMAD.IADD R5, R5, 0x1, -R0 ;  /* 0x000000010505b824 */ /* 0x000fe200078e0a00 */
[----:B--2---:R-:W-:Y:S01]  /*fac0*/  IABS R6, R13 ;  /* 0x0000000d00067213 */ /* 0x004fe20000000000 */
[----:B------:R-:W-:Y:S02]  /*fad0*/  IMAD.MOV R4, RZ, RZ, -R4 ;  /* 0x000000ffff047224 */ /* 0x000fe400078e0a04 */
[----:B------:R-:W-:Y:S01]  /*fae0*/  @!P1 IMAD.IADD R2, R2, 0x1, -R0 ;  /* 0x0000000102029824 */ /* 0x000fe200078e0a00 */
[C---:B------:R-:W-:Y:S01]  /*faf0*/  ISETP.GT.U32.AND P3, PT, R0.reuse, R5, PT ;  /* 0x000000050000720c */ /* 0x040fe20003f64070 */
[----:B------:R-:W-:Y:S01]  /*fb00*/  IMAD R9, R0, R4, R9 ;  /* 0x0000000400097224 */ /* 0x000fe200078e0209 */
[----:B------:R-:W-:Y:S01]  /*fb10*/  IABS R4, R29 ;  /* 0x0000001d00047213 */ /* 0x000fe20000000000 */
[----:B------:R-:W-:Y:S01]  /*fb20*/  @!P5 IMAD.MOV R2, RZ, RZ, -R2 ;  /* 0x000000ffff02d224 */ /* 0x000fe200078e0a02 */
[----:B------:R1:W-:Y:S01]  /*fb30*/  STL [R1+0x4d4], R7 ;  /* 0x0004d40701007387 */ /* 0x0003e20000100800 */
[----:B0-----:R-:W-:Y:S01]  /*fb40*/  IMAD.HI.U32 R11, R20, R6, RZ ;  /* 0x00000006140b7227 */ /* 0x001fe200078e00ff */
[----:B----4-:R-:W-:-:S02]  /*fb50*/  IABS R12, R12 ;  /* 0x0000000c000c7213 */ /* 0x010fc40000000000 */
[----:B------:R0:W-:Y:S01]  /*fb60*/  STL [R1+0x4d0], R2 ;  /* 0x0004d00201007387 */ /* 0x0001e20000100800 */
[----:B------:R-:W-:Y:S01]  /*fb70*/  IMAD.MOV R11, RZ, RZ, -R11 ;  /* 0x000000ffff0b7224 */ /* 0x000fe200078e0a0b */
[----:B-1----:R-:W-:Y:S01]  /*fb80*/  IABS R7, R14 ;  /* 0x0000000e00077213 */ /* 0x002fe20000000000 */
[----:B------:R-:W-:Y:S01]  /*fb90*/  IMAD.HI.U32 R14, R20, R4, RZ ;  /* 0x00000004140e7227 */ /* 0x000fe200078e00ff */
[----:B------:R-:W-:-:S03]  /*fba0*/  ISETP.GE.AND P1, PT, R13, RZ, PT ;  /* 0x000000ff0d00720c */ /* 0x000fc60003f26270 */
[----:B0-----:R-:W-:Y:S02]  /*fbb0*/  IMAD.MOV.U32 R2, RZ, RZ, R12 ;  /* 0x000000ffff027224 */ /* 0x001fe400078e000c */
[----:B------:R-:W-:-:S04]  /*fbc0*/  IMAD.HI.U32 R12, R20, R10, RZ ;  /* 0x0000000a140c7227 */ /* 0x000fc800078e00ff */
[----:B------:R-:W-:-:S04]  /*fbd0*/  IMAD.HI.U32 R13, R20, R7, RZ ;  /* 0x00000007140d7227 */ /* 0x000fc800078e00ff */
[----:B------:R-:W-:Y:S02]  /*fbe0*/  IMAD R6, R0, R11, R6 ;  /* 0x0000000b00067224 */ /* 0x000fe400078e0206 */
[----:B------:R-:W-:-:S04]  /*fbf0*/  IMAD.HI.U32 R11, R20, R2, RZ ;  /* 0x00000002140b7227 */ /* 0x000fc800078e00ff */
[----:B------:R-:W-:Y:S02]  /*fc00*/  IMAD.MOV R14, RZ, RZ, -R14 ;  /* 0x000000ffff0e7224 */ /* 0x000fe400078e0a0e */
[----:B------:R-:W-:Y:S02]  /*fc10*/  @!P3 IMAD.IADD R5, R5, 0x1, -R0 ;  /* 0x000000010505b824 */ /* 0x000fe400078e0a00 */
[----:B------:R-:W-:Y:S02]  /*fc20*/  IMAD.MOV R12, RZ, RZ, -R12 ;  /* 0x000000ffff0c7224 */ /* 0x000fe400078e0a0c */
[----:B------:R-:W-:Y:S02]  /*fc30*/  IMAD.MOV R13, RZ, RZ, -R13 ;  /* 0x000000ffff0d7224 */ /* 0x000fe400078e0a0d */
[----:B------:R-:W-:Y:S02]  /*fc40*/  IMAD.MOV R11, RZ, RZ, -R11 ;  /* 0x000000ffff0b7224 */ /* 0x000fe400078e0a0b */
[----:B------:R-:W-:-:S02]  /*fc50*/  IMAD R4, R0, R14, R4 ;  /* 0x0000000e00047224 */ /* 0x000fc400078e0204 */
[----:B------:R-:W-:Y:S02]  /*fc60*/  IMAD.MOV.U32 R14, RZ, RZ, R5 ;  /* 0x000000ffff0e7224 */ /* 0x000fe400078e0005 */
[C---:B------:R-:W-:Y:S02]  /*fc70*/  IMAD R10, R0.reuse, R12, R10 ;  /* 0x0000000c000a7224 */ /* 0x040fe400078e020a */
[C---:B------:R-:W-:Y:S01]  /*fc80*/  IMAD R7, R0.reuse, R13, R7 ;  /* 0x0000000d00077224 */ /* 0x040fe200078e0207 */
[----:B------:R-:W2:Y:S01]  /*fc90*/  LDL R12, [R1+0x6a0] ;  /* 0x0006a000010c7983 */ /* 0x000ea20000100800 */
[----:B------:R-:W-:Y:S02]  /*fca0*/  IMAD R2, R0, R11, R2 ;  /* 0x0000000b00027224 */ /* 0x000fe400078e0202 */
[----:B------:R-:W-:Y:S01]  /*fcb0*/  @!P4 IMAD.MOV R14, RZ, RZ, -R14 ;  /* 0x000000ffff0ec224 */ /* 0x000fe200078e0a0e */
[----:B------:R-:W4:Y:S01]  /*fcc0*/  LDL R13, [R1+0x69c] ;  /* 0x00069c00010d7983 */ /* 0x000f220000100800 */
[----:B---3--:R-:W-:-:S03]  /*fcd0*/  IABS R11, R28 ;  /* 0x0000001c000b7213 */ /* 0x008fc60000000000 */
[----:B------:R0:W-:Y:S04]  /*fce0*/  STL [R1+0x3ed8], R28 ;  /* 0x003ed81c01007387 */ /* 0x0001e80000100800 */
[----:B------:R-:W-:Y:S01]  /*fcf0*/  STL [R1+0x4cc], R14 ;  /* 0x0004cc0e01007387 */ /* 0x000fe20000100800 */
[----:B0-----:R-:W-:-:S05]  /*fd00*/  IMAD.MOV.U32 R28, RZ, RZ, R29 ;  /* 0x000000ffff1c7224 */ /* 0x001fca00078e001d */
[----:B------:R0:W-:Y:S04]  /*fd10*/  STL [R1+0x3edc], R28 ;  /* 0x003edc1c01007387 */ /* 0x0001e80000100800 */
[----:B0-----:R-:W3:Y:S01]  /*fd20*/  LDL.LU R28, [R1+0x68c] ;  /* 0x00068c00011c7983 */ /* 0x001ee20000300800 */
[C---:B------:R-:W-:Y:S02]  /*fd30*/  ISETP.GT.U32.AND P5, PT, R0.reuse, R8, PT ;  /* 0x000000080000720c */ /* 0x040fe40003fa4070 */
[----:B------:R-:W-:Y:S01]  /*fd40*/  ISETP.GT.U32.AND P3, PT, R0, R9, PT ;  /* 0x000000090000720c */ /* 0x000fe20003f64070 */
[----:B------:R-:W3:Y:S10]  /*fd50*/  LDL.LU R29, [R1+0x6a8] ;  /* 0x0006a800011d7983 */ /* 0x000ef40000300800 */
[----:B------:R-:W-:-:S02]  /*fd60*/  @!P5 IMAD.IADD R8, R8, 0x1, -R0 ;  /* 0x000000010808d824 */ /* 0x000fc400078e0a00 */
[----:B------:R-:W-:-:S03]  /*fd70*/  @!P3 IMAD.IADD R9, R9, 0x1, -R0 ;  /* 0x000000010909b824 */ /* 0x000fc600078e0a00 */
[----:B------:R-:W-:-:S13]  /*fd80*/  ISETP.GT.U32.AND P3, PT, R0, R8, PT ;  /* 0x000000080000720c */ /* 0x000fda0003f64070 */
[----:B------:R-:W-:Y:S01]  /*fd90*/  @!P3 IMAD.IADD R8, R8, 0x1, -R0 ;  /* 0x000000010808b824 */ /* 0x000fe200078e0a00 */
[----:B------:R-:W-:-:S03]  /*fda0*/  ISETP.GT.U32.AND P3, PT, R0, R10, PT ;  /* 0x0000000a0000720c */ /* 0x000fc60003f64070 */
[----:B------:R-:W-:-:S04]  /*fdb0*/  IMAD.MOV.U32 R14, RZ, RZ, R8 ;  /* 0x000000ffff0e7224 */ /* 0x000fc800078e0008 */
[----:B------:R-:W-:-:S05]  /*fdc0*/  @!P6 IMAD.MOV R14, RZ, RZ, -R14 ;  /* 0x000000ffff0ee224 */ /* 0x000fca00078e0a0e */
[----:B------:R-:W-:Y:S01]  /*fdd0*/  STL [R1+0x4c8], R14 ;  /* 0x0004c80e01007387 */ /* 0x000fe20000100800 */
[----:B------:R-:W-:Y:S01]  /*fde0*/  @!P3 IMAD.IADD R10, R10, 0x1, -R0 ;  /* 0x000000010a0ab824 */ /* 0x000fe200078e0a00 */
[----:B----4-:R-:W-:Y:S02]  /*fdf0*/  IABS R5, R13 ;  /* 0x0000000d00057213 */ /* 0x010fe40000000000 */
[----:B--2---:R-:W-:-:S05]  /*fe00*/  IABS R13, R12 ;  /* 0x0000000c000d7213 */ /* 0x004fca0000000000 */
[----:B------:R-:W-:Y:S02]  /*fe10*/  IMAD.MOV.U32 R8, RZ, RZ, R13 ;  /* 0x000000ffff087224 */ /* 0x000fe400078e000d */
[----:B------:R-:W-:-:S04]  /*fe20*/  IMAD.HI.U32 R13, R20, R5, RZ ;  /* 0x00000005140d7227 */ /* 0x000fc800078e00ff */
[----:B------:R-:W-:-:S04]  /*fe30*/  IMAD.MOV R13, RZ, RZ, -R13 ;  /* 0x000000ffff0d7224 */ /* 0x000fc800078e0a0d */
[----:B------:R-:W-:Y:S01]  /*fe40*/  IMAD R5, R0, R13, R5 ;  /* 0x0000000d00057224 */ /* 0x000fe200078e0205 */
[----:B---3--:R-:W-:Y:S02]  /*fe50*/  ISETP.GE.AND P3, PT, R28, RZ, PT ;  /* 0x000000ff1c00720c */ /* 0x008fe40003f66270 */
[----:B------:R-:W2:Y:S04]  /*fe60*/  LDL.LU R28, [R1+0x3edc] ;  /* 0x003edc00011c7983 */ /* 0x000ea80000300800 */
[----:B------:R-:W3:Y:S01]  /*fe70*/  LDL.LU R13, [R1+0x6a4] ;  /* 0x0006a400010d7983 */ /* 0x000ee20000300800 */
[----:B------:R-:W-:Y:S01]  /*fe80*/  ISETP.GT.U32.AND P5, PT, R0, R6, PT ;  /* 0x000000060000720c */ /* 0x000fe20003fa4070 */
[----:B------:R-:W-:-:S12]  /*fe90*/  IMAD.HI.U32 R12, R20, R11, RZ ;  /* 0x0000000b140c7227 */ /* 0x000fd800078e00ff */
[----:B------:R-:W-:Y:S01]  /*fea0*/  @!P5 IMAD.IADD R6, R6, 0x1, -R0 ;  /* 0x000000010606d824 */ /* 0x000fe200078e0a00 */
[----:B------:R-:W-:Y:S01]  /*feb0*/  ISETP.GT.U32.AND P5, PT, R0, R9, PT ;  /* 0x000000090000720c */ /* 0x000fe20003fa4070 */
[----:B------:R-:W-:-:S03]  /*fec0*/  IMAD.MOV R12, RZ, RZ, -R12 ;  /* 0x000000ffff0c7224 */ /* 0x000fc600078e0a0c */
[C---:B------:R-:W-:Y:S01]  /*fed0*/  ISETP.GT.U32.AND P4, PT, R0.reuse, R6, PT ;  /* 0x000000060000720c */ /* 0x040fe20003f84070 */
[----:B------:R-:W-:-:S08]  /*fee0*/  IMAD R11, R0, R12, R11 ;  /* 0x0000000c000b7224 */ /* 0x000fd000078e020b */
[----:B------:R-:W-:-:S04]  /*fef0*/  @!P5 IMAD.IADD R9, R9, 0x1, -R0 ;  /* 0x000000010909d824 */ /* 0x000fc800078e0a00 */
[----:B------:R-:W-:Y:S02]  /*ff00*/  @!P4 IMAD.IADD R6, R6, 0x1, -R0 ;  /* 0x000000010606c824 */ /* 0x000fe400078e0a00 */
[----:B--2---:R-:W-:Y:S02]  /*ff10*/  IMAD.MOV.U32 R12, RZ, RZ, R28 ;  /* 0x000000ffff0c7224 */ /* 0x004fe400078e001c */
[----:B------:R-:W-:-:S04]  /*ff20*/  IMAD.MOV.U32 R28, RZ, RZ, R9 ;  /* 0x000000ffff1c7224 */ /* 0x000fc800078e0009 */
[----:B------:R-:W-:Y:S02]  /*ff30*/  @!P2 IMAD.MOV R28, RZ, RZ, -R28 ;  /* 0x000000ffff1ca224 */ /* 0x000fe400078e0a1c */
[----:B------:R-:W-:Y:S02]  /*ff40*/  IMAD.MOV.U32 R9, RZ, RZ, R12 ;  /* 0x000000ffff097224 */ /* 0x000fe400078e000c */
[----:B------:R-:W2:Y:S04]  /*ff50*/  LDL.LU R12, [R1+0x694] ;  /* 0x00069400010c7983 */ /* 0x000ea80000300800 */
[----:B------:R0:W-:Y:S02]  /*ff60*/  STL [R1+0x4c4], R28 ;  /* 0x0004c41c01007387 */ /* 0x0001e40000100800 */
[----:B0-----:R-:W-:-:S04]  /*ff70*/  IMAD.MOV.U32 R28, RZ, RZ, R6 ;  /* 0x000000ffff1c7224 */ /* 0x001fc800078e0006 */
[----:B------:R-:W-:Y:S01]  /*ff80*/  @!P1 IMAD.MOV R28, RZ, RZ, -R28 ;  /* 0x000000ffff1c9224 */ /* 0x000fe200078e0a1c */
[----:B---3--:R-:W-:Y:S01]  /*ff90*/  STL [R1+0x3ed4], R13 ;  /* 0x003ed40d01007387 */ /* 0x008fe20000100800 */
[----:B------:R-:W-:-:S03]  /*ffa0*/  IABS R6, R13 ;  /* 0x0000000d00067213 */ /* 0x000fc60000000000 */
[----:B------:R0:W-:Y:S04]  /*ffb0*/  STL [R1+0x4c0], R28 ;  /* 0x0004c01c01007387 */ /* 0x0001e80000100800 */
[----:B0-----:R-:W3:Y:S04]  /*ffc0*/  LDL.LU R28, [R1+0x3ed8] ;  /* 0x003ed800011c7983 */ /* 0x001ee80000300800 */
[----:B------:R-:W4:Y:S01]  /*ffd0*/  LDL.LU R13, [R1+0x69c] ;  /* 0x00069c00010d7983 */ /* 0x000f220000300800 */
[----:B------:R-:W-:-:S13]  /*ffe0*/  ISETP.GT.U32.AND P6, PT, R0, R2, PT ;  /* 0x000000020000720c */ /* 0x000fda0003fc4070 */
[----:B------:R-:W-:Y:S01]  /*fff0*/  @!P6 IMAD.IADD R2, R2, 0x1, -R0 ;  /* 0x000000010202e824 */ /* 0x000fe200078e0a00 */
[C---:B------:R-:W-:Y:S02]  /*10000*/  ISETP.GT.U32.AND P6, PT, R0.reuse, R10, PT ;  /* 0x0000000a0000720c */ /* 0x040fe40003fc4070 */
[----:B------:R-:W-:Y:S01]  /*10010*/  ISETP.GT.U32.AND P1, PT, R0, R11, PT ;  /* 0x0000000b0000720c */ /* 0x000fe20003f24070 */
[----:B------:R-:W-:-:S10]  /*10020*/  IMAD.HI.U32 R14, R20, R8, RZ ;  /* 0x00000008140e7227 */ /* 0x000fd400078e00ff */
[----:B------:R-:W-:Y:S01]  /*10030*/  @!P6 IMAD.IADD R10, R10, 0x1, -R0 ;  /* 0x000000010a0ae824 */ /* 0x000fe200078e0a00 */
[C---:B------:R-:W-:Y:S01]  /*10040*/  ISETP.GT.U32.AND P6, PT, R0.reuse, R5, PT ;  /* 0x000000050000720c */ /* 0x040fe20003fc4070 */
[----:B------:R-:W-:Y:S02]  /*10050*/  IMAD.MOV R14, RZ, RZ, -R14 ;  /* 0x000000ffff0e7224 */ /* 0x000fe400078e0a0e */
[----:B------:R-:W-:Y:S02]  /*10060*/  @!P1 IMAD.IADD R11, R11, 0x1, -R0 ;  /* 0x000000010b0b9824 */ /* 0x000fe400078e0a00 */
[C---:B------:R-:W-:Y:S02]  /*10070*/  IMAD R8, R0.reuse, R14, R8 ;  /* 0x0000000e00087224 */ /* 0x040fe400078e0208 */
[----:B------:R-:W2:Y:S06]  /*10080*/  LDL.LU R14, [R1+0x6ac] ;  /* 0x0006ac00010e7983 */ /* 0x000eac0000300800 */
[----:B------:R-:W-:Y:S01]  /*10090*/  @!P6 IMAD.IADD R5, R5, 0x1, -R0 ;  /* 0x000000010505e824 */ /* 0x000fe200078e0a00 */
[----:B------:R-:W-:-:S02]  /*100a0*/  ISETP.GT.U32.AND P5, PT, R0, R4, PT ;  /* 0x000000040000720c */ /* 0x000fc40003fa4070 */
[----:B------:R-:W-:Y:S02]  /*100b0*/  ISETP.GT.U32.AND P4, PT, R0, R7, PT ;  /* 0x000000070000720c */ /* 0x000fe40003f84070 */
[----:B---3--:R-:W-:Y:S02]  /*100c0*/  ISETP.GE.AND P1, PT, R28, RZ, PT ;  /* 0x000000ff1c00720c */ /* 0x008fe40003f26270 */
[----:B------:R-:W3:Y:S01]  /*100d0*/  LDL.LU R28, [R1+0x6b0] ;  /* 0x0006b000011c7983 */ /* 0x000ee20000300800 */
[----:B----4-:R-:W-:Y:S01]  /*100e0*/  ISETP.GE.AND P6, PT, R13, RZ, PT ;  /* 0x000000ff0d00720c */ /* 0x010fe20003fc6270 */
[----:B------:R-:W-:Y:S02]  /*100f0*/  IMAD.MOV.U32 R13, RZ, RZ, R10 ;  /* 0x000000ffff0d7224 */ /* 0x000fe400078e000a */
[----:B------:R-:W4:Y:S02]  /*10100*/  LDL.LU R10, [R1+0x6a0] ;  /* 0x0006a000010a7983 */ /* 0x000f240000300800 */
[----:B------:R-:W-:-:S05]  /*10110*/  @!P0 IMAD.MOV R13, RZ, RZ, -R13 ;  /* 0x000000ffff0d8224 */ /* 0x000fca00078e0a0d */
[----:B------:R0:W-:Y:S04]  /*10120*/  STL [R1+0x4bc], R13 ;  /* 0x0004bc0d01007387 */ /* 0x0001e80000100800 */
[----:B0-----:R-:W3:Y:S01]  /*10130*/  LDL.LU R13, [R1+0x3ed4] ;  /* 0x003ed400010d7983 */ /* 0x001ee20000300800 */
[--C-:B------:R-:W-:Y:S02]  /*10140*/  @!P5 IMAD.IADD R4, R4, 0x1, -R0.reuse ;  /* 0x000000010404d824 */ /* 0x100fe400078e0a00 */
[----:B------:R-:W-:-:S03]  /*10150*/  @!P4 IMAD.IADD R7, R7, 0x1, -R0 ;  /* 0x000000010707c824 */ /* 0x000fc600078e0a00 */
[C---:B------:R-:W-:Y:S02]  /*10160*/  ISETP.GT.U32.AND P4, PT, R0.reuse, R4, PT ;  /* 0x000000040000720c */ /* 0x040fe40003f84070 */
[C---:B------:R-:W-:Y:S02]  /*10170*/  ISETP.GT.U32.AND P5, PT, R0.reuse, R2, PT ;  /* 0x000000020000720c */ /* 0x040fe40003fa4070 */
[----:B------:R-:W-:-:S09]  /*10180*/  ISETP.GT.U32.AND P2, PT, R0, R7, PT ;  /* 0x000000070000720c */ /* 0x000fd20003f44070 */
[--C-:B------:R-:W-:Y:S01]  /*10190*/  @!P4 IMAD.IADD R4, R4, 0x1, -R0.reuse ;  /* 0x000000010404c824 */ /* 0x100fe200078e0a00 */
[----:B------:R-:W-:Y:S01]  /*101a0*/  ISETP.GT.U32.AND P4, PT, R0, R8, PT ;  /* 0x000000080000720c */ /* 0x000fe20003f84070 */
[--C-:B------:R-:W-:Y:S01]  /*101b0*/  @!P5 IMAD.IADD R2, R2, 0x1, -R0.reuse ;  /* 0x000000010202d824 */ /* 0x100fe200078e0a00 */
[----:B------:R-:W-:Y:S02]  /*101c0*/  ISETP.GT.U32.AND P0, PT, R0, R11, PT ;  /* 0x0000000b0000720c */ /* 0x000fe40003f04070 */
[----:B------:R-:W-:Y:S01]  /*101d0*/  ISETP.GE.AND P5, PT, R9, RZ, PT ;  /* 0x000000ff0900720c */ /* 0x000fe20003fa6270 */
[----:B------:R-:W-:Y:S01]  /*101e0*/  @!P2 IMAD.IADD R7, R7, 0x1, -R0 ;  /* 0x000000010707a824 */ /* 0x000fe200078e0a00 */
[----:B--2---:R-:W-:Y:S01]  /*101f0*/  ISETP.GE.AND P2, PT, R12, RZ, PT ;  /* 0x000000ff0c00720c */ /* 0x004fe20003f46270 */
[----:B------:R-:W-:Y:S01]  /*10200*/  @!P3 IMAD.MOV R2, RZ, RZ, -R2 ;  /* 0x000000ffff02b224 */ /* 0x000fe200078e0a02 */
[----:B------:R-:W-:-:S05]  /*10210*/  ISETP.GT.U32.AND P3, PT, R0, R5, PT ;  /* 0x000000050000720c */ /* 0x000fca0003f64070 */
[--C-:B------:R-:W-:Y:S01]  /*10220*/  @!P4 IMAD.IADD R8, R8, 0x1, -R0.reuse ;  /* 0x000000010808c824 */ /* 0x100fe200078e0a00 */
[----:B------:R0:W-:Y:S01]  /*10230*/  STL [R1+0x4b8], R2 ;  /* 0x0004b80201007387 */ /* 0x0001e20000100800 */
[----:B------:R-:W-:-:S03]  /*10240*/  @!P0 IMAD.IADD R11, R11, 0x1, -R0 ;  /* 0x000000010b0b8824 */ /* 0x000fc600078e0a00 */
[----:B------:R-:W-:Y:S01]  /*10250*/  ISETP.GT.U32.AND P4, PT, R0, R8, PT ;  /* 0x000000080000720c */ /* 0x000fe20003f84070 */
[----:B0-----:R-:W-:-:S04]  /*10260*/  IMAD.MOV.U32 R2, RZ, RZ, R4 ;  /* 0x000000ffff027224 */ /* 0x001fc800078e0004 */
[----:B------:R-:W-:Y:S02]  /*10270*/  @!P5 IMAD.MOV R2, RZ, RZ, -R2 ;  /* 0x000000ffff02d224 */ /* 0x000fe400078e0a02 */
[----:B------:R-:W-:Y:S01]  /*10280*/  @!P2 IMAD.MOV R7, RZ, RZ, -R7 ;  /* 0x000000ffff07a224 */ /* 0x000fe200078e0a07 */
[----:B------:R-:W-:Y:S01]  /*10290*/  IABS R12, R29 ;  /* 0x0000001d000c7213 */ /* 0x000fe20000000000 */
[--C-:B------:R-:W-:Y:S01]  /*102a0*/  @!P3 IMAD.IADD R5, R5, 0x1, -R0.reuse ;  /* 0x000000010505b824 */ /* 0x100fe200078e0a00 */
[----:B------:R-:W-:Y:S03]  /*102b0*/  STL [R1+0x4b4], R2 ;  /* 0x0004b40201007387 */ /* 0x000fe60000100800 */
[----:B------:R-:W-:Y:S01]  /*102c0*/  @!P4 IMAD.IADD R8, R8, 0x1, -R0 ;  /* 0x000000010808c824 */ /* 0x000fe200078e0a00 */
[----:B------:R-:W-:Y:S01]  /*102d0*/  ISETP.GE.AND P4, PT, R29, RZ, PT ;  /* 0x000000ff1d00720c */ /* 0x000fe20003f86270 */
[----:B------:R-:W-:Y:S01]  /*102e0*/  STL [R1+0x4b0], R7 ;  /* 0x0004b00701007387 */ /* 0x000fe20000100800 */
[----:B----4-:R-:W-:Y:S01]  /*102f0*/  ISETP.GE.AND P5, PT, R10, RZ, PT ;  /* 0x000000ff0a00720c */ /* 0x010fe20003fa6270 */
[----:B------:R-:W-:-:S04]  /*10300*/  IMAD.MOV.U32 R10, RZ, RZ, R11 ;  /* 0x000000ffff0a7224 */ /* 0x000fc800078e000b */
[----:B------:R-:W-:Y:S01]  /*10310*/  @!P1 IMAD.MOV R10, RZ, RZ, -R10 ;  /* 0x000000ffff0a9224 */ /* 0x000fe200078e0a0a */
[----:B---3--:R-:W-:Y:S02]  /*10320*/  ISETP.GE.AND P0, PT, R13, RZ, PT ;  /* 0x000000ff0d00720c */ /* 0x008fe40003f06270 */
[----:B------:R-:W2:Y:S04]  /*10330*/  LDL.LU R13, [R1+0x6b4] ;  /* 0x0006b400010d7983 */ /* 0x000ea80000300800 */
[----:B------:R-:W3:Y:S04]  /*10340*/  LDL.LU R29, [R1+0x6b8] ;  /* 0x0006b800011d7983 */ /* 0x000ee80000300800 */
[----:B------:R0:W-:Y:S01]  /*10350*/  STL [R1+0x4ac], R10 ;  /* 0x0004ac0a01007387 */ /* 0x0001e20000100800 */
[----:B------:R-:W-:-:S02]  /*10360*/  @!P5 IMAD.MOV R8, RZ, RZ, -R8 ;  /* 0x000000ffff08d224 */ /* 0x000fc400078e0a08 */
[----:B0-----:R-:W-:-:S04]  /*10370*/  IMAD.MOV.U32 R10, RZ, RZ, R5 ;  /* 0x000000ffff0a7224 */ /* 0x001fc800078e0005 */
[----:B------:R-:W-:Y:S01]  /*10380*/  @!P6 IMAD.MOV R10, RZ, RZ, -R10 ;  /* 0x000000ffff0ae224 */ /* 0x000fe200078e0a0a */
[----:B------:R-:W-:Y:S02]  /*10390*/  IABS R7, R28 ;  /* 0x0000001c00077213 */ /* 0x000fe40000000000 */
[----:B------:R-:W-:Y:S02]  /*103a0*/  ISETP.GE.AND P5, PT, R28, RZ, PT ;  /* 0x000000ff1c00720c */ /* 0x000fe40003fa6270 */
[----:B------:R0:W-:Y:S04]  /*103b0*/  STL [R1+0x4a8], R10 ;  /* 0x0004a80a01007387 */ /* 0x0001e80000100800 */
[----:B0-----:R-:W4:Y:S04]  /*103c0*/  LDL.LU R10, [R1+0x6bc] ;  /* 0x0006bc00010a7983 */ /* 0x001f280000300800 */
[----:B------:R-:W4:Y:S01]  /*103d0*/  LDL.LU R28, [R1+0x6c0] ;  /* 0x0006c000011c7983 */ /* 0x000f220000300800 */
[----:B------:R-:W-:-:S04]  /*103e0*/  IMAD.HI.U32 R9, R20, R6, RZ ;  /* 0x0000000614097227 */ /* 0x000fc800078e00ff */
[----:B------:R-:W-:-:S04]  /*103f0*/  IMAD.MOV R9, RZ, RZ, -R9 ;  /* 0x000000ffff097224 */ /* 0x000fc800078e0a09 */
[----:B------:R-:W-:Y:S02]  /*10400*/  IMAD R6, R0, R9, R6 ;  /* 0x0000000900067224 */ /* 0x000fe400078e0206 */
[----:B------:R-:W-:-:S04]  /*10410*/  IMAD.HI.U32 R9, R20, R12, RZ ;  /* 0x0000000c14097227 */ /* 0x000fc800078e00ff */
[----:B------:R-:W-:-:S04]  /*10420*/  IMAD.MOV R9, RZ, RZ, -R9 ;  /* 0x000000ffff097224 */ /* 0x000fc800078e0a09 */
[----:B------:R-:W-:-:S05]  /*10430*/  IMAD R12, R0, R9, R12 ;  /* 0x00000009000c7224 */ /* 0x000fca00078e020c */
[----:B------:R-:W-:Y:S02]  /*10440*/  ISETP.GT.U32.AND P3, PT, R0, R12, PT ;  /* 0x0000000c0000720c */ /* 0x000fe40003f64070 */
[----:B------:R-:W-:-:S05]  /*10450*/  IABS R2, R14 ;  /* 0x0000000e00027213 */ /* 0x000fca0000000000 */
[----:B------:R-:W-:-:S04]  /*10460*/  IMAD.HI.U32 R4, R20, R2, RZ ;  /* 0x0000000214047227 */ /* 0x000fc800078e00ff */
[----:B------:R-:W-:Y:S02]  /*10470*/  IMAD.MOV R9, RZ, RZ, -R4 ;  /* 0x000000ffff097224 */ /* 0x000fe400078e0a04 */
[----:B------:R-:W-:Y:S02]  /*10480*/  @!P3 IMAD.IADD R12, R12, 0x1, -R0 ;  /* 0x000000010c0cb824 */ /* 0x000fe400078e0a00 */
[----:B------:R-:W-:-:S03]  /*10490*/  IMAD.MOV.U32 R4, RZ, RZ, R7 ;  /* 0x000000ffff047224 */ /* 0x000fc600078e0007 */
[----:B------:R-:W-:Y:S01]  /*104a0*/  ISETP.GT.U32.AND P3, PT, R0, R12, PT ;  /* 0x0000000c0000720c */ /* 0x000fe20003f64070 */
[----:B------:R-:W-:-:S04]  /*104b0*/  IMAD.HI.U32 R5, R20, R4, RZ ;  /* 0x0000000414057227 */ /* 0x000fc800078e00ff */
[----:B------:R-:W-:-:S04]  /*104c0*/  IMAD.MOV R7, RZ, RZ, -R5 ;  /* 0x000000ffff077224 */ /* 0x000fc800078e0a05 */
[----:B------:R-:W-:-:S04]  /*104d0*/  IMAD R4, R0, R7, R4 ;  /* 0x0000000700047224 */ /* 0x000fc800078e0204 */
[----:B------:R-:W-:Y:S01]  /*104e0*/  @!P3 IMAD.IADD R12, R12, 0x1, -R0 ;  /* 0x000000010c0cb824 */ /* 0x000fe200078e0a00 */
[C---:B------:R-:W-:Y:S02]  /*104f0*/  ISETP.GT.U32.AND P3, PT, R0.reuse, R4, PT ;  /* 0x000000040000720c */ /* 0x040fe40003f64070 */
[C---:B------:R-:W-:Y:S01]  /*10500*/  ISETP.GT.U32.AND P2, PT, R0.reuse, R6, PT ;  /* 0x000000060000720c */ /* 0x040fe20003f44070 */
[----:B------:R-:W-:-:S10]  /*10510*/  IMAD R2, R0, R9, R2 ;  /* 0x0000000900027224 */ /* 0x000fd400078e0202 */
[--C-:B------:R-:W-:Y:S01]  /*10520*/  @!P3 IMAD.IADD R4, R4, 0x1, -R0.reuse ;  /* 0x000000010404b824 */ /* 0x100fe200078e0a00 */
[----:B------:R-:W-:Y:S01]  /*10530*/  ISETP.GT.U32.AND P6, PT, R0, R2, PT ;  /* 0x000000020000720c */ /* 0x000fe20003fc4070 */
[----:B------:R-:W-:-:S03]  /*10540*/  @!P2 IMAD.IADD R6, R6, 0x1, -R0 ;  /* 0x000000010606a824 */ /* 0x000fc600078e0a00 */
[C---:B------:R-:W-:Y:S02]  /*10550*/  ISETP.GT.U32.AND P3, PT, R0.reuse, R4, PT ;  /* 0x000000040000720c */ /* 0x040fe40003f64070 */
[----:B------:R-:W-:-:S07]  /*10560*/  ISETP.GT.U32.AND P2, PT, R0, R6, PT ;  /* 0x000000060000720c */ /* 0x000fce0003f44070 */
[----:B------:R-:W-:-:S04]  /*10570*/  @!P6 IMAD.IADD R2, R2, 0x1, -R0 ;  /* 0x000000010202e824 */ /* 0x000fc800078e0a00 */
[----:B------:R-:W-:Y:S01]  /*10580*/  @!P3 IMAD.IADD R4, R4, 0x1, -R0 ;  /* 0x000000010404b824 */ /* 0x000fe200078e0a00 */
[----:B------:R-:W-:Y:S02]  /*10590*/  ISETP.GT.U32.AND P6, PT, R0, R2, PT ;  /* 0x000000020000720c */ /* 0x000fe40003fc4070 */
[----:B------:R-:W-:Y:S02]  /*105a0*/  @!P2 IADD3 R6, PT, PT, R6, -R0, RZ ;  /* 0x800000000606a210 */ /* 0x000fe40007ffe0ff */
[----:B------:R-:W-:-:S03]  /*105b0*/  ISETP.GE.AND P1, PT, R14, RZ, PT ;  /* 0x000000ff0e00720c */ /* 0x000fc60003f26270 */
[----:B------:R-:W-:Y:S01]  /*105c0*/  @!P0 IMAD.MOV R6, RZ, RZ, -R6 ;  /* 0x000000ffff068224 */ /* 0x000fe200078e0a06 */
[----:B------:R2:W-:Y:S04]  /*105d0*/  STL [R1+0x4a4], R8 ;  /* 0x0004a40801007387 */ /* 0x0005e80000100800 */
[----:B------:R-:W-:Y:S01]  /*105e0*/  STL [R1+0x49c], R6 ;  /* 0x00049c0601007387 */ /* 0x000fe20000100800 */
[----:B------:R-:W-:-:S03]  /*105f0*/  @!P6 IMAD.IADD R2, R2, 0x1, -R0 ;  /* 0x000000010202e824 */ /* 0x000fc600078e0a00 */
[----:B------:R-:W4:Y:S01]  /*10600*/  LDL R11, [R1+0x6c8] ;  /* 0x0006c800010b7983 */ /* 0x000f220000100800 */
[----:B------:R-:W-:Y:S02]  /*10610*/  @!P4 IMAD.MOV R12, RZ, RZ, -R12 ;  /* 0x000000ffff0cc224 */ /* 0x000fe400078e0a0c */
[----:B------:R-:W-:Y:S01]  /*10620*/  @!P1 IMAD.MOV R2, RZ, RZ, -R2 ;  /* 0x000000ffff029224 */ /* 0x000fe200078e0a02 */
[----:B--2---:R-:W-:Y:S02]  /*10630*/  IABS R8, R13 ;  /* 0x0000000d00087213 */ /* 0x004fe40000000000 */
[----:B------:R-:W-:Y:S02]  /*10640*/  ISETP.GE.AND P2, PT, R13, RZ, PT ;  /* 0x000000ff0d00720c */ /* 0x000fe40003f46270 */
[----:B---3--:R-:W-:Y:S01]  /*10650*/  IABS R5, R29 ;  /* 0x0000001d00057213 */ /* 0x008fe20000000000 */
[----:B------:R-:W2:Y:S01]  /*10660*/  LDL R13, [R1+0x6cc] ;  /* 0x0006cc00010d7983 */ /* 0x000ea20000100800 */
[----:B------:R-:W-:-:S03]  /*10670*/  ISETP.GE.AND P0, PT, R29, RZ, PT ;  /* 0x000000ff1d00720c */ /* 0x000fc60003f06270 */
[----:B------:R-:W3:Y:S04]  /*10680*/  LDL R29, [R1+0x6d0] ;  /* 0x0006d000011d7983 */ /* 0x000ee80000100800 */
[----:B------:R-:W-:Y:S01]  /*10690*/  STL [R1+0x498], R12 ;  /* 0x0004980c01007387 */ /* 0x000fe20000100800 */
[----:B----4-:R-:W-:Y:S02]  /*106a0*/  IABS R7, R28 ;  /* 0x0000001c00077213 */ /* 0x010fe40000000000 */
[----:B------:R-:W-:Y:S01]  /*106b0*/  ISETP.GE.AND P3, PT, R28, RZ, PT ;  /* 0x000000ff1c00720c */ /* 0x000fe20003f66270 */
[----:B------:R-:W-:Y:S02]  /*106c0*/  IMAD.MOV.U32 R28, RZ, RZ, R21 ;  /* 0x000000ffff1c7224 */ /* 0x000fe400078e0015 */
[----:B------:R-:W-:-:S02]  /*106d0*/  IMAD.MOV.U32 R21, RZ, RZ, R24 ;  /* 0x000000ffff157224 */ /* 0x000fc400078e0018 */
[----:B------:R-:W-:Y:S02]  /*106e0*/  IMAD.MOV.U32 R24, RZ, RZ, R15 ;  /* 0x000000ffff187224 */ /* 0x000fe400078e000f */
[----:B------:R-:W0:Y:S01]  /*106f0*/  LDC R15, c[0x0][0x3ac] ;  /* 0x0000eb00ff0f7b82 */ /* 0x000e220000000800 */
[----:B------:R-:W-:Y:S04]  /*10700*/  STL [R1+0x4a0], R2 ;  /* 0x0004a00201007387 */ /* 0x000fe80000100800 */
[----:B0-----:R0:W-:Y:S04]  /*10710*/  STL [R1+0x3ed0], R15 ;  /* 0x003ed00f01007387 */ /* 0x0011e80000100800 */
[----:B0-----:R-:W4:Y:S01]  /*10720*/  LDL.LU R15, [R1+0x6c4] ;  /* 0x0006c400010f7983 */ /* 0x001f220000300800 */
[----:B------:R-:W-:-:S04]  /*10730*/  IMAD.HI.U32 R6, R20, R8, RZ ;  /* 0x0000000814067227 */ /* 0x000fc800078e00ff */
[----:B------:R-:W-:-:S04]  /*10740*/  IMAD.HI.U32 R9, R20, R5, RZ ;  /* 0x0000000514097227 */ /* 0x000fc800078e00ff */
[----:B------:R-:W-:Y:S02]  /*10750*/  IMAD.MOV R6, RZ, RZ, -R6 ;  /* 0x000000ffff067224 */ /* 0x000fe400078e0a06 */
[----:B------:R-:W-:Y:S02]  /*10760*/  IMAD.MOV R9, RZ, RZ, -R9 ;  /* 0x000000ffff097224 */ /* 0x000fe400078e0a09 */
[C---:B------:R-:W-:Y:S02]  /*10770*/  IMAD R6, R0.reuse, R6, R8 ;  /* 0x0000000600067224 */ /* 0x040fe400078e0208 */
[----:B------:R-:W-:-:S03]  /*10780*/  IMAD R5, R0, R9, R5 ;  /* 0x0000000900057224 */ /* 0x000fc600078e0205 */
[C---:B------:R-:W-:Y:S02]  /*10790*/  ISETP.GT.U32.AND P6, PT, R0.reuse, R6, PT ;  /* 0x000000060000720c */ /* 0x040fe40003fc4070 */
[----:B------:R-:W-:Y:S01]  /*107a0*/  ISETP.GT.U32.AND P4, PT, R0, R5, PT ;  /* 0x000000050000720c */ /* 0x000fe20003f84070 */
[----:B------:R-:W-:-:S10]  /*107b0*/  IMAD.HI.U32 R8, R20, R7, RZ ;  /* 0x0000000714087227 */ /* 0x000fd400078e00ff */
[--C-:B------:R-:W-:Y:S02]  /*107c0*/  @!P6 IMAD.IADD R6, R6, 0x1, -R0.reuse ;  /* 0x000000010606e824 */ /* 0x100fe400078e0a00 */
[----:B------:R-:W-:-:S03]  /*107d0*/  @!P4 IMAD.IADD R5, R5, 0x1, -R0 ;  /* 0x000000010505c824 */ /* 0x000fc600078e0a00 */
[----:B------:R-:W-:Y:S01]  /*107e0*/  ISETP.GT.U32.AND P4, PT, R0, R6, PT ;  /* 0x000000060000720c */ /* 0x000fe20003f84070 */
[----:B------:R-:W-:-:S04]  /*107f0*/  IMAD.MOV R8, RZ, RZ, -R8 ;  /* 0x000000ffff087224 */ /* 0x000fc800078e0a08 */
[----:B------:R-:W-:Y:S01]  /*10800*/  IMAD R2, R0, R8, R7 ;  /* 0x0000000800027224 */ /* 0x000fe200078e0207 */
[----:B------:R-:W-:-:S07]  /*10810*/  IABS R14, R10 ;  /* 0x0000000a000e7213 */ /* 0x000fce0000000000 */
[----:B------:R-:W-:Y:S01]  /*10820*/  @!P4 IMAD.IADD R6, R6, 0x1, -R0 ;  /* 0x000000010606c824 */ /* 0x000fe200078e0a00 */
[----:B------:R-:W-:Y:S01]  /*10830*/  ISETP.GT.U32.AND P4, PT, R0, R2, PT ;  /* 0x000000020000720c */ /* 0x000fe20003f84070 */
[----:B------:R-:W-:-:S04]  /*10840*/  IMAD.HI.U32 R9, R20, R14, RZ ;  /* 0x0000000e14097227 */ /* 0x000fc800078e00ff */
[----:B------:R-:W-:Y:S01]  /*10850*/  IMAD.MOV R9, RZ, RZ, -R9 ;  /* 0x000000ffff097224 */ /* 0x000fe200078e0a09 */
[----:B------:R-:W-:Y:S01]  /*10860*/  IABS R8, R11 ;  /* 0x0000000b00087213 */ /* 0x000fe20000000000 */
[----:B------:R-:W-:-:S04]  /*10870*/  IMAD.MOV.U32 R11, RZ, RZ, R4 ;  /* 0x000000ffff0b7224 */ /* 0x000fc800078e0004 */
[----:B------:R-:W-:Y:S01]  /*10880*/  @!P5 IMAD.MOV R11, RZ, RZ, -R11 ;  /* 0x000000ffff0bd224 */ /* 0x000fe200078e0a0b */
[C---:B------:R-:W-:Y:S01]  /*10890*/  ISETP.GT.U32.AND P5, PT, R0.reuse, R5, PT ;  /* 0x000000050000720c */ /* 0x040fe20003fa4070 */
[----:B------:R-:W-:Y:S01]  /*108a0*/  IMAD R14, R0, R9, R14 ;  /* 0x00000009000e7224 */ /* 0x000fe200078e020e */
[----:B------:R-:W-:Y:S01]  /*108b0*/  ISETP.GE.AND P1, PT, R10, RZ, PT ;  /* 0x000000ff0a00720c */ /* 0x000fe20003f26270 */
[----:B------:R-:W-:Y:S01]  /*108c0*/  @!P4 IMAD.IADD R2, R2, 0x1, -R0 ;  /* 0x000000010202c824 */ /* 0x000fe200078e0a00 */
[----:B------:R-:W-:Y:S01]  /*108d0*/  STL [R1+0x494], R11 ;  /* 0x0004940b01007387 */ /* 0x000fe20000100800 */
[----:B------:R-:W-:-:S08]  /*108e0*/  @!P2 IMAD.MOV R6, RZ, RZ, -R6 ;  /* 0x000000ffff06a224 */ /* 0x000fd000078e0a06 */
[----:B------:R-:W-:-:S04]  /*108f0*/  @!P5 IMAD.IADD R5, R5, 0x1, -R0 ;  /* 0x000000010505d824 */ /* 0x000fc800078e0a00 */
[----:B------:R-:W-:Y:S01]  /*10900*/  @!P0 IMAD.MOV R5, RZ, RZ, -R5 ;  /* 0x000000ffff058224 */ /* 0x000fe200078e0a05 */
[----:B--2---:R-:W-:Y:S02]  /*10910*/  IABS R9, R13 ;  /* 0x0000000d00097213 */ /* 0x004fe40000000000 */
[----:B------:R-:W2:Y:S01]  /*10920*/  LDL R13, [R1+0x6d4] ;  /* 0x0006d400010d7983 */ /* 0x000ea20000100800 */
[----:B---3--:R-:W-:Y:S01]  /*10930*/  IABS R7, R29 ;  /* 0x0000001d00077213 */ /* 0x008fe20000000000 */
[----:B------:R-:W-:Y:S02]  /*10940*/  IMAD.MOV.U32 R29, RZ, RZ, R3 ;  /* 0x000000ffff1d7224 */ /* 0x000fe400078e0003 */
[----:B------:R-:W-:Y:S02]  /*10950*/  IMAD.MOV.U32 R3, RZ, RZ, R23 ;  /* 0x000000ffff037224 */ /* 0x000fe400078e0017 */
[----:B------:R-:W-:Y:S02]  /*10960*/  IMAD.MOV.U32 R23, RZ, RZ, R16 ;  /* 0x000000ffff177224 */ /* 0x000fe400078e0010 */
[----:B------:R-:W3:Y:S01]  /*10970*/  LDL R16, [R1+0x6d8] ;  /* 0x0006d80001107983 */ /* 0x000ee20000100800 */
[----:B----4-:R-:W-:-:S02]  /*10980*/  IABS R10, R15 ;  /* 0x0000000f000a7213 */ /* 0x010fc40000000000 */
[----:B------:R-:W-:Y:S02]  /*10990*/  ISETP.GE.AND P4, PT, R15, RZ, PT ;  /* 0x000000ff0f00720c */ /* 0x000fe40003f86270 */
[----:B------:R-:W4:Y:S04]  /*109a0*/  LDL.LU R15, [R1+0x3ed0] ;  /* 0x003ed000010f7983 */ /* 0x000f280000300800 */
[----:B------:R0:W-:Y:S04]  /*109b0*/  STL [R1+0x490], R6 ;  /* 0x0004900601007387 */ /* 0x0001e80000100800 */
[----:B------:R-:W-:Y:S04]  /*109c0*/  STL [R1+0x48c], R5 ;  /* 0x00048c0501007387 */ /* 0x000fe80000100800 */
[----:B0-----:R-:W4:Y:S01]  /*109d0*/  LDL.LU R6, [R1+0x6c8] ;  /* 0x0006c80001067983 */ /* 0x001f220000300800 */
[----:B------:R-:W-:-:S04]  /*109e0*/  IMAD.HI.U32 R12, R20, R8, RZ ;  /* 0x00000008140c7227 */ /* 0x000fc800078e00ff */
[----:B------:R-:W-:-:S04]  /*109f0*/  IMAD.MOV R12, RZ, RZ, -R12 ;  /* 0x000000ffff0c7224 */ /* 0x000fc800078e0a0c */
[C---:B------:R-:W-:Y:S02]  /*10a00*/  IMAD R8, R0.reuse, R12, R8 ;  /* 0x0000000c00087224 */ /* 0x040fe400078e0208 */
[----:B------:R-:W0:Y:S01]  /*10a10*/  S2R R12, SR_TID.X ;  /* 0x00000000000c7919 */ /* 0x000e220000002100 */
[----:B------:R-:W-:Y:S01]  /*10a20*/  ISETP.GT.U32.AND P6, PT, R0, R14, PT ;  /* 0x0000000e0000720c */ /* 0x000fe20003fc4070 */
[----:B------:R-:W-:-:S04]  /*10a30*/  IMAD.HI.U32 R4, R20, R10, RZ ;  /* 0x0000000a14047227 */ /* 0x000fc800078e00ff */
[----:B------:R-:W-:-:S08]  /*10a40*/  IMAD.MOV R4, RZ, RZ, -R4 ;  /* 0x000000ffff047224 */ /* 0x000fd000078e0a04 */
[----:B------:R-:W-:Y:S02]  /*10a50*/  @!P6 IMAD.IADD R14, R14, 0x1, -R0 ;  /* 0x000000010e0ee824 */ /* 0x000fe400078e0a00 */
[----:B------:R-:W-:-:S03]  /*10a60*/  IMAD R10, R0, R4, R10 ;  /* 0x00000004000a7224 */ /* 0x000fc600078e020a */
[C---:B------:R-:W-:Y:S02]  /*10a70*/  ISETP.GT.U32.AND P6, PT, R0.reuse, R14, PT ;  /* 0x0000000e0000720c */ /* 0x040fe40003fc4070 */
[----:B------:R-:W-:Y:S01]  /*10a80*/  ISETP.GT.U32.AND P5, PT, R0, R10, PT ;  /* 0x0000000a0000720c */ /* 0x000fe20003fa4070 */
[----:B------:R-:W-:-:S04]  /*10a90*/  IMAD.HI.U32 R4, R20, R7, RZ ;  /* 0x0000000714047227 */ /* 0x000fc800078e00ff */
[----:B------:R-:W-:Y:S01]  /*10aa0*/  IMAD.HI.U32 R11, R20, R9, RZ ;  /* 0x00000009140b7227 */ /* 0x000fe200078e00ff */
[----:B0-----:R-:W-:-:S05]  /*10ab0*/  LOP3.LUT R12, R12, 0x3f, RZ, 0xc0, !PT ;  /* 0x0000003f0c0c7812 */ /* 0x001fca00078ec0ff */
[----:B------:R-:W-:Y:S02]  /*10ac0*/  @!P6 IMAD.IADD R14, R14, 0x1, -R0 ;  /* 0x000000010e0ee824 */ /* 0x000fe400078e0a00 */
[----:B------:R-:W-:Y:S02]  /*10ad0*/  IMAD.MOV R4, RZ, RZ, -R4 ;  /* 0x000000ffff047224 */ /* 0x000fe400078e0a04 */
[----:B------:R-:W-:Y:S02]  /*10ae0*/  @!P1 IMAD.MOV R14, RZ, RZ, -R14 ;  /* 0x000000ffff0e9224 */ /* 0x000fe400078e0a0e */
[----:B------:R-:W-:Y:S02]  /*10af0*/  IMAD.MOV R11, RZ, RZ, -R11 ;  /* 0x000000ffff0b7224 */ /* 0x000fe400078e0a0b */
[----:B------:R-:W-:Y:S02]  /*10b00*/  IMAD R7, R0, R4, R7 ;  /* 0x0000000400077224 */ /* 0x000fe400078e0207 */
[----:B------:R-:W-:Y:S01]  /*10b10*/  @!P5 IMAD.IADD R10, R10, 0x1, -R0 ;  /* 0x000000010a0ad824 */ /* 0x000fe200078e0a00 */
[----:B------:R0:W-:Y:S01]  /*10b20*/  STL [R1+0x108], R14 ;  /* 0x0001080e01007387 */ /* 0x0001e20000100800 */
[----:B------:R-:W-:Y:S01]  /*10b30*/  IMAD R9, R0, R11, R9 ;  /* 0x0000000b00097224 */ /* 0x000fe200078e0209 */
[----:B--2---:R-:W-:-:S02]  /*10b40*/  IABS R13, R13 ;  /* 0x0000000d000d7213 */ /* 0x004fc40000000000 */
[----:B---3--:R-:W-:-:S03]  /*10b50*/  IABS R11, R16 ;  /* 0x00000010000b7213 */ /* 0x008fc60000000000 */
[----:B------:R-:W-:-:S04]  /*10b60*/  IMAD.HI.U32 R16, R20, R13, RZ ;  /* 0x0000000d14107227 */ /* 0x000fc800078e00ff */
[----:B------:R-:W-:Y:S02]  /*10b70*/  IMAD.MOV R16, RZ, RZ, -R16 ;  /* 0x000000ffff107224 */ /* 0x000fe400078e0a10 */
[----:B----4-:R-:W-:-:S04]  /*10b80*/  IMAD R12, R12, R15, RZ ;  /* 0x0000000f0c0c7224 */ /* 0x010fc800078e02ff */
[----:B------:R-:W-:Y:S01]  /*10b90*/  IMAD R15, R15, 0x40, R12 ;  /* 0x000000400f0f7824 */ /* 0x000fe200078e020c */
[----:B------:R-:W-:-:S04]  /*10ba0*/  LEA R4, P5, R12, UR14, 0x1 ;  /* 0x0000000e0c047c11 */ /* 0x000fc8000f8a08ff */
[C---:B0-----:R-:W-:Y:S02]  /*10bb0*/  LEA R14, P1, R15.reuse, UR14, 0x1 ;  /* 0x0000000e0f0e7c11 */ /* 0x041fe4000f8208ff */
[----:B------:R-:W-:Y:S02]  /*10bc0*/  LEA.HI.X.SX32 R5, R12, UR15, 0x1, P5 ;  /* 0x0000000f0c057c11 */ /* 0x000fe4000a8f0eff */
[----:B------:R-:W2:Y:S01]  /*10bd0*/  LDL.LU R12, [R1+0x6cc] ;  /* 0x0006cc00010c7983 */ /* 0x000ea20000300800 */
[----:B------:R-:W-:-:S03]  /*10be0*/  LEA.HI.X.SX32 R15, R15, UR15, 0x1, P1 ;  /* 0x0000000f0f0f7c11 */ /* 0x000fc600088f0eff */
[----:B------:R0:W-:Y:S01]  /*10bf0*/  STL [R1+0x3bbc], R4 ;  /* 0x003bbc0401007387 */ /* 0x0001e20000100800 */
[----:B------:R-:W-:Y:S01]  /*10c00*/  ISETP.GE.AND P1, PT, R6, RZ, PT ;  /* 0x000000ff0600720c */ /* 0x000fe20003f26270 */
[C---:B------:R-:W-:Y:S02]  /*10c10*/  IMAD R6, R0.reuse, R16, R13 ;  /* 0x0000001000067224 */ /* 0x040fe400078e020d */
[----:B0-----:R-:W3:Y:S04]  /*10c20*/  LDL.LU R4, [R1+0x788] ;  /* 0x0007880001047983 */ /* 0x001ee80000300800 */
[----:B------:R0:W-:Y:S04]  /*10c30*/  STL [R1+0x3bb8], R5 ;  /* 0x003bb80501007387 */ /* 0x0001e80000100800 */
[----:B0-----:R-:W4:Y:S04]  /*10c40*/  LDL.LU R5, [R1+0x758] ;  /* 0x0007580001057983 */ /* 0x001f280000300800 */
[----:B------:R-:W-:Y:S04]  /*10c50*/  STL [R1+0x3c24], R14 ;  /* 0x003c240e01007387 */ /* 0x000fe80000100800 */
[----:B------:R0:W-:Y:S04]  /*10c60*/  STL [R1+0x3c20], R15 ;  /* 0x003c200f01007387 */ /* 0x0001e80000100800 */
[----:B0-----:R-:W3:Y:S04]  /*10c70*/  LDL.LU R15, [R1+0x6dc] ;  /* 0x0006dc00010f7983 */ /* 0x001ee80000300800 */
[----:B------:R-:W3:Y:S04]  /*10c80*/  LDL.LU R14, [R1+0x728] ;  /* 0x00072800010e7983 */ /* 0x000ee80000300800 */
[----:B------:R-:W3:Y:S01]  /*10c90*/  LDL.LU R16, [R1+0x6d0] ;  /* 0x0006d00001107983 */ /* 0x000ee20000300800 */
[----:B------:R-:W-:-:S02]  /*10ca0*/  ISETP.GT.U32.AND P2, PT, R0, R2, PT ;  /* 0x000000020000720c */ /* 0x000fc40003f44070 */
[C---:B------:R-:W-:Y:S01]  /*10cb0*/  ISETP.GT.U32.AND P0, PT, R0.reuse, R10, PT ;  /* 0x0000000a0000720c */ /* 0x040fe20003f04070 */
[----:B------:R-:W4:Y:S01]  /*10cc0*/  LDL R13, [R1+0x6e0] ;  /* 0x0006e000010d7983 */ /* 0x000f220000100800 */
[----:B------:R-:W-:-:S09]  /*10cd0*/  ISETP.GT.U32.AND P5, PT, R0, R9, PT ;  /* 0x000000090000720c */ /* 0x000fd20003fa4070 */
[--C-:B------:R-:W-:Y:S02]  /*10ce0*/  @!P2 IMAD.IADD R2, R2, 0x1, -R0.reuse ;  /* 0x000000010202a824 */ /* 0x100fe400078e0a00 */
[----:B------:R-:W-:Y:S02]  /*10cf0*/  @!P0 IMAD.IADD R10, R10, 0x1, -R0 ;  /* 0x000000010a0a8824 */ /* 0x000fe400078e0a00 */
[----:B------:R-:W-:Y:S02]  /*10d00*/  @!P3 IMAD.MOV R2, RZ, RZ, -R2 ;  /* 0x000000ffff02b224 */ /* 0x000fe400078e0a02 */
[----:B------:R-:W-:-:S03]  /*10d10*/  @!P5 IMAD.IADD R9, R9, 0x1, -R0 ;  /* 0x000000010909d824 */ /* 0x000fc600078e0a00 */
[----:B------:R0:W-:Y:S01]  /*10d20*/  STL [R1+0xa8], R2 ;  /* 0x0000a80201007387 */ /* 0x0001e20000100800 */
[----:B--2---:R-:W-:Y:S01]  /*10d30*/  ISETP.GE.AND P0, PT, R12, RZ, PT ;  /* 0x000000ff0c00720c */ /* 0x004fe20003f06270 */
[----:B------:R-:W-:Y:S01]  /*10d40*/  IMAD.HI.U32 R12, R20, R11, RZ ;  /* 0x0000000b140c7227 */ /* 0x000fe200078e00ff */
[----:B---3--:R-:W-:-:S03]  /*10d50*/  ISETP.GE.AND P5, PT, R16, RZ, PT ;  /* 0x000000ff1000720c */ /* 0x008fc60003fa6270 */
[----:B------:R-:W-:Y:S02]  /*10d60*/  IMAD.MOV R16, RZ, RZ, -R12 ;  /* 0x000000ffff107224 */ /* 0x000fe400078e0a0c */
[----:B------:R-:W2:Y:S01]  /*10d70*/  LDL.LU R12, [R1+0x6d4] ;  /* 0x0006d400010c7983 */ /* 0x000ea20000300800 */
[----:B------:R-:W-:Y:S02]  /*10d80*/  ISETP.GT.U32.AND P2, PT, R0, R7, PT ;  /* 0x000000070000720c */ /* 0x000fe40003f44070 */
[----:B0-----:R-:W-:-:S11]  /*10d90*/  IABS R2, R15 ;  /* 0x0000000f00027213 */ /* 0x001fd60000000000 */
[----:B------:R-:W-:Y:S01]  /*10da0*/  @!P2 IMAD.IADD R7, R7, 0x1, -R0 ;  /* 0x000000010707a824 */ /* 0x000fe200078e0a00 */
[C---:B------:R-:W-:Y:S02]  /*10db0*/  ISETP.GT.U32.AND P6, PT, R0.reuse, R8, PT ;  /* 0x000000080000720c */ /* 0x040fe40003fc4070 */
[----:B------:R-:W-:-:S11]  /*10dc0*/  ISETP.GT.U32.AND P3, PT, R0, R9, PT ;  /* 0x000000090000720c */ /* 0x000fd60003f64070 */
[----:B------:R-:W-:Y:S01]  /*10dd0*/  @!P6 IMAD.IADD R8, R8, 0x1, -R0 ;  /* 0x000000010808e824 */ /* 0x000fe200078e0a00 */
[----:B--2---:R-:W-:Y:S01]  /*10de0*/  ISETP.GE.AND P2, PT, R12, RZ, PT ;  /* 0x000000ff0c00720c */ /* 0x004fe20003f46270 */
[----:B------:R-:W-:Y:S02]  /*10df0*/  IMAD.MOV.U32 R12, RZ, RZ, R2 ;  /* 0x000000ffff0c7224 */ /* 0x000fe400078e0002 */
[C---:B------:R-:W-:Y:S02]  /*10e00*/  IMAD R2, R0.reuse, R16, R11 ;  /* 0x0000001000027224 */ /* 0x040fe400078e020b */
[----:B------:R-:W2:Y:S01]  /*10e10*/  LDL.LU R16, [R1+0x6d8] ;  /* 0x0006d80001107983 */ /* 0x000ea20000300800 */
[----:B------:R-:W-:Y:S01]  /*10e20*/  ISETP.GT.U32.AND P6, PT, R0, R8, PT ;  /* 0x000000080000720c */ /* 0x000fe20003fc4070 */
[----:B------:R-:W-:-:S04]  /*10e30*/  IMAD.MOV.U32 R11, RZ, RZ, R10 ;  /* 0x000000ffff0b7224 */ /* 0x000fc800078e000a */
[----:B------:R-:W-:Y:S01]  /*10e40*/  @!P4 IMAD.MOV R11, RZ, RZ, -R11 ;  /* 0x000000ffff0bc224 */ /* 0x000fe200078e0a0b */
[----:B------:R-:W-:Y:S01]  /*10e50*/  STL [R1+0x3ecc], R12 ;  /* 0x003ecc0c01007387 */ /* 0x000fe20000100800 */
[----:B------:R-:W-:-:S03]  /*10e60*/  @!P3 IMAD.IADD R9, R9, 0x1, -R0 ;  /* 0x000000010909b824 */ /* 0x000fc600078e0a00 */
[----:B------:R0:W-:Y:S03]  /*10e70*/  STL [R1+0x9c], R11 ;  /* 0x00009c0b01007387 */ /* 0x0001e60000100800 */
[----:B------:R-:W-:Y:S02]  /*10e80*/  @!P6 IMAD.IADD R8, R8, 0x1, -R0 ;  /* 0x000000010808e824 */ /* 0x000fe400078e0a00 */
[----:B------:R-:W-:-:S04]  /*10e90*/  IMAD.HI.U32 R10, R20, R12, RZ ;  /* 0x0000000c140a7227 */ /* 0x000fc800078e00ff */
[----:B0-----:R-:W-:Y:S02]  /*10ea0*/  IMAD.MOV.U32 R11, RZ, RZ, R8 ;  /* 0x000000ffff0b7224 */ /* 0x001fe400078e0008 */
[----:B------:R-:W-:Y:S02]  /*10eb0*/  IMAD.MOV.U32 R12, RZ, RZ, R15 ;  /* 0x000000ffff0c7224 */ /* 0x000fe400078e000f */
[----:B------:R-:W-:Y:S02]  /*10ec0*/  IMAD.MOV.U32 R15, RZ, RZ, R9 ;  /* 0x000000ffff0f7224 */ /* 0x000fe400078e0009 */
[----:B------:R-:W-:Y:S02]  /*10ed0*/  @!P1 IMAD.MOV R11, RZ, RZ, -R11 ;  /* 0x000000ffff0b9224 */ /* 0x000fe400078e0a0b */
[----:B------:R-:W-:Y:S02]  /*10ee0*/  @!P0 IMAD.MOV R15, RZ, RZ, -R15 ;  /* 0x000000ffff0f8224 */ /* 0x000fe400078e0a0f */
[----:B------:R-:W-:Y:S01]  /*10ef0*/  IMAD.MOV R8, RZ, RZ, -R10 ;  /* 0x000000ffff087224 */ /* 0x000fe200078e0a0a */
[----:B------:R0:W-:Y:S01]  /*10f00*/  STL [R1+0x88], R11 ;  /* 0x0000880b01007387 */ /* 0x0001e20000100800 */
[----:B------:R-:W-:-:S03]  /*10f10*/  ISETP.GE.AND P0, PT, R12, RZ, PT ;  /* 0x000000ff0c00720c */ /* 0x000fc60003f06270 */
[----:B0-----:R-:W3:Y:S04]  /*10f20*/  LDL.LU R11, [R1+0x6e4] ;  /* 0x0006e400010b7983 */ /* 0x001ee80000300800 */
[----:B------:R-:W3:Y:S01]  /*10f30*/  LDL R10, [R1+0x6e8] ;  /* 0x0006e800010a7983 */ /* 0x000ee20000100800 */
[----:B--2---:R-:W-:-:S03]  /*10f40*/  ISETP.GE.AND P1, PT, R16, RZ, PT ;  /* 0x000000ff1000720c */ /* 0x004fc60003f26270 */
[----:B------:R-:W2:Y:S04]  /*10f50*/  LDL R16, [R1+0x6ec] ;  /* 0x0006ec0001107983 */ /* 0x000ea80000100800 */
[----:B------:R0:W-:Y:S04]  /*10f60*/  STL [R1+0x58], R15 ;  /* 0x0000580f01007387 */ /* 0x0001e80000100800 */
[----:B0-----:R-:W2:Y:S04]  /*10f70*/  LDL R15, [R1+0x6f0] ;  /* 0x0006f000010f7983 */ /* 0x001ea80000100800 */
[----:B------:R-:W2:Y:S01]  /*10f80*/  LDL.LU R12, [R1+0x3ecc] ;  /* 0x003ecc00010c7983 */ /* 0x000ea20000300800 */
[----:B------:R-:W-:-:S02]  /*10f90*/  ISETP.GT.U32.AND P6, PT, R0, R6, PT ;  /* 0x000000060000720c */ /* 0x000fc40003fc4070 */
[C---:B------:R-:W-:Y:S02]  /*10fa0*/  ISETP.GT.U32.AND P4, PT, R0.reuse, R7, PT ;  /* 0x000000070000720c */ /* 0x040fe40003f84070 */
[----:B----4-:R-:W-:Y:S02]  /*10fb0*/  IABS R13, R13 ;  /* 0x0000000d000d7213 */ /* 0x010fe40000000000 */
[----:B------:R-:W-:-:S03]  /*10fc0*/  ISETP.GT.U32.AND P3, PT, R0, R2, PT ;  /* 0x000000020000720c */ /* 0x000fc60003f64070 */
[----:B------:R-:W-:-:S04]  /*10fd0*/  IMAD.HI.U32 R9, R20, R13, RZ ;  /* 0x0000000d14097227 */ /* 0x000fc800078e00ff */
[----:B------:R-:W-:Y:S02]  /*10fe0*/  @!P6 IMAD.IADD R6, R6, 0x1, -R0 ;  /* 0x000000010606e824 */ /* 0x000fe400078e0a00 */
[C---:B--2---:R-:W-:Y:S02]  /*10ff0*/  IMAD R8, R0.reuse, R8, R12 ;  /* 0x0000000800087224 */ /* 0x044fe400078e020c */
[----:B------:R-:W2:Y:S01]  /*11000*/  LDL.LU R12, [R1+0x6e0] ;  /* 0x0006e000010c7983 */ /* 0x000ea20000300800 */
[C---:B------:R-:W-:Y:S01]  /*11010*/  ISETP.GT.U32.AND P6, PT, R0.reuse, R6, PT ;  /* 0x000000060000720c */ /* 0x040fe20003fc4070 */
[----:B------:R-:W-:Y:S02]  /*11020*/  IMAD.MOV R9, RZ, RZ, -R9 ;  /* 0x000000ffff097224 */ /* 0x000fe400078e0a09 */
[--C-:B------:R-:W-:Y:S02]  /*11030*/  @!P4 IMAD.IADD R7, R7, 0x1, -R0.reuse ;  /* 0x000000010707c824 */ /* 0x100fe400078e0a00 */
[----:B------:R-:W-:Y:S01]  /*11040*/  IMAD R9, R0, R9, R13 ;  /* 0x0000000900097224 */ /* 0x000fe200078e020d */
[----:B------:R-:W-:Y:S01]  /*11050*/  IABS R13, R15 ;  /* 0x0000000f000d7213 */ /* 0x000fe20000000000 */
[----:B------:R-:W-:Y:S01]  /*11060*/  @!P3 IMAD.IADD R2, R2, 0x1, -R0 ;  /* 0x000000010202b824 */ /* 0x000fe200078e0a00 */
[----:B---3--:R-:W-:Y:S01]  /*11070*/  ISETP.GE.AND P3, PT, R11, RZ, PT ;  /* 0x000000ff0b00720c */ /* 0x008fe20003f66270 */
[----:B------:R-:W-:Y:S01]  /*11080*/  IMAD.MOV.U32 R15, RZ, RZ, R7 ;  /* 0x000000ffff0f7224 */ /* 0x000fe200078e0007 */
[----:B------:R-:W-:-:S03]  /*11090*/  IABS R11, R11 ;  /* 0x0000000b000b7213 */ /* 0x000fc60000000000 */
[----:B------:R-:W-:Y:S02]  /*110a0*/  @!P5 IMAD.MOV R15, RZ, RZ, -R15 ;  /* 0x000000ffff0fd224 */ /* 0x000fe400078e0a0f */
[----:B------:R-:W-:-:S03]  /*110b0*/  @!P6 IMAD.IADD R6, R6, 0x1, -R0 ;  /* 0x000000010606e824 */ /* 0x000fc600078e0a00 */
[----:B------:R0:W-:Y:S02]  /*110c0*/  STL [R1+0x14], R15 ;  /* 0x0000140f01007387 */ /* 0x0001e40000100800 */
[----:B0-----:R-:W-:-:S04]  /*110d0*/  IMAD.MOV.U32 R15, RZ, RZ, R6 ;  /* 0x000000ffff0f7224 */ /* 0x001fc800078e0006 */
[----:B------:R-:W-:Y:S01]  /*110e0*/  @!P2 IMAD.MOV R15, RZ, RZ, -R15 ;  /* 0x000000ffff0fa224 */ /* 0x000fe200078e0a0f */
[----:B--2---:R-:W-:Y:S02]  /*110f0*/  ISETP.GE.AND P4, PT, R12, RZ, PT ;  /* 0x000000ff0c00720c */ /* 0x004fe40003f86270 */
[----:B------:R-:W-:Y:S02]  /*11100*/  IABS R12, R10 ;  /* 0x0000000a000c7213 */ /* 0x000fe40000000000 */
[----:B------:R-:W-:Y:S01]  /*11110*/  IABS R10, R16 ;  /* 0x00000010000a7213 */ /* 0x000fe20000000000 */
[----:B------:R-:W-:-:S04]  /*11120*/  IMAD.HI.U32 R16, R20, R11, RZ ;  /* 0x0000000b14107227 */ /* 0x000fc800078e00ff */
[----:B------:R-:W-:Y:S02]  /*11130*/  IMAD.MOV R6, RZ, RZ, -R16 ;  /* 0x000000ffff067224 */ /* 0x000fe400078e0a10 */
[----:B------:R-:W2:Y:S04]  /*11140*/  LDL R16, [R1+0x6f4] ;  /* 0x0006f40001107983 */ /* 0x000ea80000100800 */
[----:B------:R0:W-:Y:S04]  /*11150*/  STL [R1+0x3ec8], R19 ;  /* 0x003ec81301007387 */ /* 0x0001e80000100800 */
[----:B0-----:R-:W3:Y:S04]  /*11160*/  LDL.LU R19, [R1+0x6e8] ;  /* 0x0006e80001137983 */ /* 0x001ee80000300800 */
[----:B------:R0:W-:Y:S04]  /*11170*/  STL [R1+0x10], R15 ;  /* 0x0000100f01007387 */ /* 0x0001e80000100800 */
[----:B0-----:R-:W4:Y:S01]  /*11180*/  LDL R15, [R1+0x6f8] ;  /* 0x0006f800010f7983 */ /* 0x001f220000100800 */
[----:B------:R-:W-:-:S02]  /*11190*/  ISETP.GT.U32.AND P6, PT, R0, R8, PT ;  /* 0x000000080000720c */ /* 0x000fc40003fc4070 */
[C---:B------:R-:W-:Y:S02]  /*111a0*/  ISETP.GT.U32.AND P5, PT, R0.reuse, R2, PT ;  /* 0x000000020000720c */ /* 0x040fe40003fa4070 */
[----:B------:R-:W-:-:S09]  /*111b0*/  ISETP.GT.U32.AND P2, PT, R0, R9, PT ;  /* 0x000000090000720c */ /* 0x000fd20003f44070 */
[----:B------:R-:W-:-:S05]  /*111c0*/  @!P6 IMAD.IADD R8, R8, 0x1, -R0 ;  /* 0x000000010808e824 */ /* 0x000fca00078e0a00 */
[----:B------:R-:W-:Y:S01]  /*111d0*/  ISETP.GT.U32.AND P6, PT, R0, R8, PT ;  /* 0x000000080000720c */ /* 0x000fe20003fc4070 */
[----:B------:R-:W-:Y:S02]  /*111e0*/  @!P5 IMAD.IADD R2, R2, 0x1, -R0 ;  /* 0x000000010202d824 */ /* 0x000fe400078e0a00 */
[----:B------:R-:W-:Y:S02]  /*111f0*/  IMAD R11, R0, R6, R11 ;  /* 0x00000006000b7224 */ /* 0x000fe400078e020b */
[----:B------:R-:W-:-:S04]  /*11200*/  IMAD.HI.U32 R6, R20, R13, RZ ;  /* 0x0000000d14067227 */ /* 0x000fc800078e00ff */
[----:B------:R-:W-:Y:S02]  /*11210*/  @!P1 IMAD.MOV R2, RZ, RZ, -R2 ;  /* 0x000000ffff029224 */ /* 0x000fe400078e0a02 */
[--C-:B------:R-:W-:Y:S02]  /*11220*/  @!P2 IMAD.IADD R9, R9, 0x1, -R0.reuse ;  /* 0x000000010909a824 */ /* 0x100fe400078e0a00 */
[----:B------:R-:W-:Y:S02]  /*11230*/  @!P6 IMAD.IADD R8, R8, 0x1, -R0 ;  /* 0x000000010808e824 */ /* 0x000fe400078e0a00 */
[----:B------:R-:W-:-:S04]  /*11240*/  IMAD.MOV R6, RZ, RZ, -R6 ;  /* 0x000000ffff067224 */ /* 0x000fc800078e0a06 */
[----:B------:R-:W-:Y:S01]  /*11250*/  IMAD R13, R0, R6, R13 ;  /* 0x00000006000d7224 */ /* 0x000fe200078e020d */
[----:B---3--:R-:W-:Y:S02]  /*11260*/  ISETP.GE.AND P2, PT, R19, RZ, PT ;  /* 0x000000ff1300720c */ /* 0x008fe40003f46270 */
[----:B------:R-:W3:Y:S04]  /*11270*/  LDL.LU R19, [R1+0x3ec8] ;  /* 0x003ec80001137983 */ /* 0x000ee80000300800 */
[----:B------:R0:W-:Y:S01]  /*11280*/  STL [R1+0xc], R2 ;  /* 0x00000c0201007387 */ /* 0x0001e20000100800 */
[----:B----4-:R-:W-:Y:S01]  /*11290*/  IABS R6, R15 ;  /* 0x0000000f00067213 */ /* 0x010fe20000000000 */
[----:B0-----:R-:W-:-:S04]  /*112a0*/  IMAD.MOV.U32 R2, RZ, RZ, R8 ;  /* 0x000000ffff027224 */ /* 0x001fc800078e0008 */
[----:B------:R-:W-:Y:S02]  /*112b0*/  @!P0 IMAD.MOV R2, RZ, RZ, -R2 ;  /* 0x000000ffff028224 */ /* 0x000fe400078e0a02 */
[----:B------:R-:W-:Y:S02]  /*112c0*/  IMAD.MOV.U32 R8, RZ, RZ, R6 ;  /* 0x000000ffff087224 */ /* 0x000fe400078e0006 */
[----:B------:R-:W4:Y:S01]  /*112d0*/  LDL R6, [R1+0x6fc] ;  /* 0x0006fc0001067983 */ /* 0x000f220000100800 */
[----:B------:R-:W-:-:S03]  /*112e0*/  IMAD.MOV.U32 R15, RZ, RZ, R14 ;  /* 0x000000ffff0f7224 */ /* 0x000fc600078e000e */
[----:B------:R0:W-:Y:S04]  /*112f0*/  STL [R1+0x38c], R2 ;  /* 0x00038c0201007387 */ /* 0x0001e80000100800 */
[----:B0-----:R-:W3:Y:S04]  /*11300*/  LDL.LU R2, [R1+0x6ec] ;  /* 0x0006ec0001027983 */ /* 0x001ee80000300800 */
[----:B------:R-:W3:Y:S01]  /*11310*/  LDL.LU R14, [R1+0x708] ;  /* 0x00070800010e7983 */ /* 0x000ee20000300800 */
[----:B------:R-:W-:-:S04]  /*11320*/  IMAD.HI.U32 R7, R20, R12, RZ ;  /* 0x0000000c14077227 */ /* 0x000fc800078e00ff */
[----:B------:R-:W-:-:S04]  /*11330*/  IMAD.MOV R7, RZ, RZ, -R7 ;  /* 0x000000ffff077224 */ /* 0x000fc800078e0a07 */
[----:B------:R-:W-:-:S05]  /*11340*/  IMAD R7, R0, R7, R12 ;  /* 0x0000000700077224 */ /* 0x000fca00078e020c */
[----:B------:R-:W-:Y:S02]  /*11350*/  ISETP.GT.U32.AND P6, PT, R0, R7, PT ;  /* 0x000000070000720c */ /* 0x000fe40003fc4070 */
[----:B--2---:R-:W-:Y:S01]  /*11360*/  IABS R12, R16 ;  /* 0x00000010000c7213 */ /* 0x004fe20000000000 */
[----:B------:R-:W-:-:S04]  /*11370*/  IMAD.HI.U32 R16, R20, R10, RZ ;  /* 0x0000000a14107227 */ /* 0x000fc800078e00ff */
[----:B------:R-:W-:-:S06]  /*11380*/  IMAD.MOV R16, RZ, RZ, -R16 ;  /* 0x000000ffff107224 */ /* 0x000fcc00078e0a10 */
[----:B------:R-:W-:Y:S02]  /*11390*/  @!P6 IMAD.IADD R7, R7, 0x1, -R0 ;  /* 0x000000010707e824 */ /* 0x000fe400078e0a00 */
[----:B------:R-:W-:Y:S02]  /*113a0*/  IMAD R10, R0, R16, R10 ;  /* 0x00000010000a7224 */ /* 0x000fe400078e020a */
[----:B------:R-:W-:Y:S01]  /*113b0*/  IMAD.HI.U32 R16, R20, R12, RZ ;  /* 0x0000000c14107227 */ /* 0x000fe200078e00ff */
[----:B------:R-:W-:-:S03]  /*113c0*/  ISETP.GT.U32.AND P1, PT, R0, R7, PT ;  /* 0x000000070000720c */ /* 0x000fc60003f24070 */
[----:B------:R-:W-:-:S04]  /*113d0*/  IMAD.MOV R16, RZ, RZ, -R16 ;  /* 0x000000ffff107224 */ /* 0x000fc800078e0a10 */
[----:B------:R-:W-:-:S06]  /*113e0*/  IMAD R12, R0, R16, R12 ;  /* 0x00000010000c7224 */ /* 0x000fcc00078e020c */
[----:B------:R-:W-:Y:S01]  /*113f0*/  @!P1 IMAD.IADD R7, R7, 0x1, -R0 ;  /* 0x0000000107079824 */ /* 0x000fe200078e0a00 */
[----:B----4-:R-:W-:Y:S01]  /*11400*/  IABS R16, R6 ;  /* 0x0000000600107213 */ /* 0x010fe20000000000 */
[----:B---3--:R0:W-:Y:S01]  /*11410*/  STL [R1+0x3ec0], R14 ;  /* 0x003ec00e01007387 */ /* 0x0081e20000100800 */
[----:B------:R-:W-:-:S03]  /*11420*/  ISETP.GE.AND P1, PT, R2, RZ, PT ;  /* 0x000000ff0200720c */ /* 0x000fc60003f26270 */
[----:B------:R-:W-:Y:S01]  /*11430*/  IMAD.HI.U32 R2, R20, R16, RZ ;  /* 0x0000001014027227 */ /* 0x000fe200078e00ff */
[----:B0-----:R-:W2:Y:S04]  /*11440*/  LDL R14, [R1+0x700] ;  /* 0x00070000010e7983 */ /* 0x001ea80000100800 */
[----:B------:R0:W-:Y:S04]  /*11450*/  STL [R1+0x3ec4], R16 ;  /* 0x003ec41001007387 */ /* 0x0001e80000100800 */
[----:B0-----:R-:W3:Y:S01]  /*11460*/  LDL.LU R16, [R1+0x6f0] ;  /* 0x0006f00001107983 */ /* 0x001ee20000300800 */
[----:B------:R-:W-:Y:S01]  /*11470*/  ISETP.GT.U32.AND P5, PT, R0, R11, PT ;  /* 0x0000000b0000720c */ /* 0x000fe20003fa4070 */
[----:B------:R-:W-:Y:S01]  /*11480*/  IMAD.HI.U32 R6, R20, R8, RZ ;  /* 0x0000000814067227 */ /* 0x000fe200078e00ff */
[----:B------:R-:W-:-:S11]  /*11490*/  ISETP.GT.U32.AND P0, PT, R0, R10, PT ;  /* 0x0000000a0000720c */ /* 0x000fd60003f04070 */
[----:B------:R-:W-:Y:S01]  /*114a0*/  @!P5 IMAD.IADD R11, R11, 0x1, -R0 ;  /* 0x000000010b0bd824 */ /* 0x000fe200078e0a00 */
[----:B------:R-:W-:-:S04]  /*114b0*/  ISETP.GT.U32.AND P5, PT, R0, R9, PT ;  /* 0x000000090000720c */ /* 0x000fc80003fa4070 */
[----:B------:R-:W-:Y:S02]  /*114c0*/  ISETP.GT.U32.AND P6, PT, R0, R11, PT ;  /* 0x0000000b0000720c */ /* 0x000fe40003fc4070 */
[----:B------:R-:W-:-:S05]  /*114d0*/  IADD3 R6, PT, PT, -R6, RZ, RZ ;  /* 0x000000ff06067210 */ /* 0x000fca0007ffe1ff */
[----:B------:R-:W-:Y:S02]  /*114e0*/  IMAD R8, R0, R6, R8 ;  /* 0x0000000600087224 */ /* 0x000fe400078e0208 */
[----:B------:R-:W-:-:S04]  /*114f0*/  @!P5 IMAD.IADD R9, R9, 0x1, -R0 ;  /* 0x000000010909d824 */ /* 0x000fc800078e0a00 */
[--C-:B------:R-:W-:Y:S02]  /*11500*/  @!P6 IMAD.IADD R11, R11, 0x1, -R0.reuse ;  /* 0x000000010b0be824 */ /* 0x100fe400078e0a00 */
[----:B------:R-:W-:Y:S01]  /*11510*/  @!P0 IMAD.IADD R10, R10, 0x1, -R0 ;  /* 0x000000010a0a8824 */ /* 0x000fe200078e0a00 */
[----:B--2---:R-:W-:Y:S01]  /*11520*/  IABS R6, R14 ;  /* 0x0000000e00067213 */ /* 0x004fe20000000000 */
[----:B------:R-:W-:Y:S02]  /*11530*/  IMAD.MOV.U32 R14, RZ, RZ, R9 ;  /* 0x000000ffff0e7224 */ /* 0x000fe400078e0009 */
[----:B------:R-:W2:Y:S02]  /*11540*/  LDL R9, [R1+0x704] ;  /* 0x0007040001097983 */ /* 0x000ea40000100800 */
[----:B------:R-:W-:Y:S01]  /*11550*/  @!P4 IMAD.MOV R14, RZ, RZ, -R14 ;  /* 0x000000ffff0ec224 */ /* 0x000fe200078e0a0e */
[----:B---3--:R-:W-:Y:S01]  /*11560*/  ISETP.GE.AND P0, PT, R16, RZ, PT ;  /* 0x000000ff1000720c */ /* 0x008fe20003f06270 */
[----:B------:R-:W-:-:S02]  /*11570*/  IMAD.MOV.U32 R16, RZ, RZ, R11 ;  /* 0x000000ffff107224 */ /* 0x000fc400078e000b */
[----:B------:R-:W3:Y:S04]  /*11580*/  LDL.LU R11, [R1+0x6f8] ;  /* 0x0006f800010b7983 */ /* 0x000ee80000300800 */
[----:B------:R0:W-:Y:S02]  /*11590*/  STL [R1+0x3f8], R14 ;  /* 0x0003f80e01007387 */ /* 0x0001e40000100800 */
[----:B0-----:R-:W-:Y:S02]  /*115a0*/  IMAD.MOV.U32 R14, RZ, RZ, R7 ;  /* 0x000000ffff0e7224 */ /* 0x001fe400078e0007 */
[----:B------:R-:W4:Y:S01]  /*115b0*/  LDL.LU R7, [R1+0x6f4] ;  /* 0x0006f40001077983 */ /* 0x000f220000300800 */
[C---:B------:R-:W-:Y:S02]  /*115c0*/  ISETP.GT.U32.AND P6, PT, R0.reuse, R12, PT ;  /* 0x0000000c0000720c */ /* 0x040fe40003fc4070 */
[----:B------:R-:W-:-:S11]  /*115d0*/  ISETP.GT.U32.AND P5, PT, R0, R13, PT ;  /* 0x0000000d0000720c */ /* 0x000fd60003fa4070 */
[--C-:B------:R-:W-:Y:S02]  /*115e0*/  @!P6 IMAD.IADD R12, R12, 0x1, -R0.reuse ;  /* 0x000000010c0ce824 */ /* 0x100fe400078e0a00 */
[----:B------:R-:W-:Y:S01]  /*115f0*/  @!P5 IMAD.IADD R13, R13, 0x1, -R0 ;  /* 0x000000010d0dd824 */ /* 0x000fe200078e0a00 */
[C---:B------:R-:W-:Y:S02]  /*11600*/  ISETP.GT.U32.AND P5, PT, R0.reuse, R10, PT ;  /* 0x0000000a0000720c */ /* 0x040fe40003fa4070 */
[----:B------:R-:W-:Y:S01]  /*11610*/  ISETP.GT.U32.AND P4, PT, R0, R12, PT ;  /* 0x0000000c0000720c */ /* 0x000fe20003f84070 */
[----:B------:R-:W-:Y:S02]  /*11620*/  @!P3 IMAD.MOV R16, RZ, RZ, -R16 ;  /* 0x000000ffff10b224 */ /* 0x000fe400078e0a10 */
[----:B------:R-:W-:-:S03]  /*11630*/  @!P2 IMAD.MOV R14, RZ, RZ, -R14 ;  /* 0x000000ffff0ea224 */ /* 0x000fc600078e0a0e */
[----:B------:R0:W-:Y:S05]  /*11640*/  STL [R1+0x470], R16 ;  /* 0x0004701001007387 */ /* 0x0001ea0000100800 */
[--C-:B------:R-:W-:Y:S02]  /*11650*/  @!P5 IMAD.IADD R10, R10, 0x1, -R0.reuse ;  /* 0x000000010a0ad824 */ /* 0x100fe400078e0a00 */
[----:B------:R-:W-:Y:S01]  /*11660*/  @!P4 IMAD.IADD R12, R12, 0x1, -R0 ;  /* 0x000000010c0cc824 */ /* 0x000fe200078e0a00 */
[----:B0-----:R-:W4:Y:S01]  /*11670*/  LDL.LU R16, [R1+0x3ec4] ;  /* 0x003ec40001107983 */ /* 0x001f220000300800 */
[----:B---3--:R-:W-:Y:S02]  /*11680*/  ISETP.GE.AND P5, PT, R11, RZ, PT ;  /* 0x000000ff0b00720c */ /* 0x008fe40003fa6270 */
[----:B--2---:R-:W-:-:S02]  /*11690*/  IABS R11, R9 ;  /* 0x00000009000b7213 */ /* 0x004fc40000000000 */
[----:B----4-:R-:W-:Y:S02]  /*116a0*/  ISETP.GE.AND P3, PT, R7, RZ, PT ;  /* 0x000000ff0700720c */ /* 0x010fe40003f66270 */
[----:B------:R-:W2:Y:S04]  /*116b0*/  LDL.LU R7, [R1+0x6fc] ;  /* 0x0006fc0001077983 */ /* 0x000ea80000300800 */
[----:B------:R0:W-:Y:S04]  /*116c0*/  STL [R1+0x488], R14 ;  /* 0x0004880e01007387 */ /* 0x0001e80000100800 */
[----:B0-----:R-:W3:Y:S04]  /*116d0*/  LDL.LU R14, [R1+0x3ec0] ;  /* 0x003ec000010e7983 */ /* 0x001ee80000300800 */
[----:B------:R-:W4:Y:S04]  /*116e0*/  LDL R9, [R1+0x70c] ;  /* 0x00070c0001097983 */ /* 0x000f280000100800 */
[----:B------:R0:W-:Y:S04]  /*116f0*/  STL [R1+0x3eb8], R12 ;  /* 0x003eb80c01007387 */ /* 0x0001e80000100800 */
[----:B0-----:R-:W4:Y:S01]  /*11700*/  LDL.LU R12, [R1+0x700] ;  /* 0x00070000010c7983 */ /* 0x001f220000300800 */
[----:B------:R-:W-:-:S02]  /*11710*/  ISETP.GT.U32.AND P6, PT, R0, R13, PT ;  /* 0x0000000d0000720c */ /* 0x000fc40003fc4070 */
[----:B------:R-:W-:-:S11]  /*11720*/  ISETP.GT.U32.AND P2, PT, R0, R8, PT ;  /* 0x000000080000720c */ /* 0x000fd60003f44070 */
[--C-:B------:R-:W-:Y:S02]  /*11730*/  @!P6 IMAD.IADD R13, R13, 0x1, -R0.reuse ;  /* 0x000000010d0de824 */ /* 0x100fe400078e0a00 */
[----:B------:R-:W-:Y:S01]  /*11740*/  @!P2 IMAD.IADD R8, R8, 0x1, -R0 ;  /* 0x000000010808a824 */ /* 0x000fe200078e0a00 */
[----:B--2---:R-:W-:Y:S02]  /*11750*/  ISETP.GE.AND P4, PT, R7, RZ, PT ;  /* 0x000000ff0700720c */ /* 0x004fe40003f86270 */
[----:B---3--:R-:W-:Y:S01]  /*11760*/  IABS R7, R14 ;  /* 0x0000000e00077213 */ /* 0x008fe20000000000 */
[----:B------:R0:W-:Y:S02]  /*11770*/  STL [R1+0x3ebc], R14 ;  /* 0x003ebc0e01007387 */ /* 0x0001e40000100800 */
[----:B0-----:R-:W-:-:S04]  /*11780*/  IMAD.MOV.U32 R14, RZ, RZ, R10 ;  /* 0x000000ffff0e7224 */ /* 0x001fc800078e000a */
[----:B------:R-:W-:Y:S01]  /*11790*/  @!P1 IMAD.MOV R14, RZ, RZ, -R14 ;  /* 0x000000ffff0e9224 */ /* 0x000fe200078e0a0e */
[----:B----4-:R-:W-:Y:S01]  /*117a0*/  ISETP.GE.AND P2, PT, R12, RZ, PT ;  /* 0x000000ff0c00720c */ /* 0x010fe20003f46270 */
[----:B------:R-:W-:Y:S02]  /*117b0*/  IMAD.MOV.U32 R12, RZ, RZ, R13 ;  /* 0x000000ffff0c7224 */ /* 0x000fe400078e000d */
[----:B------:R-:W2:Y:S02]  /*117c0*/  LDL.LU R13, [R1+0x704] ;  /* 0x00070400010d7983 */ /* 0x000ea40000300800 */
[----:B------:R-:W-:Y:S02]  /*117d0*/  @!P0 IMAD.MOV R12, RZ, RZ, -R12 ;  /* 0x000000ffff0c8224 */ /* 0x000fe400078e0a0c */
[----:B------:R0:W-:Y:S04]  /*117e0*/  STL [R1+0x484], R14 ;  /* 0x0004840e01007387 */ /* 0x0001e80000100800 */
[----:B0-----:R-:W3:Y:S04]  /*117f0*/  LDL.LU R14, [R1+0x3ebc] ;  /* 0x003ebc00010e7983 */ /* 0x001ee80000300800 */
[----:B------:R0:W-:Y:S04]  /*11800*/  STL [R1+0x47c], R12 ;  /* 0x00047c0c01007387 */ /* 0x0001e80000100800 */
[----:B0-----:R-:W4:Y:S01]  /*11810*/  LDL.LU R12, [R1+0x3eb8] ;  /* 0x003eb800010c7983 */ /* 0x001f220000300800 */
[----:B------:R-:W-:-:S04]  /*11820*/  IMAD.MOV R2, RZ, RZ, -R2 ;  /* 0x000000ffff027224 */ /* 0x000fc800078e0a02 */
[----:B------:R-:W-:-:S05]  /*11830*/  IMAD R16, R0, R2, R16 ;  /* 0x0000000200107224 */ /* 0x000fca00078e0210 */
[----:B------:R-:W-:Y:S01]  /*11840*/  ISETP.GT.U32.AND P6, PT, R0, R16, PT ;  /* 0x000000100000720c */ /* 0x000fe20003fc4070 */
[----:B------:R-:W-:-:S12]  /*11850*/  IMAD.HI.U32 R10, R20, R7, RZ ;  /* 0x00000007140a7227 */ /* 0x000fd800078e00ff */
[----:B------:R-:W-:-:S05]  /*11860*/  @!P6 IMAD.IADD R16, R16, 0x1, -R0 ;  /* 0x000000011010e824 */ /* 0x000fca00078e0a00 */
[----:B------:R-:W-:Y:S01]  /*11870*/  ISETP.GT.U32.AND P0, PT, R0, R16, PT ;  /* 0x000000100000720c */ /* 0x000fe20003f04070 */
[----:B------:R-:W-:-:S04]  /*11880*/  IMAD.MOV R10, RZ, RZ, -R10 ;  /* 0x000000ffff0a7224 */ /* 0x000fc800078e0a0a */
[----:B------:R-:W-:-:S08]  /*11890*/  IMAD R7, R0, R10, R7 ;  /* 0x0000000a00077224 */ /* 0x000fd000078e0207 */
[----:B------:R-:W-:Y:S01]  /*118a0*/  @!P0 IMAD.IADD R16, R16, 0x1, -R0 ;  /* 0x0000000110108824 */ /* 0x000fe200078e0a00 */
[----:B---3--:R-:W-:Y:S01]  /*118b0*/  ISETP.GE.AND P0, PT, R14, RZ, PT ;  /* 0x000000ff0e00720c */ /* 0x008fe20003f06270 */
[----:B----4-:R-:W-:Y:S01]  /*118c0*/  @!P3 IMAD.MOV R12, RZ, RZ, -R12 ;  /* 0x000000ffff0cb224 */ /* 0x010fe200078e0a0c */
[----:B--2---:R-:W-:-:S04]  /*118d0*/  ISETP.GE.AND P3, PT, R13, RZ, PT ;  /* 0x000000ff0d00720c */ /* 0x004fc80003f66270 */
[----:B------:R0:W-:Y:S04]  /*118e0*/  STL [R1+0x480], R12 ;  /* 0x0004800c01007387 */ /* 0x0001e80000100800 */
[----:B------:R-:W2:Y:S04]  /*118f0*/  LDL R13, [R1+0x71c] ;  /* 0x00071c00010d7983 */ /* 0x000ea80000100800 */
[----:B------:R-:W3:Y:S04]  /*11900*/  LDL R10, [R1+0x710] ;  /* 0x00071000010a7983 */ /* 0x000ee80000100800 */
[----:B0-----:R-:W4:Y:S04]  /*11910*/  LDL R12, [R1+0x718] ;  /* 0x00071800010c7983 */ /* 0x001f280000100800 */
[----:B------:R-:W2:Y:S01]  /*11920*/  LDL.LU R14, [R1+0x720] ;  /* 0x00072000010e7983 */ /* 0x000ea20000300800 */
[----:B------:R-:W-:-:S04]  /*11930*/  IMAD.HI.U32 R2, R20, R6, RZ ;  /* 0x0000000614027227 */ /* 0x000fc800078e00ff */
[----:B------:R-:W-:-:S04]  /*11940*/  IMAD.MOV R2, RZ, RZ, -R2 ;  /* 0x000000ffff027224 */ /* 0x000fc800078e0a02 */
[----:B------:R-:W-:Y:S01]  /*11950*/  IMAD R6, R0, R2, R6 ;  /* 0x0000000200067224 */ /* 0x000fe200078e0206 */
[----:B------:R-:W-:Y:S01]  /*11960*/  IABS R2, R9 ;  /* 0x0000000900027213 */ /* 0x000fe20000000000 */
[----:B------:R-:W-:Y:S01]  /*11970*/  IMAD.HI.U32 R9, R20, R11, RZ ;  /* 0x0000000b14097227 */ /* 0x000fe200078e00ff */
[----:B------:R-:W-:-:S03]  /*11980*/  ISETP.GT.U32.AND P1, PT, R0, R8, PT ;  /* 0x000000080000720c */ /* 0x000fc60003f24070 */
[----:B------:R-:W-:-:S04]  /*11990*/  IMAD.MOV R9, RZ, RZ, -R9 ;  /* 0x000000ffff097224 */ /* 0x000fc800078e0a09 */
[----:B------:R-:W-:Y:S01]  /*119a0*/  IMAD R11, R0, R9, R11 ;  /* 0x00000009000b7224 */ /* 0x000fe200078e020b */
[----:B--2---:R0:W-:Y:S04]  /*119b0*/  STL [R1+0x3eb0], R14 ;  /* 0x003eb00e01007387 */ /* 0x0041e80000100800 */
[----:B0-----:R-:W2:Y:S01]  /*119c0*/  LDL R14, [R1+0x714] ;  /* 0x00071400010e7983 */ /* 0x001ea20000100800 */
[----:B------:R-:W-:-:S04]  /*119d0*/  IMAD.HI.U32 R9, R20, R2, RZ ;  /* 0x0000000214097227 */ /* 0x000fc800078e00ff */
[----:B------:R-:W-:Y:S02]  /*119e0*/  IMAD.MOV R9, RZ, RZ, -R9 ;  /* 0x000000ffff097224 */ /* 0x000fe400078e0a09 */
[----:B------:R-:W-:Y:S02]  /*119f0*/  @!P1 IMAD.IADD R8, R8, 0x1, -R0 ;  /* 0x0000000108089824 */ /* 0x000fe400078e0a00 */
[----:B------:R-:W-:-:S05]  /*11a00*/  IMAD R2, R0, R9, R2 ;  /* 0x0000000900027224 */ /* 0x000fca00078e0202 */
[----:B------:R0:W-:Y:S01]  /*11a10*/  STL [R1+0x3eb4], R2 ;  /* 0x003eb40201007387 */ /* 0x0001e20000100800 */
[----:B---3--:R-:W-:Y:S01]  /*11a20*/  IABS R10, R10 ;  /* 0x0000000a000a7213 */ /* 0x008fe20000000000 */
[----:B0-----:R-:W-:-:S04]  /*11a30*/  IMAD.MOV.U32 R2, RZ, RZ, R8 ;  /* 0x000000ffff027224 */ /* 0x001fc800078e0008 */
[----:B------:R-:W-:-:S05]  /*11a40*/  @!P5 IMAD.MOV R2, RZ, RZ, -R2 ;  /* 0x000000ffff02d224 */ /* 0x000fca00078e0a02 */
[----:B------:R0:W-:Y:S02]  /*11a50*/  STL [R1+0x478], R2 ;  /* 0x0004780201007387 */ /* 0x0001e40000100800 */
[----:B0-----:R-:W-:Y:S02]  /*11a60*/  IMAD.MOV.U32 R2, RZ, RZ, R16 ;  /* 0x000000ffff027224 */ /* 0x001fe400078e0010 */
[----:B------:R-:W3:Y:S02]  /*11a70*/  LDL.LU R16, [R1+0x70c] ;  /* 0x00070c0001107983 */ /* 0x000ee40000300800 */
[----:B------:R-:W-:-:S05]  /*11a80*/  @!P4 IMAD.MOV R2, RZ, RZ, -R2 ;  /* 0x000000ffff02c224 */ /* 0x000fca00078e0a02 */
[----:B------:R0:W-:Y:S04]  /*11a90*/  STL [R1+0x474], R2 ;  /* 0x0004740201007387 */ /* 0x0001e80000100800 */
[----:B0-----:R-:W3:Y:S04]  /*11aa0*/  LDL.LU R2, [R1+0x3eb4] ;  /* 0x003eb40001027983 */ /* 0x001ee80000300800 */
[----:B------:R0:W-:Y:S01]  /*11ab0*/  STL [R1+0x3eac], R3 ;  /* 0x003eac0301007387 */ /* 0x0001e20000100800 */
[----:B--2---:R-:W-:Y:S01]  /*11ac0*/  IABS R9, R14 ;  /* 0x0000000e00097213 */ /* 0x004fe20000000000 */
[----:B------:R-:W-:-:S02]  /*11ad0*/  IMAD.MOV.U32 R14, RZ, RZ, R15 ;  /* 0x000000ffff0e7224 */ /* 0x000fc400078e000f */
[----:B------:R-:W-:Y:S02]  /*11ae0*/  IMAD.MOV.U32 R15, RZ, RZ, R24 ;  /* 0x000000ffff0f7224 */ /* 0x000fe400078e0018 */
[----:B------:R-:W-:Y:S02]  /*11af0*/  IMAD.MOV.U32 R24, RZ, RZ, R25 ;  /* 0x000000ffff187224 */ /* 0x000fe400078e0019 */
[----:B------:R-:W-:Y:S02]  /*11b00*/  IMAD.MOV.U32 R25, RZ, RZ, R17 ;  /* 0x000000ffff197224 */ /* 0x000fe400078e0011 */
[----:B------:R-:W-:-:S04]  /*11b10*/  IMAD.HI.U32 R17, R20, R10, RZ ;  /* 0x0000000a14117227 */ /* 0x000fc800078e00ff */
[----:B------:R-:W-:-:S04]  /*11b20*/  IMAD.MOV R17, RZ, RZ, -R17 ;  /* 0x000000ffff117224 */ /* 0x000fc800078e0a11 */
[C---:B------:R-:W-:Y:S02]  /*11b30*/  IMAD R10, R0.reuse, R17, R10 ;  /* 0x00000011000a7224 */ /* 0x040fe400078e020a */
[----:B------:R-:W2:Y:S01]  /*11b40*/  LDL.LU R17, [R1+0x724] ;  /* 0x0007240001117983 */ /* 0x000ea20000300800 */
[C---:B------:R-:W-:Y:S02]  /*11b50*/  ISETP.GT.U32.AND P6, PT, R0.reuse, R6, PT ;  /* 0x000000060000720c */ /* 0x040fe40003fc4070 */
[----:B------:R-:W-:-:S11]  /*11b60*/  ISETP.GT.U32.AND P1, PT, R0, R11, PT ;  /* 0x0000000b0000720c */ /* 0x000fd60003f24070 */
[--C-:B------:R-:W-:Y:S02]  /*11b70*/  @!P6 IMAD.IADD R6, R6, 0x1, -R0.reuse ;  /* 0x000000010606e824 */ /* 0x100fe400078e0a00 */
[----:B------:R-:W-:-:S03]  /*11b80*/  @!P1 IMAD.IADD R11, R11, 0x1, -R0 ;  /* 0x000000010b0b9824 */ /* 0x000fc600078e0a00 */
[----:B------:R-:W-:-:S13]  /*11b90*/  ISETP.GT.U32.AND P1, PT, R0, R6, PT ;  /* 0x000000060000720c */ /* 0x000fda0003f24070 */
[----:B------:R-:W-:Y:S01]  /*11ba0*/  @!P1 IMAD.IADD R6, R6, 0x1, -R0 ;  /* 0x0000000106069824 */ /* 0x000fe200078e0a00 */
[----:B------:R-:W-:Y:S01]  /*11bb0*/  ISETP.GT.U32.AND P6, PT, R0, R7, PT ;  /* 0x000000070000720c */ /* 0x000fe20003fc4070 */
[----:B--2---:R1:W-:Y:S04]  /*11bc0*/  STL [R1+0x3ea8], R17 ;  /* 0x003ea81101007387 */ /* 0x0043e80000100800 */
[----:B0-----:R-:W2:Y:S01]  /*11bd0*/  LDL.LU R3, [R1+0x714] ;  /* 0x0007140001037983 */ /* 0x001ea20000300800 */
[----:B-1----:R-:W-:Y:S02]  /*11be0*/  IMAD.MOV.U32 R17, RZ, RZ, R14 ;  /* 0x000000ffff117224 */ /* 0x002fe400078e000e */
[----:B------:R-:W-:Y:S02]  /*11bf0*/  IMAD.MOV.U32 R14, RZ, RZ, R6 ;  /* 0x000000ffff0e7224 */ /* 0x000fe400078e0006 */
[----:B------:R-:W2:Y:S02]  /*11c00*/  LDL.LU R6, [R1+0x710] ;  /* 0x0007100001067983 */ /* 0x000ea40000300800 */
[----:B------:R-:W-:-:S05]  /*11c10*/  @!P2 IMAD.MOV R14, RZ, RZ, -R14 ;  /* 0x000000ffff0ea224 */ /* 0x000fca00078e0a0e */
[----:B------:R0:W-:Y:S04]  /*11c20*/  STL [R1+0x448], R14 ;  /* 0x0004480e01007387 */ /* 0x0001e80000100800 */
[----:B0-----:R-:W2:Y:S01]  /*11c30*/  LDL.LU R14, [R1+0x3eb0] ;  /* 0x003eb000010e7983 */ /* 0x001ea20000300800 */
[C---:B---3--:R-:W-:Y:S01]  /*11c40*/  ISETP.GT.U32.AND P4, PT, R0.reuse, R2, PT ;  /* 0x000000020000720c */ /* 0x048fe20003f84070 */
[----:B------:R-:W-:Y:S01]  /*11c50*/  @!P6 IMAD.IADD R7, R7, 0x1, -R0 ;  /* 0x000000010707e824 */ /* 0x000fe200078e0a00 */
[C---:B------:R-:W-:Y:S02]  /*11c60*/  ISETP.GT.U32.AND P6, PT, R0.reuse, R11, PT ;  /* 0x0000000b0000720c */ /* 0x040fe40003fc4070 */
[----:B----4-:R-:W-:Y:S02]  /*11c70*/  IABS R12, R12 ;  /* 0x0000000c000c7213 */ /* 0x010fe40000000000 */
[----:B------:R-:W-:-:S02]  /*11c80*/  ISETP.GT.U32.AND P5, PT, R0, R7, PT ;  /* 0x000000070000720c */ /* 0x000fc40003fa4070 */
[----:B------:R-:W-:-:S05]  /*11c90*/  ISETP.GE.AND P1, PT, R16, RZ, PT ;  /* 0x000000ff1000720c */ /* 0x000fca0003f26270 */
[----:B------:R-:W-:Y:S02]  /*11ca0*/  @!P4 IMAD.IADD R2, R2, 0x1, -R0 ;  /* 0x000000010202c824 */ /* 0x000fe400078e0a00 */
[----:B------:R-:W-:-:S03]  /*11cb0*/  IMAD.HI.U32 R16, R20, R12, RZ ;  /* 0x0000000c14107227 */ /* 0x000fc600078e00ff */
[C---:B------:R-:W-:Y:S01]  /*11cc0*/  ISETP.GT.U32.AND P4, PT, R0.reuse, R2, PT ;  /* 0x000000020000720c */ /* 0x040fe20003f84070 */
[----:B------:R-:W-:Y:S02]  /*11cd0*/  IMAD.MOV R16, RZ, RZ, -R16 ;  /* 0x000000ffff107224 */ /* 0x000fe400078e0a10 */
[----:B------:R-:W-:Y:S01]  /*11ce0*/  @!P6 IMAD.IADD R11, R11, 0x1, -R0 ;  /* 0x000000010b0be824 */ /* 0x000fe200078e0a00 */
[C---:B------:R-:W-:Y:S01]  /*11cf0*/  ISETP.GT.U32.AND P6, PT, R0.reuse, R10, PT ;  /* 0x0000000a0000720c */ /* 0x040fe20003fc4070 */
[----:B------:R-:W-:Y:S02]  /*11d00*/  IMAD R12, R0, R16, R12 ;  /* 0x00000010000c7224 */ /* 0x000fe400078e020c */
[----:B------:R-:W-:Y:S02]  /*11d10*/  @!P5 IMAD.IADD R7, R7, 0x1, -R0 ;  /* 0x000000010707d824 */ /* 0x000fe400078e0a00 */
[----:B------:R-:W-:-:S04]  /*11d20*/  IMAD.MOV.U32 R16, RZ, RZ, R17 ;  /* 0x000000ffff107224 */ /* 0x000fc800078e0011 */
[--C-:B------:R-:W-:Y:S01]  /*11d30*/  @!P4 IMAD.IADD R2, R2, 0x1, -R0.reuse ;  /* 0x000000010202c824 */ /* 0x100fe200078e0a00 */
[----:B------:R-:W-:Y:S01]  /*11d40*/  ISETP.GT.U32.AND P4, PT, R0, R12, PT ;  /* 0x0000000c0000720c */ /* 0x000fe20003f84070 */
[----:B------:R-:W-:Y:S02]  /*11d50*/  IMAD.MOV.U32 R17, RZ, RZ, R7 ;  /* 0x000000ffff117224 */ /* 0x000fe400078e0007 */
[----:B------:R-:W-:Y:S02]  /*11d60*/  @!P3 IMAD.MOV R11, RZ, RZ, -R11 ;  /* 0x000000ffff0bb224 */ /* 0x000fe400078e0a0b */
[----:B------:R-:W-:Y:S02]  /*11d70*/  @!P6 IMAD.IADD R10, R10, 0x1, -R0 ;  /* 0x000000010a0ae824 */ /* 0x000fe400078e0a00 */
[----:B------:R-:W-:Y:S02]  /*11d80*/  @!P0 IMAD.MOV R17, RZ, RZ, -R17 ;  /* 0x000000ffff118224 */ /* 0x000fe400078e0a11 */
[----:B------:R-:W-:-:S04]  /*11d90*/  @!P1 IMAD.MOV R2, RZ, RZ, -R2 ;  /* 0x000000ffff029224 */ /* 0x000fc800078e0a02 */
[----:B------:R-:W-:Y:S01]  /*11da0*/  @!P4 IMAD.IADD R12, R12, 0x1, -R0 ;  /* 0x000000010c0cc824 */ /* 0x000fe200078e0a00 */
[----:B--2---:R-:W-:Y:S02]  /*11db0*/  ISETP.GE.AND P6, PT, R3, RZ, PT ;  /* 0x000000ff0300720c */ /* 0x004fe40003fc6270 */
[----:B------:R-:W2:Y:S04]  /*11dc0*/  LDL.LU R3, [R1+0x3eac] ;  /* 0x003eac0001037983 */ /* 0x000ea80000300800 */
[----:B------:R0:W-:Y:S01]  /*11dd0*/  STL [R1+0x450], R11 ;  /* 0x0004500b01007387 */ /* 0x0001e20000100800 */
[----:B------:R-:W-:-:S03]  /*11de0*/  ISETP.GE.AND P2, PT, R6, RZ, PT ;  /* 0x000000ff0600720c */ /* 0x000fc60003f46270 */
[----:B0-----:R-:W3:Y:S04]  /*11df0*/  LDL.LU R11, [R1+0x71c] ;  /* 0x00071c00010b7983 */ /* 0x001ee80000300800 */
[----:B------:R-:W4:Y:S04]  /*11e00*/  LDL.LU R7, [R1+0x718] ;  /* 0x0007180001077983 */ /* 0x000f280000300800 */
[----:B------:R0:W-:Y:S01]  /*11e10*/  STL [R1+0x460], R17 ;  /* 0x0004601101007387 */ /* 0x0001e20000100800 */
[----:B------:R-:W-:Y:S02]  /*11e20*/  IABS R6, R14 ;  /* 0x0000000e00067213 */ /* 0x000fe40000000000 */
[----:B------:R-:W-:Y:S01]  /*11e30*/  ISETP.GE.AND P4, PT, R14, RZ, PT ;  /* 0x000000ff0e00720c */ /* 0x000fe20003f86270 */
[----:B0-----:R-:W2:Y:S04]  /*11e40*/  LDL.LU R17, [R1+0x3ea8] ;  /* 0x003ea80001117983 */ /* 0x001ea80000300800 */
[----:B------:R-:W-:Y:S04]  /*11e50*/  STL [R1+0x46c], R2 ;  /* 0x00046c0201007387 */ /* 0x000fe80000100800 */
[----:B------:R-:W2:Y:S01]  /*11e60*/  LDL.LU R14, [R1+0x738] ;  /* 0x00073800010e7983 */ /* 0x000ea20000300800 */
[----:B------:R-:W-:-:S04]  /*11e70*/  IMAD.HI.U32 R8, R20, R9, RZ ;  /* 0x0000000914087227 */ /* 0x000fc800078e00ff */
[----:B------:R-:W-:-:S04]  /*11e80*/  IMAD.MOV R8, RZ, RZ, -R8 ;  /* 0x000000ffff087224 */ /* 0x000fc800078e0a08 */
[----:B------:R-:W-:Y:S01]  /*11e90*/  IMAD R9, R0, R8, R9 ;  /* 0x0000000800097224 */ /* 0x000fe200078e0209 */
[----:B------:R-:W-:-:S04]  /*11ea0*/  IABS R13, R13 ;  /* 0x0000000d000d7213 */ /* 0x000fc80000000000 */
[----:B------:R-:W-:Y:S01]  /*11eb0*/  ISETP.GT.U32.AND P5, PT, R0, R9, PT ;  /* 0x000000090000720c */ /* 0x000fe20003fa4070 */
[----:B------:R-:W-:-:S04]  /*11ec0*/  IMAD.HI.U32 R8, R20, R13, RZ ;  /* 0x0000000d14087227 */ /* 0x000fc800078e00ff */
[----:B------:R-:W-:Y:S01]  /*11ed0*/  IMAD.MOV R8, RZ, RZ, -R8 ;  /* 0x000000ffff087224 */ /* 0x000fe200078e0a08 */
[----:B--2---:R0:W-:Y:S04]  /*11ee0*/  STL [R1+0x3ea0], R14 ;  /* 0x003ea00e01007387 */ /* 0x0041e80000100800 */
[----:B0-----:R-:W2:Y:S01]  /*11ef0*/  LDL.LU R14, [R1+0x72c] ;  /* 0x00072c00010e7983 */ /* 0x001ea20000300800 */
[C---:B------:R-:W-:Y:S02]  /*11f00*/  IMAD R13, R0.reuse, R8, R13 ;  /* 0x00000008000d7224 */ /* 0x040fe400078e020d */
[----:B------:R-:W-:Y:S01]  /*11f10*/  @!P5 IMAD.IADD R9, R9, 0x1, -R0 ;  /* 0x000000010909d824 */ /* 0x000fe200078e0a00 */
[C---:B------:R-:W-:Y:S02]  /*11f20*/  ISETP.GT.U32.AND P5, PT, R0.reuse, R10, PT ;  /* 0x0000000a0000720c */ /* 0x040fe40003fa4070 */
[----:B------:R-:W-:-:S02]  /*11f30*/  ISETP.GT.U32.AND P1, PT, R0, R13, PT ;  /* 0x0000000d0000720c */ /* 0x000fc40003f24070 */
[----:B------:R-:W-:Y:S01]  /*11f40*/  ISETP.GT.U32.AND P3, PT, R0, R9, PT ;  /* 0x000000090000720c */ /* 0x000fe20003f64070 */
[----:B------:R-:W-:-:S04]  /*11f50*/  IMAD.HI.U32 R8, R20, R6, RZ ;  /* 0x0000000614087227 */ /* 0x000fc800078e00ff */
[----:B------:R-:W-:-:S04]  /*11f60*/  IMAD.MOV R8, RZ, RZ, -R8 ;  /* 0x000000ffff087224 */ /* 0x000fc800078e0a08 */
[----:B------:R-:W-:Y:S02]  /*11f70*/  @!P5 IMAD.IADD R10, R10, 0x1, -R0 ;  /* 0x000000010a0ad824 */ /* 0x000fe400078e0a00 */
[C---:B------:R-:W-:Y:S01]  /*11f80*/  IMAD R6, R0.reuse, R8, R6 ;  /* 0x0000000800067224 */ /* 0x040fe200078e0206 */
[----:B------:R-:W-:Y:S01]  /*11f90*/  IABS R8, R17 ;  /* 0x0000001100087213 */ /* 0x000fe20000000000 */
[--C-:B------:R-:W-:Y:S01]  /*11fa0*/  @!P1 IMAD.IADD R13, R13, 0x1, -R0.reuse ;  /* 0x000000010d0d9824 */ /* 0x100fe200078e0a00 */
[----:B------:R-:W-:Y:S01]  /*11fb0*/  ISETP.GT.U32.AND P1, PT, R0, R12, PT ;  /* 0x0000000c0000720c */ /* 0x000fe20003f24070 */
[----:B------:R-:W-:Y:S01]  /*11fc0*/  @!P3 IMAD.IADD R9, R9, 0x1, -R0 ;  /* 0x000000010909b824 */ /* 0x000fe200078e0a00 */
[----:B---3--:R-:W-:Y:S01]  /*11fd0*/  ISETP.GE.AND P3, PT, R11, RZ, PT ;  /* 0x000000ff0b00720c */ /* 0x008fe20003f66270 */
[----:B------:R-:W-:Y:S02]  /*11fe0*/  @!P2 IMAD.MOV R10, RZ, RZ, -R10 ;  /* 0x000000ffff0aa224 */ /* 0x000fe400078e0a0a */
[----:B------:R-:W-:Y:S01]  /*11ff0*/  IMAD.HI.U32 R2, R20, R8, RZ ;  /* 0x0000000814027227 */ /* 0x000fe200078e00ff */
[----:B----4-:R-:W-:-:S03]  /*12000*/  ISETP.GE.AND P0, PT, R7, RZ, PT ;  /* 0x000000ff0700720c */ /* 0x010fc60003f06270 */
[----:B------:R-:W-:Y:S01]  /*12010*/  @!P6 IMAD.MOV R9, RZ, RZ, -R9 ;  /* 0x000000ffff09e224 */ /* 0x000fe200078e0a09 */
[----:B------:R-:W-:Y:S02]  /*12020*/  IABS R7, R16 ;  /* 0x0000001000077213 */ /* 0x000fe40000000000 */
[----:B------:R-:W-:Y:S01]  /*12030*/  ISETP.GE.AND P6, PT, R17, RZ, PT ;  /* 0x000000ff1100720c */ /* 0x000fe20003fc6270 */
[----:B------:R-:W-:Y:S01]  /*12040*/  @!P1 IMAD.IADD R12, R12, 0x1, -R0 ;  /* 0x000000010c0c9824 */ /* 0x000fe200078e0a00 */
[----:B--2---:R-:W-:Y:S01]  /*12050*/  IABS R11, R14 ;  /* 0x0000000e000b7213 */ /* 0x004fe20000000000 */
[----:B------:R0:W-:Y:S04]  /*12060*/  STL [R1+0x3ea4], R14 ;  /* 0x003ea40e01007387 */ /* 0x0001e80000100800 */
[----:B------:R1:W-:Y:S01]  /*12070*/  STL [R1+0x468], R10 ;  /* 0x0004680a01007387 */ /* 0x0003e20000100800 */
[----:B0-----:R-:W-:-:S03]  /*12080*/  IMAD.MOV.U32 R14, RZ, RZ, R16 ;  /* 0x000000ffff0e7224 */ /* 0x001fc600078e0010 */
[----:B------:R-:W2:Y:S01]  /*12090*/  LDL R16, [R1+0x730] ;  /* 0x0007300001107983 */ /* 0x000ea20000100800 */
[----:B-1----:R-:W-:Y:S02]  /*120a0*/  IMAD.MOV.U32 R10, RZ, RZ, R11 ;  /* 0x000000ffff0a7224 */ /* 0x002fe400078e000b */
[----:B------:R-:W-:Y:S01]  /*120b0*/  IMAD.MOV R11, RZ, RZ, -R2 ;  /* 0x000000ffff0b7224 */ /* 0x000fe200078e0a02 */
[----:B------:R0:W-:Y:S01]  /*120c0*/  STL [R1+0x464], R9 ;  /* 0x0004640901007387 */ /* 0x0001e20000100800 */
[----:B------:R-:W-:Y:S02]  /*120d0*/  ISETP.GE.AND P1, PT, R14, RZ, PT ;  /* 0x000000ff0e00720c */ /* 0x000fe40003f26270 */
[C---:B------:R-:W-:Y:S01]  /*120e0*/  IMAD R8, R0.reuse, R11, R8 ;  /* 0x0000000b00087224 */ /* 0x040fe200078e0208 */
[----:B------:R-:W3:Y:S04]  /*120f0*/  LDL R17, [R1+0x73c] ;  /* 0x00073c0001117983 */ /* 0x000ee80000100800 */
[----:B------:R-:W4:Y:S04]  /*12100*/  LDL R11, [R1+0x734] ;  /* 0x00073400010b7983 */ /* 0x000f280000100800 */
[----:B------:R-:W3:Y:S01]  /*12110*/  LDL.LU R14, [R1+0x3ea4] ;  /* 0x003ea400010e7983 */ /* 0x000ee20000300800 */
[----:B------:R-:W-:Y:S01]  /*12120*/  ISETP.GT.U32.AND P5, PT, R0, R6, PT ;  /* 0x000000060000720c */ /* 0x000fe20003fa4070 */
[----:B0-----:R-:W-:-:S12]  /*12130*/  IMAD.HI.U32 R9, R20, R10, RZ ;  /* 0x0000000a14097227 */ /* 0x001fd800078e00ff */
[----:B------:R-:W-:Y:S01]  /*12140*/  @!P5 IMAD.IADD R6, R6, 0x1, -R0 ;  /* 0x000000010606d824 */ /* 0x000fe200078e0a00 */
[----:B------:R-:W-:-:S04]  /*12150*/  ISETP.GT.U32.AND P5, PT, R0, R13, PT ;  /* 0x0000000d0000720c */ /* 0x000fc80003fa4070 */
[----:B------:R-:W-:Y:S01]  /*12160*/  ISETP.GT.U32.AND P2, PT, R0, R6, PT ;  /* 0x000000060000720c */ /* 0x000fe20003f44070 */
[----:B------:R-:W-:-:S08]  /*12170*/  IMAD.MOV R9, RZ, RZ, -R9 ;  /* 0x000000ffff097224 */ /* 0x000fd000078e0a09 */
[----:B------:R-:W-:Y:S01]  /*12180*/  @!P5 IMAD.IADD R13, R13, 0x1, -R0 ;  /* 0x000000010d0dd824 */ /* 0x000fe200078e0a00 */
[C---:B------:R-:W-:Y:S01]  /*12190*/  ISETP.GT.U32.AND P5, PT, R0.reuse, R8, PT ;  /* 0x000000080000720c */ /* 0x040fe20003fa4070 */
[----:B------:R-:W-:Y:S02]  /*121a0*/  IMAD R10, R0, R9, R10 ;  /* 0x00000009000a7224 */ /* 0x000fe400078e020a */
[----:B------:R-:W-:Y:S02]  /*121b0*/  @!P2 IMAD.IADD R6, R6, 0x1, -R0 ;  /* 0x000000010606a824 */ /* 0x000fe400078e0a00 */
[----:B------:R-:W-:-:S08]  /*121c0*/  IMAD.HI.U32 R2, R20, R7, RZ ;  /* 0x0000000714027227 */ /* 0x000fd000078e00ff */
[----:B------:R-:W-:Y:S02]  /*121d0*/  @!P5 IMAD.IADD R8, R8, 0x1, -R0 ;  /* 0x000000010808d824 */ /* 0x000fe400078e0a00 */
[----:B------:R-:W-:-:S03]  /*121e0*/  IMAD.MOV R2, RZ, RZ, -R2 ;  /* 0x000000ffff027224 */ /* 0x000fc600078e0a02 */
[C---:B------:R-:W-:Y:S01]  /*121f0*/  ISETP.GT.U32.AND P5, PT, R0.reuse, R8, PT ;  /* 0x000000080000720c */ /* 0x040fe20003fa4070 */
[----:B------:R-:W-:Y:S02]  /*12200*/  IMAD R7, R0, R2, R7 ;  /* 0x0000000200077224 */ /* 0x000fe400078e0207 */
[----:B------:R-:W-:-:S10]  /*12210*/  @!P4 IMAD.MOV R6, RZ, RZ, -R6 ;  /* 0x000000ffff06c224 */ /* 0x000fd400078e0a06 */
[----:B------:R-:W-:Y:S02]  /*12220*/  @!P5 IADD3 R8, PT, PT, R8, -R0, RZ ;  /* 0x800000000808d210 */ /* 0x000fe40007ffe0ff */
[----:B--2---:R-:W-:Y:S02]  /*12230*/  IABS R16, R16 ;  /* 0x0000001000107213 */ /* 0x004fe40000000000 */
[----:B---3--:R-:W-:Y:S02]  /*12240*/  ISETP.GE.AND P2, PT, R14, RZ, PT ;  /* 0x000000ff0e00720c */ /* 0x008fe40003f46270 */
[----:B------:R-:W2:Y:S04]  /*12250*/  LDL.LU R14, [R1+0x3ea0] ;  /* 0x003ea000010e7983 */ /* 0x000ea80000300800 */
[----:B------:R0:W-:Y:S02]  /*12260*/  STL [R1+0x3e9c], R10 ;  /* 0x003e9c0a01007387 */ /* 0x0001e40000100800 */
[----:B0-----:R-:W-:-:S04]  /*12270*/  IMAD.MOV.U32 R10, RZ, RZ, R12 ;  /* 0x000000ffff0a7224 */ /* 0x001fc800078e000c */
[----:B------:R-:W-:-:S05]  /*12280*/  @!P0 IMAD.MOV R10, RZ, RZ, -R10 ;  /* 0x000000ffff0a8224 */ /* 0x000fca00078e0a0a */
[----:B------:R0:W-:Y:S01]  /*12290*/  STL [R1+0x45c], R10 ;  /* 0x00045c0a01007387 */ /* 0x0001e20000100800 */
[----:B------:R-:W-:Y:S01]  /*122a0*/  IABS R2, R17 ;  /* 0x0000001100027213 */ /* 0x000fe20000000000 */
[----:B------:R-:W-:-:S04]  /*122b0*/  IMAD.HI.U32 R17, R20, R16, RZ ;  /* 0x0000001014117227 */ /* 0x000fc800078e00ff */
[----:B0-----:R-:W-:Y:S02]  /*122c0*/  IMAD.MOV.U32 R10, RZ, RZ, R13 ;  /* 0x000000ffff0a7224 */ /* 0x001fe400078e000d */
[----:B------:R-:W3:Y:S02]  /*122d0*/  LDL.LU R13, [R1+0x730] ;  /* 0x00073000010d7983 */ /* 0x000ee40000300800 */
[----:B------:R-:W-:Y:S02]  /*122e0*/  @!P3 IMAD.MOV R10, RZ, RZ, -R10 ;  /* 0x000000ffff0ab224 */ /* 0x000fe400078e0a0a */
[----:B------:R-:W-:-:S03]  /*122f0*/  IMAD.MOV R17, RZ, RZ, -R17 ;  /* 0x000000ffff117224 */ /* 0x000fc600078e0a11 */
[----:B------:R0:W-:Y:S04]  /*12300*/  STL [R1+0x458], R10 ;  /* 0x0004580a01007387 */ /* 0x0001e80000100800 */
[----:B0-----:R-:W3:Y:S04]  /*12310*/  LDL.LU R10, [R1+0x3e9c] ;  /* 0x003e9c00010a7983 */ /* 0x001ee80000300800 */
[----:B------:R0:W-:Y:S02]  /*12320*/  STL [R1+0x454], R6 ;  /* 0x0004540601007387 */ /* 0x0001e40000100800 */
[----:B0-----:R-:W-:-:S02]  /*12330*/  IMAD R6, R0, R17, R16 ;  /* 0x0000001100067224 */ /* 0x001fc400078e0210 */
[----:B------:R-:W-:Y:S01]  /*12340*/  IMAD.MOV.U32 R16, RZ, RZ, R8 ;  /* 0x000000ffff107224 */ /* 0x000fe200078e0008 */
[----:B------:R-:W3:Y:S04]  /*12350*/  LDL R17, [R1+0x744] ;  /* 0x0007440001117983 */ /* 0x000ee80000100800 */
[----:B------:R-:W3:Y:S01]  /*12360*/  LDL R8, [R1+0x740] ;  /* 0x0007400001087983 */ /* 0x000ee20000100800 */
[----:B----4-:R-:W-:-:S05]  /*12370*/  IABS R9, R11 ;  /* 0x0000000b00097213 */ /* 0x010fca0000000000 */
[----:B------:R-:W-:-:S04]  /*12380*/  IMAD.HI.U32 R12, R20, R9, RZ ;  /* 0x00000009140c7227 */ /* 0x000fc800078e00ff */
[----:B------:R-:W-:-:S05]  /*12390*/  @!P6 IMAD.MOV R16, RZ, RZ, -R16 ;  /* 0x000000ffff10e224 */ /* 0x000fca00078e0a10 */
[----:B------:R0:W-:Y:S04]  /*123a0*/  STL [R1+0x44c], R16 ;  /* 0x00044c1001007387 */ /* 0x0001e80000100800 */
[----:B0-----:R-:W4:Y:S01]  /*123b0*/  LDL.LU R16, [R1+0x748] ;  /* 0x0007480001107983 */ /* 0x001f220000300800 */
[----:B--2---:R-:W-:Y:S02]  /*123c0*/  IABS R11, R14 ;  /* 0x0000000e000b7213 */ /* 0x004fe40000000000 */
[----:B---3--:R-:W-:Y:S01]  /*123d0*/  ISETP.GE.AND P4, PT, R13, RZ, PT ;  /* 0x000000ff0d00720c */ /* 0x008fe20003f86270 */
[----:B------:R-:W-:Y:S02]  /*123e0*/  IMAD.MOV.U32 R13, RZ, RZ, R2 ;  /* 0x000000ffff0d7224 */ /* 0x000fe400078e0002 */
[----:B------:R-:W-:-:S02]  /*123f0*/  IMAD.MOV R2, RZ, RZ, -R12 ;  /* 0x000000ffff027224 */ /* 0x000fc400078e0a0c */
[----:B------:R-:W-:-:S04]  /*12400*/  IMAD.HI.U32 R12, R20, R11, RZ ;  /* 0x0000000b140c7227 */ /* 0x000fc800078e00ff */
[----:B------:R-:W-:Y:S02]  /*12410*/  IMAD R2, R0, R2, R9 ;  /* 0x0000000200027224 */ /* 0x000fe400078e0209 */
[----:B------:R-:W-:-:S04]  /*12420*/  IMAD.HI.U32 R9, R20, R13, RZ ;  /* 0x0000000d14097227 */ /* 0x000fc800078e00ff */
[----:B------:R-:W-:Y:S02]  /*12430*/  IMAD.MOV R12, RZ, RZ, -R12 ;  /* 0x000000ffff0c7224 */ /* 0x000fe400078e0a0c */
[----:B------:R-:W-:Y:S02]  /*12440*/  IMAD.MOV R9, RZ, RZ, -R9 ;  /* 0x000000ffff097224 */ /* 0x000fe400078e0a09 */
[C---:B------:R-:W-:Y:S02]  /*12450*/  IMAD R11, R0.reuse, R12, R11 ;  /* 0x0000000c000b7224 */ /* 0x040fe400078e020b */
[----:B------:R-:W-:Y:S02]  /*12460*/  IMAD R12, R0, R9, R13 ;  /* 0x00000009000c7224 */ /* 0x000fe400078e020d */
[----:B------:R-:W2:Y:S01]  /*12470*/  LDL.LU R13, [R1+0x734] ;  /* 0x00073400010d7983 */ /* 0x000ea20000300800 */
[----:B------:R-:W-:Y:S02]  /*12480*/  IABS R9, R8 ;  /* 0x0000000800097213 */ /* 0x000fe40000000000 */
[----:B------:R-:W-:-:S02]  /*12490*/  IABS R8, R17 ;  /* 0x0000001100087213 */ /* 0x000fc40000000000 */
[----:B------:R-:W3:Y:S01]  /*124a0*/  LDL.LU R17, [R1+0x73c] ;  /* 0x00073c0001117983 */ /* 0x000ee20000300800 */
[C---:B------:R-:W-:Y:S02]  /*124b0*/  ISETP.GT.U32.AND P0, PT, R0.reuse, R7, PT ;  /* 0x000000070000720c */ /* 0x040fe40003f04070 */
[C---:B------:R-:W-:Y:S02]  /*124c0*/  ISETP.GT.U32.AND P3, PT, R0.reuse, R10, PT ;  /* 0x0000000a0000720c */ /* 0x040fe40003f64070 */
[----:B------:R-:W-:-:S09]  /*124d0*/  ISETP.GT.U32.AND P5, PT, R0, R6, PT ;  /* 0x000000060000720c */ /* 0x000fd20003fa4070 */
[--C-:B------:R-:W-:Y:S02]  /*124e0*/  @!P0 IMAD.IADD R7, R7, 0x1, -R0.reuse ;  /* 0x0000000107078824 */ /* 0x100fe400078e0a00 */
[----:B------:R-:W-:-:S03]  /*124f0*/  @!P3 IMAD.IADD R10, R10, 0x1, -R0 ;  /* 0x000000010a0ab824 */ /* 0x000fc600078e0a00 */
[----:B------:R-:W-:Y:S01]  /*12500*/  ISETP.GT.U32.AND P0, PT, R0, R7, PT ;  /* 0x000000070000720c */ /* 0x000fe20003f04070 */
[----:B------:R-:W-:Y:S01]  /*12510*/  @!P5 IMAD.IADD R6, R6, 0x1, -R0 ;  /* 0x000000010606d824 */ /* 0x000fe200078e0a00 */
[----:B------:R-:W-:-:S04]  /*12520*/  ISETP.GT.U32.AND P3, PT, R0, R10, PT ;  /* 0x0000000a0000720c */ /* 0x000fc80003f64070 */
[----:B------:R-:W-:-:S07]  /*12530*/  ISETP.GT.U32.AND P5, PT, R0, R6, PT ;  /* 0x000000060000720c */ /* 0x000fce0003fa4070 */
[--C-:B------:R-:W-:Y:S01]  /*12540*/  @!P0 IMAD.IADD R7, R7, 0x1, -R0.reuse ;  /* 0x0000000107078824 */ /* 0x100fe200078e0a00 */
[----:B------:R-:W-:Y:S01]  /*12550*/  ISETP.GT.U32.AND P0, PT, R0, R11, PT ;  /* 0x0000000b0000720c */ /* 0x000fe20003f04070 */
[----:B------:R-:W-:Y:S02]  /*12560*/  @!P3 IMAD.IADD R10, R10, 0x1, -R0 ;  /* 0x000000010a0ab824 */ /* 0x000fe400078e0a00 */
[----:B------:R-:W-:Y:S02]  /*12570*/  @!P1 IMAD.MOV R7, RZ, RZ, -R7 ;  /* 0x000000ffff079224 */ /* 0x000fe400078e0a07 */
[----:B------:R-:W-:Y:S02]  /*12580*/  @!P2 IMAD.MOV R10, RZ, RZ, -R10 ;  /* 0x000000ffff0aa224 */ /* 0x000fe400078e0a0a */
[----:B------:R-:W-:Y:S01]  /*12590*/  @!P5 IMAD.IADD R6, R6, 0x1, -R0 ;  /* 0x000000010606d824 */ /* 0x000fe200078e0a00 */
[----:B------:R-:W-:Y:S01]  /*125a0*/  STL [R1+0x428], R7 ;  /* 0x0004280701007387 */ /* 0x000fe20000100800 */
[----:B------:R-:W-:-:S03]  /*125b0*/  ISETP.GE.AND P5, PT, R14, RZ, PT ;  /* 0x000000ff0e00720c */ /* 0x000fc60003fa6270 */
[----:B------:R-:W4:Y:S01]  /*125c0*/  LDL.LU R14, [R1+0x74c] ;  /* 0x00074c00010e7983 */ /* 0x000f220000300800 */
[----:B------:R-:W-:-:S03]  /*125d0*/  @!P0 IMAD.IADD R11, R11, 0x1, -R0 ;  /* 0x000000010b0b8824 */ /* 0x000fc600078e0a00 */
[----:B------:R0:W-:Y:S04]  /*125e0*/  STL [R1+0x434], R10 ;  /* 0x0004340a01007387 */ /* 0x0001e80000100800 */
[----:B0-----:R-:W4:Y:S01]  /*125f0*/  LDL.LU R10, [R1+0x744] ;  /* 0x00074400010a7983 */ /* 0x001f220000300800 */
[----:B---3--:R-:W-:Y:S01]  /*12600*/  ISETP.GE.AND P0, PT, R17, RZ, PT ;  /* 0x000000ff1100720c */ /* 0x008fe20003f06270 */
[----:B------:R-:W-:Y:S02]  /*12610*/  IMAD.MOV.U32 R17, RZ, RZ, R6 ;  /* 0x000000ffff117224 */ /* 0x000fe400078e0006 */
[----:B------:R-:W3:Y:S01]  /*12620*/  LDL.LU R6, [R1+0x740] ;  /* 0x0007400001067983 */ /* 0x000ee20000300800 */
[C---:B------:R-:W-:Y:S02]  /*12630*/  ISETP.GT.U32.AND P6, PT, R0.reuse, R2, PT ;  /* 0x000000020000720c */ /* 0x040fe40003fc4070 */
[----:B------:R-:W-:-:S11]  /*12640*/  ISETP.GT.U32.AND P3, PT, R0, R12, PT ;  /* 0x0000000c0000720c */ /* 0x000fd60003f64070 */
[----:B------:R-:W-:-:S05]  /*12650*/  @!P6 IMAD.IADD R2, R2, 0x1, -R0 ;  /* 0x000000010202e824 */ /* 0x000fca00078e0a00 */
[----:B------:R-:W-:Y:S01]  /*12660*/  ISETP.GT.U32.AND P1, PT, R0, R2, PT ;  /* 0x000000020000720c */ /* 0x000fe20003f24070 */
[----:B------:R-:W-:Y:S01]  /*12670*/  @!P3 IMAD.IADD R12, R12, 0x1, -R0 ;  /* 0x000000010c0cb824 */ /* 0x000fe200078e0a00 */
[----:B--2---:R-:W-:Y:S01]  /*12680*/  ISETP.GE.AND P6, PT, R13, RZ, PT ;  /* 0x000000ff0d00720c */ /* 0x004fe20003fc6270 */
[----:B------:R-:W-:-:S03]  /*12690*/  IMAD.HI.U32 R13, R20, R9, RZ ;  /* 0x00000009140d7227 */ /* 0x000fc600078e00ff */
[C---:B------:R-:W-:Y:S01]  /*126a0*/  ISETP.GT.U32.AND P3, PT, R0.reuse, R12, PT ;  /* 0x0000000c0000720c */ /* 0x040fe20003f64070 */
[----:B------:R-:W-:Y:S01]  /*126b0*/  IMAD.MOV R13, RZ, RZ, -R13 ;  /* 0x000000ffff0d7224 */ /* 0x000fe200078e0a0d */
[----:B------:R-:W-:Y:S01]  /*126c0*/  ISETP.GT.U32.AND P2, PT, R0, R11, PT ;  /* 0x0000000b0000720c */ /* 0x000fe20003f44070 */
[----:B------:R-:W-:-:S04]  /*126d0*/  IMAD.HI.U32 R7, R20, R8, RZ ;  /* 0x0000000814077227 */ /* 0x000fc800078e00ff */
[----:B------:R-:W-:Y:S02]  /*126e0*/  @!P1 IMAD.IADD R2, R2, 0x1, -R0 ;  /* 0x0000000102029824 */ /* 0x000fe400078e0a00 */
[C---:B------:R-:W-:Y:S02]  /*126f0*/  IMAD R9, R0.reuse, R13, R9 ;  /* 0x0000000d00097224 */ /* 0x040fe400078e0209 */
[----:B------:R-:W-:Y:S02]  /*12700*/  IMAD.MOV.U32 R13, RZ, RZ, R2 ;  /* 0x000000ffff0d7224 */ /* 0x000fe400078e0002 */
[----:B------:R-:W-:Y:S02]  /*12710*/  @!P4 IMAD.MOV R17, RZ, RZ, -R17 ;  /* 0x000000ffff11c224 */ /* 0x000fe400078e0a11 */
[----:B------:R-:W-:Y:S02]  /*12720*/  IMAD.MOV R7, RZ, RZ, -R7 ;  /* 0x000000ffff077224 */ /* 0x000fe400078e0a07 */
[----:B------:R-:W-:Y:S01]  /*12730*/  @!P6 IMAD.MOV R13, RZ, RZ, -R13 ;  /* 0x000000ffff0de224 */ /* 0x000fe200078e0a0d */
[----:B------:R0:W-:Y:S01]  /*12740*/  STL [R1+0x43c], R17 ;  /* 0x00043c1101007387 */ /* 0x0001e20000100800 */
[----:B------:R-:W-:Y:S01]  /*12750*/  IMAD R8, R0, R7, R8 ;  /* 0x0000000700087224 */ /* 0x000fe200078e0208 */
[----:B----4-:R-:W-:Y:S01]  /*12760*/  IABS R7, R16 ;  /* 0x0000001000077213 */ /* 0x010fe20000000000 */
[----:B------:R-:W-:Y:S01]  /*12770*/  @!P3 IMAD.IADD R12, R12, 0x1, -R0 ;  /* 0x000000010c0cb824 */ /* 0x000fe200078e0a00 */
[----:B------:R-:W-:Y:S01]  /*12780*/  ISETP.GE.AND P3, PT, R16, RZ, PT ;  /* 0x000000ff1000720c */ /* 0x000fe20003f66270 */
[----:B0-----:R-:W2:Y:S01]  /*12790*/  LDL.LU R17, [R1+0x750] ;  /* 0x0007500001117983 */ /* 0x001ea20000300800 */
[----:B------:R-:W-:-:S03]  /*127a0*/  ISETP.GT.U32.AND P1, PT, R0, R9, PT ;  /* 0x000000090000720c */ /* 0x000fc60003f24070 */
[----:B------:R0:W-:Y:S04]  /*127b0*/  STL [R1+0x3e98], R15 ;  /* 0x003e980f01007387 */ /* 0x0001e80000100800 */
[----:B------:R-:W-:Y:S04]  /*127c0*/  STL [R1+0x444], R13 ;  /* 0x0004440d01007387 */ /* 0x000fe80000100800 */
[----:B------:R-:W4:Y:S01]  /*127d0*/  LDL R16, [R1+0x754] ;  /* 0x0007540001107983 */ /* 0x000f220000100800 */
[----:B------:R-:W-:-:S04]  /*127e0*/  @!P2 IMAD.IADD R11, R11, 0x1, -R0 ;  /* 0x000000010b0ba824 */ /* 0x000fc800078e0a00 */
[----:B0-----:R-:W-:Y:S02]  /*127f0*/  IMAD.MOV.U32 R15, RZ, RZ, R11 ;  /* 0x000000ffff0f7224 */ /* 0x001fe400078e000b */
[----:B------:R-:W-:Y:S02]  /*12800*/  @!P1 IMAD.IADD R9, R9, 0x1, -R0 ;  /* 0x0000000109099824 */ /* 0x000fe400078e0a00 */
[----:B------:R-:W-:Y:S01]  /*12810*/  @!P5 IMAD.MOV R15, RZ, RZ, -R15 ;  /* 0x000000ffff0fd224 */ /* 0x000fe200078e0a0f */
[----:B------:R-:W-:Y:S02]  /*12820*/  ISETP.GE.AND P1, PT, R14, RZ, PT ;  /* 0x000000ff0e00720c */ /* 0x000fe40003f26270 */
[----:B---3--:R-:W-:Y:S02]  /*12830*/  ISETP.GE.AND P4, PT, R6, RZ, PT ;  /* 0x000000ff0600720c */ /* 0x008fe40003f86270 */
[----:B------:R-:W-:Y:S02]  /*12840*/  IABS R6, R14 ;  /* 0x0000000e00067213 */ /* 0x000fe40000000000 */
[----:B------:R-:W3:Y:S04]  /*12850*/  LDL R14, [R1+0x75c] ;  /* 0x00075c00010e7983 */ /* 0x000ee80000100800 */
[----:B------:R0:W-:Y:S04]  /*12860*/  STL [R1+0x440], R15 ;  /* 0x0004400f01007387 */ /* 0x0001e80000100800 */
[----:B0-----:R-:W3:Y:S01]  /*12870*/  LDL.LU R15, [R1+0x3e98] ;  /* 0x003e9800010f7983 */ /* 0x001ee20000300800 */
[----:B------:R-:W-:-:S02]  /*12880*/  ISETP.GT.U32.AND P6, PT, R0, R8, PT ;  /* 0x000000080000720c */ /* 0x000fc40003fc4070 */
[----:B------:R-:W-:Y:S01]  /*12890*/  ISETP.GE.AND P2, PT, R10, RZ, PT ;  /* 0x000000ff0a00720c */ /* 0x000fe20003f46270 */
[----:B------:R-:W-:-:S10]  /*128a0*/  IMAD.HI.U32 R10, R20, R6, RZ ;  /* 0x00000006140a7227 */ /* 0x000fd400078e00ff */
[----:B------:R-:W-:Y:S01]  /*128b0*/  @!P6 IMAD.IADD R8, R8, 0x1, -R0 ;  /* 0x000000010808e824 */ /* 0x000fe200078e0a00 */
[----:B------:R-:W-:-:S04]  /*128c0*/  ISETP.GT.U32.AND P6, PT, R0, R9, PT ;  /* 0x000000090000720c */ /* 0x000fc80003fc4070 */
[----:B------:R-:W-:Y:S01]  /*128d0*/  ISETP.GT.U32.AND P5, PT, R0, R8, PT ;  /* 0x000000080000720c */ /* 0x000fe20003fa4070 */
[----:B------:R-:W-:Y:S02]  /*128e0*/  @!P0 IMAD.MOV R12, RZ, RZ, -R12 ;  /* 0x000000ffff0c8224 */ /* 0x000fe400078e0a0c */
[----:B------:R-:W-:Y:S02]  /*128f0*/  IMAD.MOV R10, RZ, RZ, -R10 ;  /* 0x000000ffff0a7224 */ /* 0x000fe400078e0a0a */
[----:B------:R-:W-:Y:S01]  /*12900*/  IMAD.HI.U32 R13, R20, R7, RZ ;  /* 0x00000007140d7227 */ /* 0x000fe200078e00ff */
[----:B------:R-:W-:Y:S03]  /*12910*/  STL [R1+0x438], R12 ;  /* 0x0004380c01007387 */ /* 0x000fe60000100800 */
[----:B------:R-:W-:Y:S01]  /*12920*/  IMAD R6, R0, R10, R6 ;  /* 0x0000000a00067224 */ /* 0x000fe200078e0206 */
[----:B------:R0:W-:Y:S01]  /*12930*/  STL [R1+0x3e90], R24 ;  /* 0x003e901801007387 */ /* 0x0001e20000100800 */
[--C-:B------:R-:W-:Y:S01]  /*12940*/  @!P6 IMAD.IADD R9, R9, 0x1, -R0.reuse ;  /* 0x000000010909e824 */ /* 0x100fe200078e0a00 */
[----:B--2---:R-:W-:Y:S01]  /*12950*/  IABS R2, R17 ;  /* 0x0000001100027213 */ /* 0x004fe20000000000 */
[----:B------:R-:W-:Y:S01]  /*12960*/  IMAD.MOV R11, RZ, RZ, -R13 ;  /* 0x000000ffff0b7224 */ /* 0x000fe200078e0a0d */
[----:B------:R1:W-:Y:S01]  /*12970*/  STL [R1+0x3e94], R23 ;  /* 0x003e941701007387 */ /* 0x0003e20000100800 */
[----:B------:R-:W-:-:S02]  /*12980*/  @!P5 IMAD.IADD R8, R8, 0x1, -R0 ;  /* 0x000000010808d824 */ /* 0x000fc400078e0a00 */
[----:B0-----:R-:W-:Y:S02]  /*12990*/  IMAD.MOV.U32 R24, RZ, RZ, R5 ;  /* 0x000000ffff187224 */ /* 0x001fe400078e0005 */
[----:B------:R-:W-:Y:S01]  /*129a0*/  IMAD R7, R0, R11, R7 ;  /* 0x0000000b00077224 */ /* 0x000fe200078e0207 */
[----:B----4-:R-:W-:Y:S01]  /*129b0*/  IABS R10, R16 ;  /* 0x00000010000a7213 */ /* 0x010fe20000000000 */
[----:B------:R-:W-:Y:S01]  /*129c0*/  IMAD.HI.U32 R16, R20, R2, RZ ;  /* 0x0000000214107227 */ /* 0x000fe200078e00ff */
[----:B------:R-:W-:-:S03]  /*129d0*/  IABS R11, R5 ;  /* 0x00000005000b7213 */ /* 0x000fc60000000000 */
[----:B-1----:R-:W-:Y:S02]  /*129e0*/  IMAD.MOV.U32 R23, RZ, RZ, R9 ;  /* 0x000000ffff177224 */ /* 0x002fe400078e0009 */
[----:B------:R-:W-:Y:S02]  /*129f0*/  IMAD.MOV.U32 R9, RZ, RZ, R24 ;  /* 0x000000ffff097224 */ /* 0x000fe400078e0018 */
[----:B------:R-:W-:Y:S02]  /*12a00*/  IMAD.MOV R16, RZ, RZ, -R16 ;  /* 0x000000ffff107224 */ /* 0x000fe400078e0a10 */
[----:B------:R-:W-:Y:S02]  /*12a10*/  IMAD.MOV.U32 R24, RZ, RZ, R8 ;  /* 0x000000ffff187224 */ /* 0x000fe400078e0008 */
[----:B------:R-:W-:Y:S01]  /*12a20*/  @!P4 IMAD.MOV R23, RZ, RZ, -R23 ;  /* 0x000000ffff17c224 */ /* 0x000fe200078e0a17 */
[----:B------:R-:W-:Y:S01]  /*12a30*/  ISETP.GE.AND P0, PT, R17, RZ, PT ;  /* 0x000000ff1100720c */ /* 0x000fe20003f06270 */
[----:B------:R-:W-:Y:S01]  /*12a40*/  IMAD R2, R0, R16, R2 ;  /* 0x0000001000027224 */ /* 0x000fe200078e0202 */
[----:B------:R-:W2:Y:S01]  /*12a50*/  LDL.LU R8, [R1+0x754] ;  /* 0x0007540001087983 */ /* 0x000ea20000300800 */
[----:B------:R-:W-:-:S02]  /*12a60*/  @!P2 IMAD.MOV R24, RZ, RZ, -R24 ;  /* 0x000000ffff18a224 */ /* 0x000fc400078e0a18 */
[C---:B------:R-:W-:Y:S01]  /*12a70*/  IMAD.HI.U32 R16, R20.reuse, R10, RZ ;  /* 0x0000000a14107227 */ /* 0x040fe200078e00ff */
[----:B------:R0:W-:Y:S03]  /*12a80*/  STL [R1+0x430], R23 ;  /* 0x0004301701007387 */ /* 0x0001e60000100800 */
[----:B------:R-:W-:-:S04]  /*12a90*/  IMAD.HI.U32 R17, R20, R11, RZ ;  /* 0x0000000b14117227 */ /* 0x000fc800078e00ff */
[----:B------:R-:W-:Y:S01]  /*12aa0*/  IMAD.MOV R16, RZ, RZ, -R16 ;  /* 0x000000ffff107224 */ /* 0x000fe200078e0a10 */
[----:B0-----:R-:W4:Y:S01]  /*12ab0*/  LDL.LU R23, [R1+0x3e94] ;  /* 0x003e940001177983 */ /* 0x001f220000300800 */
[----:B------:R-:W-:-:S03]  /*12ac0*/  IMAD.MOV R17, RZ, RZ, -R17 ;  /* 0x000000ffff117224 */ /* 0x000fc600078e0a11 */
[----:B------:R0:W-:Y:S01]  /*12ad0*/  STL [R1+0x42c], R24 ;  /* 0x00042c1801007387 */ /* 0x0001e20000100800 */
[C---:B------:R-:W-:Y:S02]  /*12ae0*/  IMAD R10, R0.reuse, R16, R10 ;  /* 0x00000010000a7224 */ /* 0x040fe400078e020a */
[----:B------:R-:W-:Y:S01]  /*12af0*/  IMAD R11, R0, R17, R11 ;  /* 0x00000011000b7224 */ /* 0x000fe200078e020b */
[----:B0-----:R-:W4:Y:S04]  /*12b00*/  LDL.LU R24, [R1+0x3e90] ;  /* 0x003e900001187983 */ /* 0x001f280000300800 */
[----:B------:R0:W-:Y:S02]  /*12b10*/  STL [R1+0x3e8c], R27 ;  /* 0x003e8c1b01007387 */ /* 0x0001e40000100800 */
[----:B0-----:R-:W-:Y:S01]  /*12b20*/  IMAD.MOV.U32 R27, RZ, RZ, R9 ;  /* 0x000000ffff1b7224 */ /* 0x001fe200078e0009 */
[----:B---3--:R-:W-:Y:S01]  /*12b30*/  IABS R13, R15 ;  /* 0x0000000f000d7213 */ /* 0x008fe20000000000 */
[----:B------:R-:W-:-:S02]  /*12b40*/  IMAD.MOV.U32 R9, RZ, RZ, R15 ;  /* 0x000000ffff097224 */ /* 0x000fc400078e000f */
[----:B------:R-:W3:Y:S04]  /*12b50*/  LDL.LU R15, [R1+0x76c] ;  /* 0x00076c00010f7983 */ /* 0x000ee80000300800 */
[----:B------:R-:W3:Y:S04]  /*12b60*/  LDL.LU R16, [R1+0x75c] ;  /* 0x00075c0001107983 */ /* 0x000ee80000300800 */
[----:B------:R-:W3:Y:S01]  /*12b70*/  LDL.LU R17, [R1+0x764] ;  /* 0x0007640001117983 */ /* 0x000ee20000300800 */
[C---:B------:R-:W-:Y:S02]  /*12b80*/  ISETP.GT.U32.AND P6, PT, R0.reuse, R7, PT ;  /* 0x000000070000720c */ /* 0x040fe40003fc4070 */
[----:B------:R-:W-:-:S02]  /*12b90*/  ISETP.GT.U32.AND P5, PT, R0, R6, PT ;  /* 0x000000060000720c */ /* 0x000fc40003fa4070 */
[----:B------:R-:W-:-:S09]  /*12ba0*/  IABS R12, R14 ;  /* 0x0000000e000c7213 */ /* 0x000fd20000000000 */
[--C-:B------:R-:W-:Y:S01]  /*12bb0*/  @!P6 IMAD.IADD R7, R7, 0x1, -R0.reuse ;  /* 0x000000010707e824 */ /* 0x100fe200078e0a00 */
[----:B------:R-:W-:Y:S01]  /*12bc0*/  ISETP.GT.U32.AND P6, PT, R0, R2, PT ;  /* 0x000000020000720c */ /* 0x000fe20003fc4070 */
[----:B------:R-:W-:-:S03]  /*12bd0*/  @!P5 IMAD.IADD R6, R6, 0x1, -R0 ;  /* 0x000000010606d824 */ /* 0x000fc600078e0a00 */
[C---:B------:R-:W-:Y:S02]  /*12be0*/  ISETP.GT.U32.AND P5, PT, R0.reuse, R7, PT ;  /* 0x000000070000720c */ /* 0x040fe40003fa4070 */
[----:B------:R-:W-:Y:S01]  /*12bf0*/  ISETP.GT.U32.AND P4, PT, R0, R6, PT ;  /* 0x000000060000720c */ /* 0x000fe20003f84070 */
[----:B------:R-:W-:Y:S02]  /*12c00*/  IMAD.MOV.U32 R14, RZ, RZ, R4 ;  /* 0x000000ffff0e7224 */ /* 0x000fe400078e0004 */
[----:B------:R-:W-:Y:S02]  /*12c10*/  IMAD.MOV.U32 R4, RZ, RZ, R28 ;  /* 0x000000ffff047224 */ /* 0x000fe400078e001c */
[----:B------:R-:W-:Y:S02]  /*12c20*/  IMAD.MOV.U32 R28, RZ, RZ, R18 ;  /* 0x000000ffff1c7224 */ /* 0x000fe400078e0012 */
[----:B------:R-:W-:-:S04]  /*12c30*/  IMAD.HI.U32 R18, R20, R12, RZ ;  /* 0x0000000c14127227 */ /* 0x000fc800078e00ff */
[----:B------:R-:W-:Y:S02]  /*12c40*/  @!P6 IMAD.IADD R2, R2, 0x1, -R0 ;  /* 0x000000010202e824 */ /* 0x000fe400078e0a00 */
[----:B------:R-:W-:Y:S02]  /*12c50*/  IMAD.MOV R18, RZ, RZ, -R18 ;  /* 0x000000ffff127224 */ /* 0x000fe400078e0a12 */
[--C-:B------:R-:W-:Y:S01]  /*12c60*/  @!P5 IMAD.IADD R7, R7, 0x1, -R0.reuse ;  /* 0x000000010707d824 */ /* 0x100fe200078e0a00 */
[----:B------:R-:W-:Y:S01]  /*12c70*/  ISETP.GT.U32.AND P6, PT, R0, R2, PT ;  /* 0x000000020000720c */ /* 0x000fe20003fc4070 */
[----:B------:R-:W-:Y:S02]  /*12c80*/  IMAD.MOV.U32 R5, RZ, RZ, R29 ;  /* 0x000000ffff057224 */ /* 0x000fe400078e001d */
[----:B------:R-:W-:Y:S02]  /*12c90*/  IMAD.MOV.U32 R29, RZ, RZ, R21 ;  /* 0x000000ffff1d7224 */ /* 0x000fe400078e0015 */
[----:B------:R-:W-:Y:S01]  /*12ca0*/  @!P4 IMAD.IADD R6, R6, 0x1, -R0 ;  /* 0x000000010606c824 */ /* 0x000fe200078e0a00 */
[----:B------:R-:W-:Y:S01]  /*12cb0*/  ISETP.GT.U32.AND P5, PT, R0, R10, PT ;  /* 0x0000000a0000720c */ /* 0x000fe20003fa4070 */
[----:B------:R-:W-:-:S02]  /*12cc0*/  IMAD.MOV.U32 R21, RZ, RZ, R19 ;  /* 0x000000ffff157224 */ /* 0x000fc400078e0013 */
[----:B------:R-:W-:Y:S02]  /*12cd0*/  IMAD R12, R0, R18, R12 ;  /* 0x00000012000c7224 */ /* 0x000fe400078e020c */
[----:B------:R-:W-:Y:S01]  /*12ce0*/  IMAD.HI.U32 R19, R20, R13, RZ ;  /* 0x0000000d14137227 */ /* 0x000fe200078e00ff */
[----:B--2---:R-:W-:-:S03]  /*12cf0*/  ISETP.GE.AND P2, PT, R8, RZ, PT ;  /* 0x000000ff0800720c */ /* 0x004fc60003f46270 */
[----:B------:R-:W-:Y:S02]  /*12d00*/  IMAD.MOV.U32 R18, RZ, RZ, R7 ;  /* 0x000000ffff127224 */ /* 0x000fe400078e0007 */
[----:B------:R-:W-:Y:S02]  /*12d10*/  IMAD.MOV.U32 R7, RZ, RZ, R27 ;  /* 0x000000ffff077224 */ /* 0x000fe400078e001b */
[----:B------:R-:W-:Y:S02]  /*12d20*/  IMAD.MOV.U32 R27, RZ, RZ, R6 ;  /* 0x000000ffff1b7224 */ /* 0x000fe400078e0006 */
[----:B------:R-:W-:Y:S02]  /*12d30*/  IMAD.MOV R19, RZ, RZ, -R19 ;  /* 0x000000ffff137224 */ /* 0x000fe400078e0a13 */
[----:B------:R-:W-:Y:S02]  /*12d40*/  @!P3 IMAD.MOV R18, RZ, RZ, -R18 ;  /* 0x000000ffff12b224 */ /* 0x000fe400078e0a12 */
[----:B------:R-:W-:-:S02]  /*12d50*/  IMAD R13, R0, R19, R13 ;  /* 0x00000013000d7224 */ /* 0x000fc400078e020d */
[----:B------:R-:W2:Y:S01]  /*12d60*/  LDL.LU R19, [R1+0x768] ;  /* 0x0007680001137983 */ /* 0x000ea20000300800 */
[----:B------:R-:W-:-:S03]  /*12d70*/  @!P6 IMAD.IADD R2, R2, 0x1, -R0 ;  /* 0x000000010202e824 */ /* 0x000fc600078e0a00 */
[----:B------:R0:W-:Y:S01]  /*12d80*/  STL [R1+0x420], R27 ;  /* 0x0004201b01007387 */ /* 0x0001e20000100800 */
[----:B------:R-:W-:Y:S01]  /*12d90*/  @!P5 IMAD.IADD R10, R10, 0x1, -R0 ;  /* 0x000000010a0ad824 */ /* 0x000fe200078e0a00 */
[----:B---3--:R-:W-:-:S05]  /*12da0*/  IABS R8, R17 ;  /* 0x0000001100087213 */ /* 0x008fca0000000000 */
[----:B------:R-:W-:Y:S02]  /*12db0*/  IMAD.MOV.U32 R6, RZ, RZ, R8 ;  /* 0x000000ffff067224 */ /* 0x000fe400078e0008 */
[----:B------:R-:W-:Y:S02]  /*12dc0*/  IMAD.MOV.U32 R8, RZ, RZ, R27 ;  /* 0x000000ffff087224 */ /* 0x000fe400078e001b */
[----:B0-----:R-:W3:Y:S02]  /*12dd0*/  LDL.LU R27, [R1+0x3e8c] ;  /* 0x003e8c00011b7983 */ /* 0x001ee40000300800 */
[----:B------:R-:W-:Y:S01]  /*12de0*/  @!P1 IMAD.MOV R8, RZ, RZ, -R8 ;  /* 0x000000ffff089224 */ /* 0x000fe200078e0a08 */
[----:B------:R-:W-:Y:S01]  /*12df0*/  ISETP.GE.AND P5, PT, R16, RZ, PT ;  /* 0x000000ff1000720c */ /* 0x000fe20003fa6270 */
[----:B------:R0:W-:Y:S01]  /*12e00*/  STL [R1+0x424], R18 ;  /* 0x0004241201007387 */ /* 0x0001e20000100800 */
[----:B------:R-:W-:-:S04]  /*12e10*/  IMAD.MOV.U32 R16, RZ, RZ, R2 ;  /* 0x000000ffff107224 */ /* 0x000fc800078e0002 */
[----:B------:R-:W-:Y:S01]  /*12e20*/  @!P0 IMAD.MOV R16, RZ, RZ, -R16 ;  /* 0x000000ffff108224 */ /* 0x000fe200078e0a10 */
[----:B0-----:R-:W3:Y:S04]  /*12e30*/  LDL.LU R18, [R1+0x774] ;  /* 0x0007740001127983 */ /* 0x001ee80000300800 */
[----:B------:R0:W-:Y:S02]  /*12e40*/  @!P1 STL [R1+0x420], R8 ;  /* 0x0004200801009387 */ /* 0x0001e40000100800 */
[----:B0-----:R-:W-:-:S04]  /*12e50*/  IMAD.HI.U32 R8, R20, R6, RZ ;  /* 0x0000000614087227 */ /* 0x001fc800078e00ff */
[----:B------:R-:W-:Y:S01]  /*12e60*/  IMAD.MOV R8, RZ, RZ, -R8 ;  /* 0x000000ffff087224 */ /* 0x000fe200078e0a08 */
[----:B------:R-:W-:Y:S03]  /*12e70*/  STL [R1+0x41c], R16 ;  /* 0x00041c1001007387 */ /* 0x000fe60000100800 */
[C---:B------:R-:W-:Y:S01]  /*12e80*/  IMAD R6, R0.reuse, R8, R6 ;  /* 0x0000000800067224 */ /* 0x040fe200078e0206 */
[----:B------:R-:W-:Y:S01]  /*12e90*/  IABS R8, R15 ;  /* 0x0000000f00087213 */ /* 0x000fe20000000000 */
[----:B------:R0:W-:Y:S04]  /*12ea0*/  STL [R1+0x3e88], R15 ;  /* 0x003e880f01007387 */ /* 0x0001e80000100800 */
[----:B0-----:R-:W3:Y:S01]  /*12eb0*/  LDL.LU R15, [R1+0x770] ;  /* 0x00077000010f7983 */ /* 0x001ee20000300800 */
[----:B------:R-:W-:-:S02]  /*12ec0*/  ISETP.GT.U32.AND P4, PT, R0, R11, PT ;  /* 0x0000000b0000720c */ /* 0x000fc40003f84070 */
[C---:B------:R-:W-:Y:S02]  /*12ed0*/  ISETP.GT.U32.AND P3, PT, R0.reuse, R12, PT ;  /* 0x0000000c0000720c */ /* 0x040fe40003f64070 */
[----:B------:R-:W-:-:S09]  /*12ee0*/  ISETP.GT.U32.AND P6, PT, R0, R13, PT ;  /* 0x0000000d0000720c */ /* 0x000fd20003fc4070 */
[--C-:B------:R-:W-:Y:S02]  /*12ef0*/  @!P4 IMAD.IADD R11, R11, 0x1, -R0.reuse ;  /* 0x000000010b0bc824 */ /* 0x100fe400078e0a00 */
[----:B------:R-:W-:-:S03]  /*12f00*/  @!P3 IMAD.IADD R12, R12, 0x1, -R0 ;  /* 0x000000010c0cb824 */ /* 0x000fc600078e0a00 */
[C---:B------:R-:W-:Y:S01]  /*12f10*/  ISETP.GT.U32.AND P3, PT, R0.reuse, R11, PT ;  /* 0x0000000b0000720c */ /* 0x040fe20003f64070 */
[----:B------:R-:W-:Y:S01]  /*12f20*/  @!P6 IMAD.IADD R13, R13, 0x1, -R0 ;  /* 0x000000010d0de824 */ /* 0x000fe200078e0a00 */
[----:B------:R-:W-:-:S04]  /*12f30*/  ISETP.GT.U32.AND P4, PT, R0, R10, PT ;  /* 0x0000000a0000720c */ /* 0x000fc80003f84070 */
[----:B------:R-:W-:-:S07]  /*12f40*/  ISETP.GT.U32.AND P0, PT, R0, R13, PT ;  /* 0x0000000d0000720c */ /* 0x000fce0003f04070 */
[--C-:B------:R-:W-:Y:S01]  /*12f50*/  @!P3 IMAD.IADD R11, R11, 0x1, -R0.reuse ;  /* 0x000000010b0bb824 */ /* 0x100fe200078e0a00 */
[----:B------:R-:W-:Y:S01]  /*12f60*/  ISETP.GT.U32.AND P3, PT, R0, R6, PT ;  /* 0x000000060000720c */ /* 0x000fe20003f64070 */
[----:B------:R-:W-:Y:S01]  /*12f70*/  @!P4 IMAD.IADD R10, R10, 0x1, -R0 ;  /* 0x000000010a0ac824 */ /* 0x000fe200078e0a00 */
[----:B------:R-:W-:-:S03]  /*12f80*/  ISETP.GE.AND P1, PT, R7, RZ, PT ;  /* 0x000000ff0700720c */ /* 0x000fc60003f26270 */
[----:B------:R-:W-:Y:S01]  /*12f90*/  @!P0 IMAD.IADD R13, R13, 0x1, -R0 ;  /* 0x000000010d0d8824 */ /* 0x000fe200078e0a00 */
[----:B------:R-:W-:Y:S02]  /*12fa0*/  ISETP.GE.AND P0, PT, R17, RZ, PT ;  /* 0x000000ff1100720c */ /* 0x000fe40003f06270 */
[----:B--2---:R-:W-:-:S05]  /*12fb0*/  IABS R7, R19 ;  /* 0x0000001300077213 */ /* 0x004fca0000000000 */
[----:B------:R-:W-:Y:S01]  /*12fc0*/  @!P3 IMAD.IADD R6, R6, 0x1, -R0 ;  /* 0x000000010606b824 */ /* 0x000fe200078e0a00 */
[----:B------:R-:W-:Y:S01]  /*12fd0*/  ISETP.GE.AND P3, PT, R19, RZ, PT ;  /* 0x000000ff1300720c */ /* 0x000fe20003f66270 */
[----:B------:R-:W-:Y:S01]  /*12fe0*/  IMAD.MOV.U32 R19, RZ, RZ, R10 ;  /* 0x000000ffff137224 */ /* 0x000fe200078e000a */
[----:B---3--:R-:W-:-:S05]  /*12ff0*/  IABS R16, R15 ;  /* 0x0000000f00107213 */ /* 0x008fca0000000000 */
[----:B------:R-:W-:-:S04]  /*13000*/  IMAD.HI.U32 R17, R20, R16, RZ ;  /* 0x0000001014117227 */ /* 0x000fc800078e00ff */
[----:B------:R-:W-:Y:S02]  /*13010*/  IMAD.MOV R10, RZ, RZ, -R17 ;  /* 0x000000ffff0a7224 */ /* 0x000fe400078e0a11 */
[----:B------:R-:W-:Y:S02]  /*13020*/  IMAD.MOV.U32 R17, RZ, RZ, R15 ;  /* 0x000000ffff117224 */ /* 0x000fe400078e000f */
[----:B------:R-:W2:Y:S01]  /*13030*/  LDL.LU R15, [R1+0x3e88] ;  /* 0x003e8800010f7983 */ /* 0x000ea20000300800 */
[----:B------:R-:W-:Y:S01]  /*13040*/  ISETP.GT.U32.AND P6, PT, R0, R12, PT ;  /* 0x0000000c0000720c */ /* 0x000fe20003fc4070 */
[----:B------:R-:W-:Y:S02]  /*13050*/  @!P2 IMAD.MOV R19, RZ, RZ, -R19 ;  /* 0x000000ffff13a224 */ /* 0x000fe400078e0a13 */
[----:B------:R-:W-:-:S03]  /*13060*/  @!P1 IMAD.MOV R11, RZ, RZ, -R11 ;  /* 0x000000ffff0b9224 */ /* 0x000fc600078e0a0b */
[----:B------:R0:W-:Y:S07]  /*13070*/  STL [R1+0x418], R19 ;  /* 0x0004181301007387 */ /* 0x0001ee0000100800 */
[----:B------:R-:W-:Y:S01]  /*13080*/  @!P6 IMAD.IADD R12, R12, 0x1, -R0 ;  /* 0x000000010c0ce824 */ /* 0x000fe200078e0a00 */
[----:B0-----:R-:W3:Y:S03]  /*13090*/  LDL.LU R19, [R1+0x778] ;  /* 0x0007780001137983 */ /* 0x001ee60000300800 */
[----:B------:R-:W-:Y:S01]  /*130a0*/  @!P5 IMAD.MOV R12, RZ, RZ, -R12 ;  /* 0x000000ffff0cd224 */ /* 0x000fe200078e0a0c */
[----:B------:R0:W-:Y:S01]  /*130b0*/  STL [R1+0x414], R11 ;  /* 0x0004140b01007387 */ /* 0x0001e20000100800 */
[----:B------:R-:W-:-:S04]  /*130c0*/  IMAD.HI.U32 R2, R20, R7, RZ ;  /* 0x0000000714027227 */ /* 0x000fc800078e00ff */
[----:B------:R-:W-:-:S04]  /*130d0*/  IMAD.MOV R2, RZ, RZ, -R2 ;  /* 0x000000ffff027224 */ /* 0x000fc800078e0a02 */
[----:B------:R-:W-:-:S05]  /*130e0*/  IMAD R2, R0, R2, R7 ;  /* 0x0000000200027224 */ /* 0x000fca00078e0207 */
[----:B------:R-:W-:Y:S02]  /*130f0*/  ISETP.GT.U32.AND P6, PT, R0, R2, PT ;  /* 0x000000020000720c */ /* 0x000fe40003fc4070 */
[----:B--2---:R-:W-:Y:S02]  /*13100*/  ISETP.GE.AND P5, PT, R15, RZ, PT ;  /* 0x000000ff0f00720c */ /* 0x004fe40003fa6270 */
[----:B------:R-:W2:Y:S09]  /*13110*/  LDL.LU R15, [R1+0x77c] ;  /* 0x00077c00010f7983 */ /* 0x000eb20000300800 */
[----:B------:R-:W-:-:S04]  /*13120*/  @!P6 IADD3 R2, PT, PT, R2, -R0, RZ ;  /* 0x800000000202e210 */ /* 0x000fc80007ffe0ff */
[C---:B------:R-:W-:Y:S02]  /*13130*/  ISETP.GT.U32.AND P6, PT, R0.reuse, R2, PT ;  /* 0x000000020000720c */ /* 0x040fe40003fc4070 */
[C---:B------:R-:W-:Y:S02]  /*13140*/  ISETP.GT.U32.AND P2, PT, R0.reuse, R6, PT ;  /* 0x000000060000720c */ /* 0x040fe40003f44070 */
[----:B------:R-:W-:Y:S01]  /*13150*/  ISETP.GE.AND P4, PT, R9, RZ, PT ;  /* 0x000000ff0900720c */ /* 0x000fe20003f86270 */
[----:B0-----:R-:W-:-:S08]  /*13160*/  IMAD R11, R0, R10, R16 ;  /* 0x0000000a000b7224 */ /* 0x001fd000078e0210 */
[--C-:B------:R-:W-:Y:S02]  /*13170*/  @!P6 IMAD.IADD R2, R2, 0x1, -R0.reuse ;  /* 0x000000010202e824 */ /* 0x100fe400078e0a00 */
[----:B------:R-:W-:Y:S02]  /*13180*/  @!P2 IMAD.IADD R6, R6, 0x1, -R0 ;  /* 0x000000010606a824 */ /* 0x000fe400078e0a00 */
[----:B------:R-:W-:Y:S02]  /*13190*/  IMAD.MOV.U32 R10, RZ, RZ, R2 ;  /* 0x000000ffff0a7224 */ /* 0x000fe400078e0002 */
[----:B------:R-:W-:Y:S02]  /*131a0*/  @!P4 IMAD.MOV R13, RZ, RZ, -R13 ;  /* 0x000000ffff0dc224 */ /* 0x000fe400078e0a0d */
[----:B------:R-:W-:Y:S01]  /*131b0*/  @!P0 IMAD.MOV R6, RZ, RZ, -R6 ;  /* 0x000000ffff068224 */ /* 0x000fe200078e0a06 */
[----:B------:R-:W-:Y:S01]  /*131c0*/  STL [R1+0x410], R12 ;  /* 0x0004100c01007387 */ /* 0x000fe20000100800 */
[----:B------:R-:W-:Y:S01]  /*131d0*/  @!P3 IMAD.MOV R10, RZ, RZ, -R10 ;  /* 0x000000ffff0ab224 */ /* 0x000fe200078e0a0a */
[----:B------:R-:W-:-:S02]  /*131e0*/  IABS R7, R18 ;  /* 0x0000001200077213 */ /* 0x000fc40000000000 */
[----:B------:R-:W-:Y:S01]  /*131f0*/  STL [R1+0x404], R13 ;  /* 0x0004040d01007387 */ /* 0x000fe20000100800 */
[----:B------:R-:W-:-:S03]  /*13200*/  ISETP.GE.AND P2, PT, R18, RZ, PT ;  /* 0x000000ff1200720c */ /* 0x000fc60003f46270 */
[----:B------:R-:W3:Y:S04]  /*13210*/  LDL R18, [R1+0x784] ;  /* 0x0007840001127983 */ /* 0x000ee80000100800 */
[----:B------:R-:W-:Y:S04]  /*13220*/  STL [R1+0x408], R6 ;  /* 0x0004080601007387 */ /* 0x000fe80000100800 */
[----:B------:R-:W-:Y:S01]  /*13230*/  STL [R1+0x40c], R10 ;  /* 0x00040c0a01007387 */ /* 0x000fe20000100800 */
[----:B--2---:R-:W-:Y:S02]  /*13240*/  ISETP.GE.AND P3, PT, R15, RZ, PT ;  /* 0x000000ff0f00720c */ /* 0x004fe40003f66270 */
[----:B------:R-:W-:-:S02]  /*13250*/  IABS R2, R15 ;  /* 0x0000000f00027213 */ /* 0x000fc40000000000 */
[----:B------:R-:W2:Y:S01]  /*13260*/  LDL.LU R15, [R1+0x798] ;  /* 0x00079800010f7983 */ /* 0x000ea20000300800 */
[----:B------:R-:W-:-:S04]  /*13270*/  IMAD.HI.U32 R9, R20, R8, RZ ;  /* 0x0000000814097227 */ /* 0x000fc800078e00ff */
[----:B------:R-:W-:-:S04]  /*13280*/  IMAD.MOV R9, RZ, RZ, -R9 ;  /* 0x000000ffff097224 */ /* 0x000fc800078e0a09 */
[----:B------:R-:W-:-:S05]  /*13290*/  IMAD R8, R0, R9, R8 ;  /* 0x0000000900087224 */ /* 0x000fca00078e0208 */
[----:B------:R-:W-:Y:S01]  /*132a0*/  ISETP.GT.U32.AND P1, PT, R0, R8, PT ;  /* 0x000000080000720c */ /* 0x000fe20003f24070 */
[----:B------:R-:W-:-:S12]  /*132b0*/  IMAD.HI.U32 R9, R20, R7, RZ ;  /* 0x0000000714097227 */ /* 0x000fd800078e00ff */
[----:B------:R-:W-:Y:S01]  /*132c0*/  @!P1 IMAD.IADD R8, R8, 0x1, -R0 ;  /* 0x0000000108089824 */ /* 0x000fe200078e0a00 */
[----:B--2---:R0:W-:Y:S04]  /*132d0*/  STL [R1+0x3e84], R15 ;  /* 0x003e840f01007387 */ /* 0x0041e80000100800 */
[----:B0-----:R-:W2:Y:S01]  /*132e0*/  LDL.LU R15, [R1+0x780] ;  /* 0x00078000010f7983 */ /* 0x001ea20000300800 */
[----:B------:R-:W-:Y:S01]  /*132f0*/  ISETP.GT.U32.AND P1, PT, R0, R8, PT ;  /* 0x000000080000720c */ /* 0x000fe20003f24070 */
[----:B------:R-:W-:-:S04]  /*13300*/  IMAD.MOV R9, RZ, RZ, -R9 ;  /* 0x000000ffff097224 */ /* 0x000fc800078e0a09 */
[----:B------:R-:W-:-:S08]  /*13310*/  IMAD R7, R0, R9, R7 ;  /* 0x0000000900077224 */ /* 0x000fd000078e0207 */
[--C-:B------:R-:W-:Y:S01]  /*13320*/  @!P1 IMAD.IADD R8, R8, 0x1, -R0.reuse ;  /* 0x0000000108089824 */ /* 0x100fe200078e0a00 */
[----:B------:R-:W-:Y:S02]  /*13330*/  ISETP.GT.U32.AND P1, PT, R0, R7, PT ;  /* 0x000000070000720c */ /* 0x000fe40003f24070 */
[----:B---3--:R-:W-:Y:S02]  /*13340*/  ISETP.GE.AND P0, PT, R19, RZ, PT ;  /* 0x000000ff1300720c */ /* 0x008fe40003f06270 */
[----:B------:R-:W-:Y:S02]  /*13350*/  IABS R6, R19 ;  /* 0x0000001300067213 */ /* 0x000fe40000000000 */
[----:B------:R-:W3:Y:S07]  /*13360*/  LDL R19, [R1+0x794] ;  /* 0x0007940001137983 */ /* 0x000eee0000100800 */
[----:B------:R-:W-:Y:S01]  /*13370*/  @!P1 IMAD.IADD R7, R7, 0x1, -R0 ;  /* 0x0000000107079824 */ /* 0x000fe200078e0a00 */
[----:B------:R-:W-:-:S02]  /*13380*/  ISETP.GE.AND P4, PT, R17, RZ, PT ;  /* 0x000000ff1100720c */ /* 0x000fc40003f86270 */
[----:B------:R-:W-:Y:S02]  /*13390*/  ISETP.GT.U32.AND P6, PT, R0, R11, PT ;  /* 0x0000000b0000720c */ /* 0x000fe40003fc4070 */
[----:B--2---:R-:W-:Y:S02]  /*133a0*/  IABS R10, R15 ;  /* 0x0000000f000a7213 */ /* 0x004fe40000000000 */
[----:B------:R-:W-:Y:S02]  /*133b0*/  ISETP.GE.AND P1, PT, R15, RZ, PT ;  /* 0x000000ff0f00720c */ /* 0x000fe40003f26270 */
[----:B------:R-:W2:Y:S01]  /*133c0*/  LDL.LU R15, [R1+0x3e84] ;  /* 0x003e8400010f7983 */ /* 0x000ea20000300800 */
[----:B------:R-:W-:-:S04]  /*133d0*/  IMAD.HI.U32 R17, R20, R10, RZ ;  /* 0x0000000a14117227 */ /* 0x000fc800078e00ff */
[----:B------:R-:W-:-:S04]  /*133e0*/  IMAD.MOV R17, RZ, RZ, -R17 ;  /* 0x000000ffff117224 */ /* 0x000fc800078e0a11 */
[----:B------:R-:W-:Y:S02]  /*133f0*/  IMAD R10, R0, R17, R10 ;  /* 0x00000011000a7224 */ /* 0x000fe400078e020a */
[----:B------:R-:W3:Y:S01]  /*13400*/  LDL R17, [R1+0x790] ;  /* 0x0007900001117983 */ /* 0x000ee20000100800 */
[----:B------:R-:W-:Y:S01]  /*13410*/  @!P6 IMAD.IADD R11, R11, 0x1, -R0 ;  /* 0x000000010b0be824 */ /* 0x000fe200078e0a00 */
[----:B------:R-:W-:Y:S01]  /*13420*/  IABS R9, R18 ;  /* 0x0000001200097213 */ /* 0x000fe20000000000 */
[----:B------:R-:W-:-:S03]  /*13430*/  IMAD.HI.U32 R13, R20, R6, RZ ;  /* 0x00000006140d7227 */ /* 0x000fc600078e00ff */
[----:B------:R-:W-:Y:S01]  /*13440*/  ISETP.GT.U32.AND P6, PT, R0, R11, PT ;  /* 0x0000000b0000720c */ /* 0x000fe20003fc4070 */
[----:B------:R-:W-:Y:S01]  /*13450*/  IMAD.HI.U32 R16, R20, R9, RZ ;  /* 0x0000000914107227 */ /* 0x000fe200078e00ff */
[----:B------:R-:W-:-:S03]  /*13460*/  IABS R12, R14 ;  /* 0x0000000e000c7213 */ /* 0x000fc60000000000 */
[----:B------:R-:W-:Y:S02]  /*13470*/  IMAD.MOV R16, RZ, RZ, -R16 ;  /* 0x000000ffff107224 */ /* 0x000fe400078e0a10 */
[----:B------:R-:W-:Y:S02]  /*13480*/  IMAD.MOV R13, RZ, RZ, -R13 ;  /* 0x000000ffff0d7224 */ /* 0x000fe400078e0a0d */
[----:B------:R-:W-:-:S04]  /*13490*/  IMAD.HI.U32 R18, R20, R2, RZ ;  /* 0x0000000214127227 */ /* 0x000fc800078e00ff */
[C---:B------:R-:W-:Y:S02]  /*134a0*/  IMAD R9, R0.reuse, R16, R9 ;  /* 0x0000001000097224 */ /* 0x040fe400078e0209 */
[----:B------:R-:W-:Y:S02]  /*134b0*/  IMAD R6, R0, R13, R6 ;  /* 0x0000000d00067224 */ /* 0x000fe400078e0206 */
[----:B------:R-:W-:Y:S02]  /*134c0*/  IMAD.MOV.U32 R16, RZ, RZ, R8 ;  /* 0x000000ffff107224 */ /* 0x000fe400078e0008 */
[----:B------:R-:W-:-:S04]  /*134d0*/  IMAD.HI.U32 R13, R20, R12, RZ ;  /* 0x0000000c140d7227 */ /* 0x000fc800078e00ff */
[----:B------:R-:W-:Y:S02]  /*134e0*/  @!P6 IMAD.IADD R11, R11, 0x1, -R0 ;  /* 0x000000010b0be824 */ /* 0x000fe400078e0a00 */
[----:B------:R-:W-:Y:S02]  /*134f0*/  IMAD.MOV R18, RZ, RZ, -R18 ;  /* 0x000000ffff127224 */ /* 0x000fe400078e0a12 */
[----:B------:R-:W-:Y:S02]  /*13500*/  @!P5 IMAD.MOV R16, RZ, RZ, -R16 ;  /* 0x000000ffff10d224 */ /* 0x000fe400078e0a10 */
[----:B------:R-:W-:Y:S02]  /*13510*/  IMAD.MOV R13, RZ, RZ, -R13 ;  /* 0x000000ffff0d7224 */ /* 0x000fe400078e0a0d */
[----:B------:R-:W-:Y:S02]  /*13520*/  @!P4 IMAD.MOV R11, RZ, RZ, -R11 ;  /* 0x000000ffff0bc224 */ /* 0x000fe400078e0a0b */
[----:B------:R-:W-:-:S02]  /*13530*/  IMAD R2, R0, R18, R2 ;  /* 0x0000001200027224 */ /* 0x000fc400078e0202 */
[----:B------:R-:W4:Y:S01]  /*13540*/  LDL R18, [R1+0x78c] ;  /* 0x00078c0001127983 */ /* 0x000f220000100800 */
[----:B------:R-:W-:-:S03]  /*13550*/  IMAD R8, R0, R13, R12 ;  /* 0x0000000d00087224 */ /* 0x000fc600078e020c */
[----:B------:R-:W-:Y:S01]  /*13560*/  STL [R1+0x400], R16 ;  /* 0x0004001001007387 */ /* 0x000fe20000100800 */
[----:B--2---:R-:W-:-:S03]  /*13570*/  IABS R13, R15 ;  /* 0x0000000f000d7213 */ /* 0x004fc60000000000 */
[----:B------:R0:W-:Y:S04]  /*13580*/  STL [R1+0x3e78], R15 ;  /* 0x003e780f01007387 */ /* 0x0001e80000100800 */
[----:B------:R1:W-:Y:S01]  /*13590*/  STL [R1+0x3fc], R11 ;  /* 0x0003fc0b01007387 */ /* 0x0003e20000100800 */
[----:B0-----:R-:W-:-:S03]  /*135a0*/  IMAD.MOV.U32 R15, RZ, RZ, R14 ;  /* 0x000000ffff0f7224 */ /* 0x001fc600078e000e */
[----:B------:R-:W2:Y:S01]  /*135b0*/  LDL.LU R14, [R1+0x79c] ;  /* 0x00079c00010e7983 */ /* 0x000ea20000300800 */
[C---:B------:R-:W-:Y:S02]  /*135c0*/  ISETP.GT.U32.AND P6, PT, R0.reuse, R6, PT ;  /* 0x000000060000720c */ /* 0x040fe40003fc4070 */
[----:B------:R-:W-:Y:S02]  /*135d0*/  ISETP.GT.U32.AND P5, PT, R0, R7, PT ;  /* 0x000000070000720c */ /* 0x000fe40003fa4070 */
[----:B---3--:R-:W-:Y:S02]  /*135e0*/  IABS R16, R17 ;  /* 0x0000001100107213 */ /* 0x008fe40000000000 */
[----:B------:R-:W-:-:S07]  /*135f0*/  IABS R12, R19 ;  /* 0x00000013000c7213 */ /* 0x000fce0000000000 */
[----:B------:R-:W-:Y:S02]  /*13600*/  @!P6 IMAD.IADD R6, R6, 0x1, -R0 ;  /* 0x000000010606e824 */ /* 0x000fe400078e0a00 */
[----:B-1----:R-:W-:-:S03]  /*13610*/  IMAD.MOV.U32 R11, RZ, RZ, R16 ;  /* 0x000000ffff0b7224 */ /* 0x002fc600078e0010 */
[----:B------:R-:W-:Y:S01]  /*13620*/  ISETP.GT.U32.AND P6, PT, R0, R6, PT ;  /* 0x000000060000720c */ /* 0x000fe20003fc4070 */
[----:B------:R-:W-:-:S04]  /*13630*/  IMAD.HI.U32 R17, R20, R11, RZ ;  /* 0x0000000b14117227 */ /* 0x000fc800078e00ff */
[----:B------:R-:W-:-:S04]  /*13640*/  IMAD.HI.U32 R16, R20, R12, RZ ;  /* 0x0000000c14107227 */ /* 0x000fc800078e00ff */
[----:B------:R-:W-:Y:S02]  /*13650*/  @!P5 IMAD.IADD R7, R7, 0x1, -R0 ;  /* 0x000000010707d824 */ /* 0x000fe400078e0a00 */
[----:B------:R-:W-:Y:S02]  /*13660*/  IMAD.MOV R17, RZ, RZ, -R17 ;  /* 0x000000ffff117224 */ /* 0x000fe400078e0a11 */
[----:B------:R-:W-:Y:S02]  /*13670*/  IMAD.MOV R16, RZ, RZ, -R16 ;  /* 0x000000ffff107224 */ /* 0x000fe400078e0a10 */
[----:B------:R-:W-:Y:S02]  /*13680*/  @!P2 IMAD.MOV R7, RZ, RZ, -R7 ;  /* 0x000000ffff07a224 */ /* 0x000fe400078e0a07 */
[----:B------:R-:W-:Y:S02]  /*13690*/  @!P6 IMAD.IADD R6, R6, 0x1, -R0 ;  /* 0x000000010606e824 */ /* 0x000fe400078e0a00 */
[----:B------:R-:W-:-:S02]  /*136a0*/  IMAD R11, R0, R17, R11 ;  /* 0x00000011000b7224 */ /* 0x000fc400078e020b */
[----:B------:R-:W3:Y:S01]  /*136b0*/  LDL.LU R17, [R1+0x784] ;  /* 0x0007840001117983 */ /* 0x000ee20000300800 */
[----:B------:R-:W-:-:S03]  /*136c0*/  IMAD R12, R0, R16, R12 ;  /* 0x00000010000c7224 */ /* 0x000fc600078e020c */
[----:B------:R-:W3:Y:S04]  /*136d0*/  LDL R16, [R1+0x7a0] ;  /* 0x0007a00001107983 */ /* 0x000ee80000100800 */
[----:B------:R0:W-:Y:S02]  /*136e0*/  STL [R1+0x3f4], R7 ;  /* 0x0003f40701007387 */ /* 0x0001e40000100800 */
[----:B0-----:R-:W-:-:S04]  /*136f0*/  IMAD.MOV.U32 R7, RZ, RZ, R6 ;  /* 0x000000ffff077224 */ /* 0x001fc800078e0006 */
[----:B------:R-:W-:Y:S01]  /*13700*/  @!P0 IMAD.MOV R7, RZ, RZ, -R7 ;  /* 0x000000ffff078224 */ /* 0x000fe200078e0a07 */
[----:B--2---:R0:W-:Y:S01]  /*13710*/  STL [R1+0x3e7c], R14 ;  /* 0x003e7c0e01007387 */ /* 0x0041e20000100800 */
[----:B------:R-:W-:-:S03]  /*13720*/  IABS R6, R14 ;  /* 0x0000000e00067213 */ /* 0x000fc60000000000 */
[----:B------:R-:W-:Y:S04]  /*13730*/  STL [R1+0x3f0], R7 ;  /* 0x0003f00701007387 */ /* 0x000fe80000100800 */
[----:B0-----:R-:W2:Y:S01]  /*13740*/  LDL.LU R14, [R1+0x78c] ;  /* 0x00078c00010e7983 */ /* 0x001ea20000300800 */
[----:B----4-:R-:W-:Y:S02]  /*13750*/  IABS R18, R18 ;  /* 0x0000001200127213 */ /* 0x010fe40000000000 */
[----:B------:R-:W-:-:S03]  /*13760*/  ISETP.GT.U32.AND P5, PT, R0, R10, PT ;  /* 0x0000000a0000720c */ /* 0x000fc60003fa4070 */
[----:B------:R-:W-:-:S04]  /*13770*/  IMAD.HI.U32 R19, R20, R18, RZ ;  /* 0x0000001214137227 */ /* 0x000fc800078e00ff */
[----:B------:R-:W-:-:S04]  /*13780*/  IMAD.MOV R19, RZ, RZ, -R19 ;  /* 0x000000ffff137224 */ /* 0x000fc800078e0a13 */
[----:B------:R-:W-:Y:S02]  /*13790*/  IMAD R18, R0, R19, R18 ;  /* 0x0000001300127224 */ /* 0x000fe400078e0212 */
[----:B------:R-:W-:-:S03]  /*137a0*/  @!P5 IMAD.IADD R10, R10, 0x1, -R0 ;  /* 0x000000010a0ad824 */ /* 0x000fc600078e0a00 */
[----:B------:R-:W-:Y:S01]  /*137b0*/  ISETP.GT.U32.AND P5, PT, R0, R18, PT ;  /* 0x000000120000720c */ /* 0x000fe20003fa4070 */
[----:B------:R-:W-:-:S12]  /*137c0*/  IMAD.HI.U32 R19, R20, R13, RZ ;  /* 0x0000000d14137227 */ /* 0x000fd800078e00ff */
[----:B------:R-:W-:-:S05]  /*137d0*/  @!P5 IMAD.IADD R18, R18, 0x1, -R0 ;  /* 0x000000011212d824 */ /* 0x000fca00078e0a00 */
[----:B------:R-:W-:Y:S01]  /*137e0*/  ISETP.GT.U32.AND P0, PT, R0, R18, PT ;  /* 0x000000120000720c */ /* 0x000fe20003f04070 */
[----:B------:R-:W-:-:S04]  /*137f0*/  IMAD.MOV R19, RZ, RZ, -R19 ;  /* 0x000000ffff137224 */ /* 0x000fc800078e0a13 */
[----:B------:R-:W-:-:S08]  /*13800*/  IMAD R13, R0, R19, R13 ;  /* 0x00000013000d7224 */ /* 0x000fd000078e020d */
[----:B------:R-:W-:Y:S01]  /*13810*/  @!P0 IMAD.IADD R18, R18, 0x1, -R0 ;  /* 0x0000000112128824 */ /* 0x000fe200078e0a00 */
[----:B--2---:R0:W-:Y:S04]  /*13820*/  STL [R1+0x3e80], R14 ;  /* 0x003e800e01007387 */ /* 0x0041e80000100800 */
[----:B------:R-:W2:Y:S01]  /*13830*/  LDL.LU R19, [R1+0x790] ;  /* 0x0007900001137983 */ /* 0x000ea20000300800 */
[----:B0-----:R-:W-:-:S03]  /*13840*/  IMAD.MOV.U32 R14, RZ, RZ, R15 ;  /* 0x000000ffff0e7224 */ /* 0x001fc600078e000f */
[----:B------:R-:W4:Y:S02]  /*13850*/  LDL.LU R15, [R1+0x7a4] ;  /* 0x0007a400010f7983 */ /* 0x000f240000300800 */
[----:B------:R-:W-:Y:S02]  /*13860*/  ISETP.GE.AND P0, PT, R14, RZ, PT ;  /* 0x000000ff0e00720c */ /* 0x000fe40003f06270 */
[----:B------:R-:W4:Y:S01]  /*13870*/  LDL.LU R14, [R1+0x3e80] ;  /* 0x003e8000010e7983 */ /* 0x000f220000300800 */
[C---:B------:R-:W-:Y:S02]  /*13880*/  ISETP.GT.U32.AND P4, PT, R0.reuse, R2, PT ;  /* 0x000000020000720c */ /* 0x040fe40003f84070 */
[----:B------:R-:W-:-:S11]  /*13890*/  ISETP.GT.U32.AND P6, PT, R0, R9, PT ;  /* 0x000000090000720c */ /* 0x000fd60003fc4070 */
[--C-:B------:R-:W-:Y:S01]  /*138a0*/  @!P4 IMAD.IADD R2, R2, 0x1, -R0.reuse ;  /* 0x000000010202c824 */ /* 0x100fe200078e0a00 */
[----:B------:R-:W-:Y:S01]  /*138b0*/  ISETP.GT.U32.AND P4, PT, R0, R8, PT ;  /* 0x000000080000720c */ /* 0x000fe20003f84070 */
[----:B------:R-:W-:-:S03]  /*138c0*/  @!P6 IMAD.IADD R9, R9, 0x1, -R0 ;  /* 0x000000010909e824 */ /* 0x000fc600078e0a00 */
[C---:B------:R-:W-:Y:S02]  /*138d0*/  ISETP.GT.U32.AND P6, PT, R0.reuse, R2, PT ;  /* 0x000000020000720c */ /* 0x040fe40003fc4070 */
[----:B------:R-:W-:-:S07]  /*138e0*/  ISETP.GT.U32.AND P2, PT, R0, R9, PT ;  /* 0x000000090000720c */ /* 0x000fce0003f44070 */
[----:B------:R-:W-:Y:S01]  /*138f0*/  @!P4 IMAD.IADD R8, R8, 0x1, -R0 ;  /* 0x000000010808c824 */ /* 0x000fe200078e0a00 */
[----:B------:R-:W-:-:S03]  /*13900*/  ISETP.GT.U32.AND P4, PT, R0, R10, PT ;  /* 0x0000000a0000720c */ /* 0x000fc60003f84070 */
[--C-:B------:R-:W-:Y:S01]  /*13910*/  @!P6 IMAD.IADD R2, R2, 0x1, -R0.reuse ;  /* 0x000000010202e824 */ /* 0x100fe200078e0a00 */
[----:B------:R-:W-:Y:S02]  /*13920*/  ISETP.GT.U32.AND P6, PT, R0, R11, PT ;  /* 0x0000000b0000720c */ /* 0x000fe40003fc4070 */
[----:B---3--:R-:W-:Y:S01]  /*13930*/  IABS R7, R16 ;  /* 0x0000001000077213 */ /* 0x008fe20000000000 */
[----:B------:R-:W-:-:S06]  /*13940*/  @!P2 IMAD.IADD R9, R9, 0x1, -R0 ;  /* 0x000000010909a824 */ /* 0x000fcc00078e0a00 */
[----:B------:R-:W-:Y:S01]  /*13950*/  @!P4 IMAD.IADD R10, R10, 0x1, -R0 ;  /* 0x000000010a0ac824 */ /* 0x000fe200078e0a00 */
[----:B------:R-:W-:Y:S01]  /*13960*/  ISETP.GT.U32.AND P4, PT, R0, R12, PT ;  /* 0x0000000c0000720c */ /* 0x000fe20003f84070 */
[----:B------:R-:W-:Y:S01]  /*13970*/  IMAD.HI.U32 R16, R20, R6, RZ ;  /* 0x0000000614107227 */ /* 0x000fe200078e00ff */
[----:B------:R-:W-:-:S03]  /*13980*/  ISETP.GE.AND P2, PT, R17, RZ, PT ;  /* 0x000000ff1100720c */ /* 0x000fc60003f46270 */
[----:B------:R-:W-:-:S04]  /*13990*/  IMAD.HI.U32 R17, R20, R7, RZ ;  /* 0x0000000714117227 */ /* 0x000fc800078e00ff */
[----:B------:R-:W-:Y:S02]  /*139a0*/  IMAD.MOV R16, RZ, RZ, -R16 ;  /* 0x000000ffff107224 */ /* 0x000fe400078e0a10 */
[----:B------:R-:W-:Y:S02]  /*139b0*/  IMAD.MOV R17, RZ, RZ, -R17 ;  /* 0x000000ffff117224 */ /* 0x000fe400078e0a11 */
[--C-:B------:R-:W-:Y:S02]  /*139c0*/  @!P6 IMAD.IADD R11, R11, 0x1, -R0.reuse ;  /* 0x000000010b0be824 */ /* 0x100fe400078e0a00 */
[----:B------:R-:W-:Y:S02]  /*139d0*/  @!P4 IMAD.IADD R12, R12, 0x1, -R0 ;  /* 0x000000010c0cc824 */ /* 0x000fe400078e0a00 */
[C---:B------:R-:W-:Y:S02]  /*139e0*/  IMAD R6, R0.reuse, R16, R6 ;  /* 0x0000001000067224 */ /* 0x040fe400078e0206 */
[----:B------:R-:W-:Y:S01]  /*139f0*/  IMAD R7, R0, R17, R7 ;  /* 0x0000001100077224 */ /* 0x000fe200078e0207 */
[----:B--2---:R-:W-:-:S02]  /*13a00*/  ISETP.GE.AND P4, PT, R19, RZ, PT ;  /* 0x000000ff1300720c */ /* 0x004fc40003f86270 */
[----:B----4-:R-:W-:Y:S01]  /*13a10*/  IABS R19, R15 ;  /* 0x0000000f00137213 */ /* 0x010fe20000000000 */
[----:B------:R-:W-:Y:S01]  /*13a20*/  IMAD.MOV.U32 R17, RZ, RZ, R15 ;  /* 0x000000ffff117224 */ /* 0x000fe200078e000f */
[----:B------:R-:W-:Y:S02]  /*13a30*/  ISETP.GE.AND P6, PT, R14, RZ, PT ;  /* 0x000000ff0e00720c */ /* 0x000fe40003fc6270 */
[----:B------:R-:W2:Y:S04]  /*13a40*/  LDL.LU R14, [R1+0x3e7c] ;  /* 0x003e7c00010e7983 */ /* 0x000ea80000300800 */
[----:B------:R-:W3:Y:S04]  /*13a50*/  LDL.LU R16, [R1+0x794] ;  /* 0x0007940001107983 */ /* 0x000ee80000300800 */
[----:B------:R-:W4:Y:S01]  /*13a60*/  LDL.LU R15, [R1+0x3e78] ;  /* 0x003e7800010f7983 */ /* 0x000f220000300800 */
[----:B------:R-:W-:Y:S01]  /*13a70*/  ISETP.GT.U32.AND P5, PT, R0, R8, PT ;  /* 0x000000080000720c */ /* 0x000fe20003fa4070 */
[----:B------:R-:W-:-:S12]  /*13a80*/  @!P3 IMAD.MOV R2, RZ, RZ, -R2 ;  /* 0x000000ffff02b224 */ /* 0x000fd800078e0a02 */
[----:B------:R-:W-:Y:S01]  /*13a90*/  @!P5 IMAD.IADD R8, R8, 0x1, -R0 ;  /* 0x000000010808d824 */ /* 0x000fe200078e0a00 */
[----:B------:R-:W-:Y:S01]  /*13aa0*/  ISETP.GT.U32.AND P5, PT, R0, R13, PT ;  /* 0x0000000d0000720c */ /* 0x000fe20003fa4070 */
[----:B------:R0:W-:Y:S01]  /*13ab0*/  STL [R1+0x3ec], R2 ;  /* 0x0003ec0201007387 */ /* 0x0001e20000100800 */
[----:B------:R-:W-:Y:S02]  /*13ac0*/  @!P1 IMAD.MOV R10, RZ, RZ, -R10 ;  /* 0x000000ffff0a9224 */ /* 0x000fe400078e0a0a */
[----:B------:R-:W-:Y:S02]  /*13ad0*/  @!P0 IMAD.MOV R8, RZ, RZ, -R8 ;  /* 0x000000ffff088224 */ /* 0x000fe400078e0a08 */
[----:B0-----:R-:W-:-:S07]  /*13ae0*/  IMAD.MOV.U32 R2, RZ, RZ, R9 ;  /* 0x000000ffff027224 */ /* 0x001fce00078e0009 */
[----:B------:R-:W-:Y:S01]  /*13af0*/  @!P5 IMAD.IADD R13, R13, 0x1, -R0 ;  /* 0x000000010d0dd824 */ /* 0x000fe200078e0a00 */
[----:B------:R-:W-:Y:S01]  /*13b00*/  ISETP.GT.U32.AND P5, PT, R0, R11, PT ;  /* 0x0000000b0000720c */ /* 0x000fe20003fa4070 */
[----:B------:R-:W-:Y:S02]  /*13b10*/  IMAD.MOV.U32 R9, RZ, RZ, R18 ;  /* 0x000000ffff097224 */ /* 0x000fe400078e0012 */
[----:B------:R-:W-:Y:S01]  /*13b20*/  @!P2 IMAD.MOV R2, RZ, RZ, -R2 ;  /* 0x000000ffff02a224 */ /* 0x000fe200078e0a02 */
[----:B------:R0:W-:Y:S01]  /*13b30*/  STL [R1+0x3e8], R10 ;  /* 0x0003e80a01007387 */ /* 0x0001e20000100800 */
[----:B------:R-:W-:-:S03]  /*13b40*/  @!P6 IMAD.MOV R9, RZ, RZ, -R9 ;  /* 0x000000ffff09e224 */ /* 0x000fc600078e0a09 */
[----:B------:R1:W-:Y:S04]  /*13b50*/  STL [R1+0x3e4], R2 ;  /* 0x0003e40201007387 */ /* 0x0003e80000100800 */
[----:B0-----:R-:W2:Y:S01]  /*13b60*/  LDL.LU R10, [R1+0x7a0] ;  /* 0x0007a000010a7983 */ /* 0x001ea20000300800 */
[----:B------:R-:W-:-:S03]  /*13b70*/  @!P5 IMAD.IADD R11, R11, 0x1, -R0 ;  /* 0x000000010b0bd824 */ /* 0x000fc600078e0a00 */
[----:B------:R-:W-:Y:S04]  /*13b80*/  STL [R1+0x3e0], R8 ;  /* 0x0003e00801007387 */ /* 0x000fe80000100800 */
[----:B------:R0:W-:Y:S01]  /*13b90*/  STL [R1+0x3dc], R9 ;  /* 0x0003dc0901007387 */ /* 0x0001e20000100800 */
[----:B------:R-:W-:-:S13]  /*13ba0*/  ISETP.GT.U32.AND P1, PT, R0, R12, PT ;  /* 0x0000000c0000720c */ /* 0x000fda0003f24070 */
[----:B------:R-:W-:Y:S01]  /*13bb0*/  @!P1 IMAD.IADD R12, R12, 0x1, -R0 ;  /* 0x000000010c0c9824 */ /* 0x000fe200078e0a00 */
[----:B---3--:R-:W-:Y:S02]  /*13bc0*/  ISETP.GE.AND P0, PT, R16, RZ, PT ;  /* 0x000000ff1000720c */ /* 0x008fe40003f06270 */
[----:B------:R-:W3:Y:S01]  /*13bd0*/  LDL.LU R16, [R1+0x7a8] ;  /* 0x0007a80001107983 */ /* 0x000ee20000300800 */
[----:B----4-:R-:W-:-:S03]  /*13be0*/  ISETP.GE.AND P5, PT, R15, RZ, PT ;  /* 0x000000ff0f00720c */ /* 0x010fc60003fa6270 */
[----:B------:R-:W4:Y:S01]  /*13bf0*/  LDL.LU R15, [R1+0x7ac] ;  /* 0x0007ac00010f7983 */ /* 0x000f220000300800 */
[----:B--2---:R-:W-:-:S03]  /*13c00*/  ISETP.GE.AND P1, PT, R14, RZ, PT ;  /* 0x000000ff0e00720c */ /* 0x004fc60003f26270 */
[----:B------:R-:W2:Y:S01]  /*13c10*/  LDL.LU R14, [R1+0x7b0] ;  /* 0x0007b000010e7983 */ /* 0x000ea20000300800 */
[C---:B------:R-:W-:Y:S01]  /*13c20*/  ISETP.GT.U32.AND P3, PT, R0.reuse, R6, PT ;  /* 0x000000060000720c */ /* 0x040fe20003f64070 */
[----:B-1----:R-:W-:Y:S01]  /*13c30*/  IMAD.MOV.U32 R2, RZ, RZ, R17 ;  /* 0x000000ffff027224 */ /* 0x002fe200078e0011 */
[C---:B------:R-:W-:Y:S02]  /*13c40*/  ISETP.GT.U32.AND P2, PT, R0.reuse, R13, PT ;  /* 0x0000000d0000720c */ /* 0x040fe40003f44070 */
[----:B------:R-:W-:Y:S01]  /*13c50*/  ISETP.GT.U32.AND P6, PT, R0, R7, PT ;  /* 0x000000070000720c */ /* 0x000fe20003fc4070 */
[----:B0-----:R-:W-:Y:S01]  /*13c60*/  IMAD.MOV.U32 R9, RZ, RZ, R11 ;  /* 0x000000ffff097224 */ /* 0x001fe200078e000b */
[----:B------:R-:W2:Y:S07]  /*13c70*/  LDL.LU R17, [R1+0x7b4] ;  /* 0x0007b40001117983 */ /* 0x000eae0000300800 */
[----:B------:R-:W-:Y:S01]  /*13c80*/  @!P3 IMAD.IADD R6, R6, 0x1, -R0 ;  /* 0x000000010606b824 */ /* 0x000fe200078e0a00 */
[----:B------:R-:W-:Y:S01]  /*13c90*/  ISETP.GE.AND P3, PT, R2, RZ, PT ;  /* 0x000000ff0200720c */ /* 0x000fe20003f66270 */
[----:B------:R-:W-:-:S02]  /*13ca0*/  IMAD.MOV.U32 R2, RZ, RZ, R12 ;  /* 0x000000ffff027224 */ /* 0x000fc400078e000c */
[----:B------:R-:W-:Y:S02]  /*13cb0*/  @!P4 IMAD.MOV R9, RZ, RZ, -R9 ;  /* 0x000000ffff09c224 */ /* 0x000fe400078e0a09 */
[----:B------:R-:W-:-:S03]  /*13cc0*/  @!P0 IMAD.MOV R2, RZ, RZ, -R2 ;  /* 0x000000ffff028224 */ /* 0x000fc600078e0a02 */
[----:B------:R-:W-:Y:S01]  /*13cd0*/  STL [R1+0x3d8], R9 ;  /* 0x0003d80901007387 */ /* 0x000fe20000100800 */
[--C-:B------:R-:W-:Y:S02]  /*13ce0*/  @!P2 IMAD.IADD R13, R13, 0x1, -R0.reuse ;  /* 0x000000010d0da824 */ /* 0x100fe400078e0a00 */
[----:B------:R-:W-:Y:S01]  /*13cf0*/  @!P6 IMAD.IADD R7, R7, 0x1, -R0 ;  /* 0x000000010707e824 */ /* 0x000fe200078e0a00 */
[----:B------:R4:W-:Y:S01]  /*13d00*/  STL [R1+0x3d4], R2 ;  /* 0x0003d40201007387 */ /* 0x0009e20000100800 */
[----:B------:R-:W-:Y:S01]  /*13d10*/  IMAD.HI.U32 R8, R20, R19, RZ ;  /* 0x0000001314087227 */ /* 0x000fe200078e00ff */
[C---:B------:R-:W-:Y:S02]  /*13d20*/  ISETP.GT.U32.AND P4, PT, R0.reuse, R6, PT ;  /* 0x000000060000720c */ /* 0x040fe40003f84070 */
[----:B------:R-:W-:Y:S01]  /*13d30*/  ISETP.GT.U32.AND P0, PT, R0, R7, PT ;  /* 0x000000070000720c */ /* 0x000fe20003f04070 */
[----:B------:R-:W-:Y:S02]  /*13d40*/  IMAD.MOV.U32 R11, RZ, RZ, R13 ;  /* 0x000000ffff0b7224 */ /* 0x000fe400078e000d */
[----:B------:R-:W-:-:S02]  /*13d50*/  IMAD.MOV R8, RZ, RZ, -R8 ;  /* 0x000000ffff087224 */ /* 0x000fc400078e0a08 */
[----:B------:R-:W-:Y:S02]  /*13d60*/  @!P5 IMAD.MOV R11, RZ, RZ, -R11 ;  /* 0x000000ffff0bd224 */ /* 0x000fe400078e0a0b */
[----:B------:R-:W-:Y:S02]  /*13d70*/  IMAD R8, R0, R8, R19 ;  /* 0x0000000800087224 */ /* 0x000fe400078e0213 */
[----:B------:R-:W3:Y:S01]  /*13d80*/  LDL.LU R19, [R1+0x7bc] ;  /* 0x0007bc0001137983 */ /* 0x000ee20000300800 */
[----:B------:R-:W-:-:S03]  /*13d90*/  ISETP.GE.AND P2, PT, R10, RZ, PT ;  /* 0x000000ff0a00720c */ /* 0x000fc60003f46270 */
[----:B------:R-:W-:Y:S01]  /*13da0*/  STL [R1+0x3d0], R11 ;  /* 0x0003d00b01007387 */ /* 0x000fe20000100800 */
[----:B------:R-:W-:-:S03]  /*13db0*/  @!P4 IMAD.IADD R6, R6, 0x1, -R0 ;  /* 0x000000010606c824 */ /* 0x000fc600078e0a00 */
[----:B------:R-:W3:Y:S01]  /*13dc0*/  LDL R18, [R1+0x7b8] ;  /* 0x0007b80001127983 */ /* 0x000ee20000100800 */
[----:B------:R-:W-:Y:S01]  /*13dd0*/  @!P0 IMAD.IADD R7, R7, 0x1, -R0 ;  /* 0x0000000107078824 */ /* 0x000fe200078e0a00 */
[----:B----4-:R-:W-:-:S05]  /*13de0*/  IABS R2, R15 ;  /* 0x0000000f00027213 */ /* 0x010fca0000000000 */
[----:B------:R-:W-:-:S04]  /*13df0*/  IMAD.HI.U32 R13, R20, R2, RZ ;  /* 0x00000002140d7227 */ /* 0x000fc800078e00ff */
[----:B------:R-:W-:-:S04]  /*13e00*/  IMAD.MOV R13, RZ, RZ, -R13 ;  /* 0x000000ffff0d7224 */ /* 0x000fc800078e0a0d */
[----:B------:R-:W-:Y:S02]  /*13e10*/  IMAD R2, R0, R13, R2 ;  /* 0x0000000d00027224 */ /* 0x000fe400078e0202 */
[----:B------:R-:W4:Y:S01]  /*13e20*/  LDL R13, [R1+0x7c0] ;  /* 0x0007c000010d7983 */ /* 0x000f220000100800 */
[----:B------:R-:W-:Y:S01]  /*13e30*/  ISETP.GE.AND P4, PT, R15, RZ, PT ;  /* 0x000000ff0f00720c */ /* 0x000fe20003f86270 */
[----:B------:R-:W-:Y:S01]  /*13e40*/  IMAD.MOV.U32 R15, RZ, RZ, R6 ;  /* 0x000000ffff0f7224 */ /* 0x000fe200078e0006 */
[----:B--2---:R-:W-:Y:S02]  /*13e50*/  IABS R10, R14 ;  /* 0x0000000e000a7213 */ /* 0x004fe40000000000 */
[----:B------:R-:W-:Y:S01]  /*13e60*/  ISETP.GE.AND P0, PT, R14, RZ, PT ;  /* 0x000000ff0e00720c */ /* 0x000fe20003f06270 */
[----:B------:R-:W-:Y:S02]  /*13e70*/  IMAD.MOV.U32 R14, RZ, RZ, R7 ;  /* 0x000000ffff0e7224 */ /* 0x000fe400078e0007 */
[----:B------:R-:W-:-:S03]  /*13e80*/  @!P1 IMAD.MOV R15, RZ, RZ, -R15 ;  /* 0x000000ffff0f9224 */ /* 0x000fc600078e0a0f */
[----:B------:R-:W-:Y:S02]  /*13e90*/  @!P2 IADD3 R14, PT, PT, -R14, RZ, RZ ;  /* 0x000000ff0e0ea210 */ /* 0x000fe40007ffe1ff */
[----:B------:R0:W-:Y:S04]  /*13ea0*/  STL [R1+0x3cc], R15 ;  /* 0x0003cc0f01007387 */ /* 0x0001e80000100800 */
[----:B0-----:R-:W2:Y:S04]  /*13eb0*/  LDL.LU R15, [R1+0x7c4] ;  /* 0x0007c400010f7983 */ /* 0x001ea80000300800 */
[----:B------:R0:W-:Y:S04]  /*13ec0*/  STL [R1+0x3b8], R14 ;  /* 0x0003b80e01007387 */ /* 0x0001e80000100800 */
[----:B0-----:R-:W2:Y:S01]  /*13ed0*/  LDL.LU R14, [R1+0x7c8] ;  /* 0x0007c800010e7983 */ /* 0x001ea20000300800 */
[----:B------:R-:W-:-:S02]  /*13ee0*/  ISETP.GT.U32.AND P5, PT, R0, R8, PT ;  /* 0x000000080000720c */ /* 0x000fc40003fa4070 */
[----:B---3--:R-:W-:Y:S02]  /*13ef0*/  IABS R9, R16 ;  /* 0x0000001000097213 */ /* 0x008fe40000000000 */
[----:B------:R-:W-:-:S09]  /*13f00*/  ISETP.GE.AND P6, PT, R16, RZ, PT ;  /* 0x000000ff1000720c */ /* 0x000fd20003fc6270 */
[----:B------:R-:W-:-:S05]  /*13f10*/  @!P5 IMAD.IADD R8, R8, 0x1, -R0 ;  /* 0x000000010808d824 */ /* 0x000fca00078e0a00 */
[----:B------:R-:W-:Y:S01]  /*13f20*/  ISETP.GT.U32.AND P5, PT, R0, R8, PT ;  /* 0x000000080000720c */ /* 0x000fe20003fa4070 */
[----:B------:R-:W-:-:S04]  /*13f30*/  IMAD.HI.U32 R16, R20, R9, RZ ;  /* 0x0000000914107227 */ /* 0x000fc800078e00ff */
[----:B------:R-:W-:Y:S02]  /*13f40*/  IMAD.MOV R16, RZ, RZ, -R16 ;  /* 0x000000ffff107224 */ /* 0x000fe400078e0a10 */
[----:B------:R-:W-:-:S04]  /*13f50*/  IMAD.HI.U32 R11, R20, R10, RZ ;  /* 0x0000000a140b7227 */ /* 0x000fc800078e00ff */
[----:B------:R-:W-:Y:S01]  /*13f60*/  IMAD R9, R0, R16, R9 ;  /* 0x0000001000097224 */ /* 0x000fe200078e0209 */
[----:B------:R-:W-:Y:S01]  /*13f70*/  IABS R16, R19 ;  /* 0x0000001300107213 */ /* 0x000fe20000000000 */
[----:B------:R-:W-:Y:S02]  /*13f80*/  IMAD.MOV R11, RZ, RZ, -R11 ;  /* 0x000000ffff0b7224 */ /* 0x000fe400078e0a0b */
[----:B------:R-:W-:Y:S02]  /*13f90*/  @!P5 IMAD.IADD R8, R8, 0x1, -R0 ;  /* 0x000000010808d824 */ /* 0x000fe400078e0a00 */
[----:B------:R-:W-:Y:S02]  /*13fa0*/  IMAD R10, R0, R11, R10 ;  /* 0x0000000b000a7224 */ /* 0x000fe400078e020a */
[----:B------:R-:W-:Y:S01]  /*13fb0*/  @!P3 IMAD.MOV R8, RZ, RZ, -R8 ;  /* 0x000000ffff08b224 */ /* 0x000fe200078e0a08 */
[----:B------:R-:W-:Y:S01]  /*13fc0*/  IABS R7, R18 ;  /* 0x0000001200077213 */ /* 0x000fe20000000000 */
[----:B------:R-:W-:-:S04]  /*13fd0*/  IMAD.HI.U32 R11, R20, R16, RZ ;  /* 0x00000010140b7227 */ /* 0x000fc800078e00ff */
[----:B------:R-:W-:Y:S02]  /*13fe0*/  IMAD.MOV.U32 R18, RZ, RZ, R5 ;  /* 0x000000ffff127224 */ /* 0x000fe400078e0005 */
[----:B------:R-:W3:Y:S01]  /*13ff0*/  LDL.LU R5, [R1+0x7cc] ;  /* 0x0007cc0001057983 */ /* 0x000ee20000300800 */
[----:B------:R-:W-:-:S03]  /*14000*/  IMAD.MOV R11, RZ, RZ, -R11 ;  /* 0x000000ffff0b7224 */ /* 0x000fc600078e0a0b */
[----:B------:R0:W-:Y:S01]  /*14010*/  STL [R1+0x3c8], R8 ;  /* 0x0003c80801007387 */ /* 0x0001e20000100800 */
[----:B------:R-:W-:Y:S01]  /*14020*/  IMAD R16, R0, R11, R16 ;  /* 0x0000000b00107224 */ /* 0x000fe200078e0210 */
[----:B----4-:R-:W-:-:S05]  /*14030*/  IABS R13, R13 ;  /* 0x0000000d000d7213 */ /* 0x010fca0000000000 */
[----:B0-----:R-:W-:-:S04]  /*14040*/  IMAD.MOV.U32 R8, RZ, RZ, R13 ;  /* 0x000000ffff087224 */ /* 0x001fc800078e000d */
[----:B------:R-:W-:-:S04]  /*14050*/  IMAD.HI.U32 R11, R20, R8, RZ ;  /* 0x00000008140b7227 */ /* 0x000fc800078e00ff */
[----:B------:R-:W-:-:S04]  /*14060*/  IMAD.MOV R11, RZ, RZ, -R11 ;  /* 0x000000ffff0b7224 */ /* 0x000fc800078e0a0b */
[C---:B------:R-:W-:Y:S01]  /*14070*/  IMAD R8, R0.reuse, R11, R8 ;  /* 0x0000000b00087224 */ /* 0x040fe200078e0208 */
[----:B--2---:R-:W-:Y:S01]  /*14080*/  IABS R11, R14 ;  /* 0x0000000e000b7213 */ /* 0x004fe20000000000 */
[----:B------:R0:W-:Y:S04]  /*14090*/  STL [R1+0x3e74], R14 ;  /* 0x003e740e01007387 */ /* 0x0001e80000100800 */
[----:B0-----:R-:W2:Y:S01]  /*140a0*/  LDL.LU R14, [R1+0x7b8] ;  /* 0x0007b800010e7983 */ /* 0x001ea20000300800 */
[C---:B------:R-:W-:Y:S02]  /*140b0*/  ISETP.GT.U32.AND P1, PT, R0.reuse, R9, PT ;  /* 0x000000090000720c */ /* 0x040fe40003f24070 */
[----:B------:R-:W-:Y:S02]  /*140c0*/  ISETP.GT.U32.AND P2, PT, R0, R2, PT ;  /* 0x000000020000720c */ /* 0x000fe40003f44070 */
[----:B------:R-:W-:-:S05]  /*140d0*/  IABS R12, R17 ;  /* 0x00000011000c7213 */ /* 0x000fca0000000000 */
[----:B------:R-:W-:-:S04]  /*140e0*/  IMAD.HI.U32 R6, R20, R12, RZ ;  /* 0x0000000c14067227 */ /* 0x000fc800078e00ff */
[----:B------:R-:W-:Y:S02]  /*140f0*/  @!P1 IMAD.IADD R9, R9, 0x1, -R0 ;  /* 0x0000000109099824 */ /* 0x000fe400078e0a00 */
[----:B------:R-:W-:Y:S02]  /*14100*/  IMAD.MOV R6, RZ, RZ, -R6 ;  /* 0x000000ffff067224 */ /* 0x000fe400078e0a06 */
[----:B------:R-:W-:Y:S01]  /*14110*/  @!P2 IMAD.IADD R2, R2, 0x1, -R0 ;  /* 0x000000010202a824 */ /* 0x000fe200078e0a00 */
[C---:B------:R-:W-:Y:S01]  /*14120*/  ISETP.GT.U32.AND P2, PT, R0.reuse, R9, PT ;  /* 0x000000090000720c */ /* 0x040fe20003f44070 */
[----:B------:R-:W-:Y:S02]  /*14130*/  IMAD R12, R0, R6, R12 ;  /* 0x00000006000c7224 */ /* 0x000fe400078e020c */
[----:B------:R-:W-:Y:S01]  /*14140*/  IMAD.HI.U32 R6, R20, R7, RZ ;  /* 0x0000000714067227 */ /* 0x000fe200078e00ff */
[----:B------:R-:W-:-:S03]  /*14150*/  ISETP.GT.U32.AND P5, PT, R0, R10, PT ;  /* 0x0000000a0000720c */ /* 0x000fc60003fa4070 */
[----:B------:R-:W-:Y:S01]  /*14160*/  IMAD.MOV R6, RZ, RZ, -R6 ;  /* 0x000000ffff067224 */ /* 0x000fe200078e0a06 */
[----:B------:R-:W-:-:S03]  /*14170*/  ISETP.GT.U32.AND P3, PT, R0, R2, PT ;  /* 0x000000020000720c */ /* 0x000fc60003f64070 */
[----:B------:R-:W-:Y:S02]  /*14180*/  IMAD R7, R0, R6, R7 ;  /* 0x0000000600077224 */ /* 0x000fe400078e0207 */
[----:B------:R-:W-:-:S03]  /*14190*/  @!P2 IMAD.IADD R9, R9, 0x1, -R0 ;  /* 0x000000010909a824 */ /* 0x000fc600078e0a00 */
[----:B------:R-:W-:Y:S01]  /*141a0*/  ISETP.GT.U32.AND P2, PT, R0, R7, PT ;  /* 0x000000070000720c */ /* 0x000fe20003f44070 */
[----:B------:R-:W-:-:S04]  /*141b0*/  @!P5 IMAD.IADD R10, R10, 0x1, -R0 ;  /* 0x000000010a0ad824 */ /* 0x000fc800078e0a00 */
[----:B------:R-:W-:Y:S01]  /*141c0*/  @!P3 IMAD.IADD R2, R2, 0x1, -R0 ;  /* 0x000000010202b824 */ /* 0x000fe200078e0a00 */
[C---:B------:R-:W-:Y:S02]  /*141d0*/  ISETP.GT.U32.AND P5, PT, R0.reuse, R10, PT ;  /* 0x0000000a0000720c */ /* 0x040fe40003fa4070 */
[----:B------:R-:W-:-:S05]  /*141e0*/  ISETP.GT.U32.AND P3, PT, R0, R16, PT ;  /* 0x000000100000720c */ /* 0x000fca0003f64070 */
[----:B------:R-:W-:-:S06]  /*141f0*/  @!P2 IMAD.IADD R7, R7, 0x1, -R0 ;  /* 0x000000010707a824 */ /* 0x000fcc00078e0a00 */
[--C-:B------:R-:W-:Y:S02]  /*14200*/  @!P5 IMAD.IADD R10, R10, 0x1, -R0.reuse ;  /* 0x000000010a0ad824 */ /* 0x100fe400078e0a00 */
[----:B------:R-:W-:Y:S01]  /*14210*/  @!P3 IMAD.IADD R16, R16, 0x1, -R0 ;  /* 0x000000011010b824 */ /* 0x000fe200078e0a00 */
[----:B------:R-:W-:Y:S02]  /*14220*/  ISETP.GE.AND P3, PT, R19, RZ, PT ;  /* 0x000000ff1300720c */ /* 0x000fe40003f66270 */
[----:B------:R-:W4:Y:S01]  /*14230*/  LDL.LU R19, [R1+0x7d8] ;  /* 0x0007d80001137983 */ /* 0x000f220000300800 */
[----:B------:R-:W-:Y:S01]  /*14240*/  @!P4 IMAD.MOV R2, RZ, RZ, -R2 ;  /* 0x000000ffff02c224 */ /* 0x000fe200078e0a02 */
[----:B--2---:R-:W-:Y:S01]  /*14250*/  ISETP.GE.AND P2, PT, R14, RZ, PT ;  /* 0x000000ff0e00720c */ /* 0x004fe20003f46270 */
[----:B------:R-:W-:-:S04]  /*14260*/  IMAD.MOV.U32 R14, RZ, RZ, R9 ;  /* 0x000000ffff0e7224 */ /* 0x000fc800078e0009 */
[----:B------:R-:W-:-:S05]  /*14270*/  @!P6 IMAD.MOV R14, RZ, RZ, -R14 ;  /* 0x000000ffff0ee224 */ /* 0x000fca00078e0a0e */
[----:B------:R0:W-:Y:S02]  /*14280*/  STL [R1+0x3c4], R14 ;  /* 0x0003c40e01007387 */ /* 0x0001e40000100800 */
[----:B0-----:R-:W-:Y:S02]  /*14290*/  IMAD.MOV.U32 R14, RZ, RZ, R10 ;  /* 0x000000ffff0e7224 */ /* 0x001fe400078e000a */
[----:B------:R-:W-:Y:S02]  /*142a0*/  STL [R1+0x3c0], R2 ;  /* 0x0003c00201007387 */ /* 0x000fe40000100800 */
[----:B------:R-:W-:Y:S02]  /*142b0*/  @!P0 IMAD.MOV R14, RZ, RZ, -R14 ;  /* 0x000000ffff0e8224 */ /* 0x000fe400078e0a0e */
[----:B------:R-:W2:Y:S04]  /*142c0*/  LDL.LU R10, [R1+0x7c0] ;  /* 0x0007c000010a7983 */ /* 0x000ea80000300800 */
[----:B------:R0:W-:Y:S04]  /*142d0*/  STL [R1+0x3bc], R14 ;  /* 0x0003bc0e01007387 */ /* 0x0001e80000100800 */
[----:B0-----:R-:W2:Y:S01]  /*142e0*/  LDL.LU R14, [R1+0x3e74] ;  /* 0x003e7400010e7983 */ /* 0x001ea20000300800 */
[----:B------:R-:W-:-:S13]  /*142f0*/  ISETP.GT.U32.AND P1, PT, R0, R12, PT ;  /* 0x0000000c0000720c */ /* 0x000fda0003f24070 */
[----:B------:R-:W-:-:S05]  /*14300*/  @!P1 IMAD.IADD R12, R12, 0x1, -R0 ;  /* 0x000000010c0c9824 */ /* 0x000fca00078e0a00 */
[----:B------:R-:W-:Y:S02]  /*14310*/  ISETP.GT.U32.AND P1, PT, R0, R12, PT ;  /* 0x0000000c0000720c */ /* 0x000fe40003f24070 */
[----:B------:R-:W-:Y:S02]  /*14320*/  IABS R6, R15 ;  /* 0x0000000f00067213 */ /* 0x000fe40000000000 */
[----:B------:R-:W-:-:S09]  /*14330*/  ISETP.GE.AND P5, PT, R17, RZ, PT ;  /* 0x000000ff1100720c */ /* 0x000fd20003fa6270 */
[----:B------:R-:W-:Y:S01]  /*14340*/  @!P1 IMAD.IADD R12, R12, 0x1, -R0 ;  /* 0x000000010c0c9824 */ /* 0x000fe200078e0a00 */
[----:B------:R-:W-:Y:S01]  /*14350*/  ISETP.GT.U32.AND P1, PT, R0, R8, PT ;  /* 0x000000080000720c */ /* 0x000fe20003f24070 */
[----:B------:R-:W-:-:S04]  /*14360*/  IMAD.HI.U32 R17, R20, R6, RZ ;  /* 0x0000000614117227 */ /* 0x000fc800078e00ff */
[----:B------:R-:W-:Y:S02]  /*14370*/  IMAD.MOV R17, RZ, RZ, -R17 ;  /* 0x000000ffff117224 */ /* 0x000fe400078e0a11 */
[----:B------:R-:W-:Y:S02]  /*14380*/  IMAD.MOV.U32 R2, RZ, RZ, R12 ;  /* 0x000000ffff027224 */ /* 0x000fe400078e000c */
[----:B------:R-:W-:Y:S02]  /*14390*/  IMAD R6, R0, R17, R6 ;  /* 0x0000001100067224 */ /* 0x000fe400078e0206 */
[----:B------:R-:W-:-:S04]  /*143a0*/  IMAD.HI.U32 R17, R20, R11, RZ ;  /* 0x0000000b14117227 */ /* 0x000fc800078e00ff */
[----:B------:R-:W-:Y:S01]  /*143b0*/  @!P1 IMAD.IADD R8, R8, 0x1, -R0 ;  /* 0x0000000108089824 */ /* 0x000fe200078e0a00 */
[C---:B------:R-:W-:Y:S01]  /*143c0*/  ISETP.GT.U32.AND P1, PT, R0.reuse, R7, PT ;  /* 0x000000070000720c */ /* 0x040fe20003f24070 */
[----:B------:R-:W-:Y:S01]  /*143d0*/  @!P5 IMAD.MOV R2, RZ, RZ, -R2 ;  /* 0x000000ffff02d224 */ /* 0x000fe200078e0a02 */
[----:B------:R-:W-:Y:S01]  /*143e0*/  ISETP.GT.U32.AND P6, PT, R0, R16, PT ;  /* 0x000000100000720c */ /* 0x000fe20003fc4070 */
[----:B------:R-:W-:-:S03]  /*143f0*/  IMAD.MOV R17, RZ, RZ, -R17 ;  /* 0x000000ffff117224 */ /* 0x000fc600078e0a11 */
[----:B------:R0:W-:Y:S01]  /*14400*/  STL [R1+0x3a0], R2 ;  /* 0x0003a00201007387 */ /* 0x0001e20000100800 */
[----:B------:R-:W-:-:S06]  /*14410*/  ISETP.GT.U32.AND P4, PT, R0, R8, PT ;  /* 0x000000080000720c */ /* 0x000fcc0003f84070 */
[--C-:B------:R-:W-:Y:S02]  /*14420*/  @!P1 IMAD.IADD R7, R7, 0x1, -R0.reuse ;  /* 0x0000000107079824 */ /* 0x100fe400078e0a00 */
[----:B0-----:R-:W-:Y:S02]  /*14430*/  IMAD R2, R0, R17, R11 ;  /* 0x0000001100027224 */ /* 0x001fe400078e020b */
[----:B------:R-:W4:Y:S01]  /*14440*/  LDL.LU R17, [R1+0x7d4] ;  /* 0x0007d40001117983 */ /* 0x000f220000300800 */
[----:B------:R-:W-:Y:S01]  /*14450*/  ISETP.GE.AND P1, PT, R15, RZ, PT ;  /* 0x000000ff0f00720c */ /* 0x000fe20003f26270 */
[----:B------:R-:W-:Y:S02]  /*14460*/  IMAD.MOV.U32 R15, RZ, RZ, R7 ;  /* 0x000000ffff0f7224 */ /* 0x000fe400078e0007 */
[----:B------:R-:W-:Y:S01]  /*14470*/  @!P6 IMAD.IADD R16, R16, 0x1, -R0 ;  /* 0x000000011010e824 */ /* 0x000fe200078e0a00 */
[----:B---3--:R-:W-:Y:S01]  /*14480*/  IABS R13, R5 ;  /* 0x00000005000d7213 */ /* 0x008fe20000000000 */
[----:B------:R-:W-:Y:S01]  /*14490*/  @!P2 IMAD.MOV R15, RZ, RZ, -R15 ;  /* 0x000000ffff0fa224 */ /* 0x000fe200078e0a0f */
[----:B------:R-:W-:Y:S01]  /*144a0*/  ISETP.GE.AND P2, PT, R5, RZ, PT ;  /* 0x000000ff0500720c */ /* 0x000fe20003f46270 */
[----:B------:R-:W-:-:S02]  /*144b0*/  IMAD.MOV.U32 R5, RZ, RZ, R16 ;  /* 0x000000ffff057224 */ /* 0x000fc400078e0010 */
[----:B------:R-:W-:Y:S02]  /*144c0*/  @!P4 IMAD.IADD R8, R8, 0x1, -R0 ;  /* 0x000000010808c824 */ /* 0x000fe400078e0a00 */
[----:B------:R-:W-:Y:S01]  /*144d0*/  @!P3 IMAD.MOV R5, RZ, RZ, -R5 ;  /* 0x000000ffff05b224 */ /* 0x000fe200078e0a05 */
[----:B--2---:R-:W-:Y:S02]  /*144e0*/  ISETP.GE.AND P4, PT, R14, RZ, PT ;  /* 0x000000ff0e00720c */ /* 0x004fe40003f86270 */
[----:B------:R-:W2:Y:S04]  /*144f0*/  LDL.LU R14, [R1+0x7dc] ;  /* 0x0007dc00010e7983 */ /* 0x000ea80000300800 */
[----:B------:R0:W-:Y:S04]  /*14500*/  STL [R1+0x3a4], R15 ;  /* 0x0003a40f01007387 */ /* 0x0001e80000100800 */
[----:B0-----:R-:W3:Y:S04]  /*14510*/  LDL.LU R15, [R1+0x7e0] ;  /* 0x0007e000010f7983 */ /* 0x001ee80000300800 */
[----:B------:R0:W-:Y:S02]  /*14520*/  STL [R1+0x3a8], R5 ;  /* 0x0003a80501007387 */ /* 0x0001e40000100800 */
[----:B0-----:R-:W-:-:S02]  /*14530*/  IMAD.MOV.U32 R5, RZ, RZ, R4 ;  /* 0x000000ffff057224 */ /* 0x001fc400078e0004 */
[----:B------:R-:W-:Y:S02]  /*14540*/  IMAD.MOV.U32 R4, RZ, RZ, R28 ;  /* 0x000000ffff047224 */ /* 0x000fe400078e001c */
[----:B------:R-:W-:Y:S02]  /*14550*/  IMAD.MOV.U32 R28, RZ, RZ, R23 ;  /* 0x000000ffff1c7224 */ /* 0x000fe400078e0017 */
[----:B------:R-:W2:Y:S01]  /*14560*/  LDL R23, [R1+0x7e8] ;  /* 0x0007e80001177983 */ /* 0x000ea20000100800 */
[----:B------:R-:W-:Y:S01]  /*14570*/  ISETP.GT.U32.AND P5, PT, R0, R6, PT ;  /* 0x000000060000720c */ /* 0x000fe20003fa4070 */
[----:B------:R-:W-:-:S04]  /*14580*/  IMAD.HI.U32 R9, R20, R13, RZ ;  /* 0x0000000d14097227 */ /* 0x000fc800078e00ff */
[----:B------:R-:W-:Y:S01]  /*14590*/  IMAD.MOV R9, RZ, RZ, -R9 ;  /* 0x000000ffff097224 */ /* 0x000fe200078e0a09 */
[----:B------:R-:W-:-:S03]  /*145a0*/  ISETP.GT.U32.AND P6, PT, R0, R2, PT ;  /* 0x000000020000720c */ /* 0x000fc60003fc4070 */
[----:B------:R-:W-:-:S04]  /*145b0*/  IMAD R13, R0, R9, R13 ;  /* 0x00000009000d7224 */ /* 0x000fc800078e020d */
[----:B------:R-:W-:Y:S01]  /*145c0*/  @!P5 IMAD.IADD R6, R6, 0x1, -R0 ;  /* 0x000000010606d824 */ /* 0x000fe200078e0a00 */
[----:B------:R-:W-:Y:S01]  /*145d0*/  ISETP.GT.U32.AND P5, PT, R0, R13, PT ;  /* 0x0000000d0000720c */ /* 0x000fe20003fa4070 */
[----:B------:R-:W-:Y:S01]  /*145e0*/  IMAD.MOV.U32 R16, RZ, RZ, R18 ;  /* 0x000000ffff107224 */ /* 0x000fe200078e0012 */
[----:B------:R-:W-:Y:S02]  /*145f0*/  IABS R12, R18 ;  /* 0x00000012000c7213 */ /* 0x000fe40000000000 */
[----:B------:R-:W3:Y:S01]  /*14600*/  LDL R18, [R1+0x7e4] ;  /* 0x0007e40001127983 */ /* 0x000ee20000100800 */
[----:B------:R-:W-:Y:S01]  /*14610*/  @!P6 IMAD.IADD R2, R2, 0x1, -R0 ;  /* 0x000000010202e824 */ /* 0x000fe200078e0a00 */
[----:B------:R-:W-:Y:S02]  /*14620*/  ISETP.GT.U32.AND P6, PT, R0, R6, PT ;  /* 0x000000060000720c */ /* 0x000fe40003fc4070 */
[----:B------:R-:W-:-:S05]  /*14630*/  ISETP.GE.AND P0, PT, R10, RZ, PT ;  /* 0x000000ff0a00720c */ /* 0x000fca0003f06270 */
[----:B------:R-:W-:Y:S01]  /*14640*/  @!P5 IMAD.IADD R13, R13, 0x1, -R0 ;  /* 0x000000010d0dd824 */ /* 0x000fe200078e0a00 */
[----:B----4-:R-:W-:Y:S02]  /*14650*/  IABS R11, R17 ;  /* 0x00000011000b7213 */ /* 0x010fe40000000000 */
[----:B------:R-:W-:-:S03]  /*14660*/  ISETP.GT.U32.AND P5, PT, R0, R2, PT ;  /* 0x000000020000720c */ /* 0x000fc60003fa4070 */
[----:B------:R-:W-:-:S04]  /*14670*/  IMAD.HI.U32 R9, R20, R11, RZ ;  /* 0x0000000b14097227 */ /* 0x000fc800078e00ff */
[----:B------:R-:W-:Y:S02]  /*14680*/  IMAD.MOV R9, RZ, RZ, -R9 ;  /* 0x000000ffff097224 */ /* 0x000fe400078e0a09 */
[----:B------:R-:W-:Y:S02]  /*14690*/  @!P6 IMAD.IADD R6, R6, 0x1, -R0 ;  /* 0x000000010606e824 */ /* 0x000fe400078e0a00 */
[----:B------:R-:W-:Y:S02]  /*146a0*/  IMAD R11, R0, R9, R11 ;  /* 0x00000009000b7224 */ /* 0x000fe400078e020b */
[----:B------:R-:W-:Y:S02]  /*146b0*/  IMAD.MOV.U32 R9, RZ, RZ, R16 ;  /* 0x000000ffff097224 */ /* 0x000fe400078e0010 */
[----:B------:R-:W-:Y:S02]  /*146c0*/  IMAD.MOV.U32 R16, RZ, RZ, R6 ;  /* 0x000000ffff107224 */ /* 0x000fe400078e0006 */
[----:B------:R-:W-:-:S02]  /*146d0*/  @!P5 IMAD.IADD R2, R2, 0x1, -R0 ;  /* 0x000000010202d824 */ /* 0x000fc400078e0a00 */
[----:B------:R-:W-:Y:S02]  /*146e0*/  @!P0 IMAD.MOV R8, RZ, RZ, -R8 ;  /* 0x000000ffff088224 */ /* 0x000fe400078e0a08 */
[----:B------:R-:W-:Y:S02]  /*146f0*/  @!P1 IMAD.MOV R16, RZ, RZ, -R16 ;  /* 0x000000ffff109224 */ /* 0x000fe400078e0a10 */
[----:B------:R-:W-:Y:S01]  /*14700*/  @!P4 IMAD.MOV R2, RZ, RZ, -R2 ;  /* 0x000000ffff02c224 */ /* 0x000fe200078e0a02 */
[----:B------:R-:W-:Y:S04]  /*14710*/  STL [R1+0x3ac], R8 ;  /* 0x0003ac0801007387 */ /* 0x000fe80000100800 */
[----:B------:R0:W-:Y:S04]  /*14720*/  STL [R1+0x3b0], R16 ;  /* 0x0003b01001007387 */ /* 0x0001e80000100800 */
[----:B------:R1:W-:Y:S01]  /*14730*/  STL [R1+0x3b4], R2 ;  /* 0x0003b40201007387 */ /* 0x0003e20000100800 */
[----:B------:R-:W-:Y:S01]  /*14740*/  IMAD.HI.U32 R7, R20, R12, RZ ;  /* 0x0000000c14077227 */ /* 0x000fe200078e00ff */
[----:B--2---:R-:W-:-:S02]  /*14750*/  IABS R6, R23 ;  /* 0x0000001700067213 */ /* 0x004fc40000000000 */
[----:B------:R-:W2:Y:S01]  /*14760*/  LDL R23, [R1+0x8e4] ;  /* 0x0008e40001177983 */ /* 0x000ea20000100800 */
[----:B------:R-:W-:Y:S01]  /*14770*/  IABS R10, R19 ;  /* 0x00000013000a7213 */ /* 0x000fe20000000000 */
[----:B------:R-:W-:Y:S01]  /*14780*/  IMAD.MOV R7, RZ, RZ, -R7 ;  /* 0x000000ffff077224 */ /* 0x000fe200078e0a07 */
[C---:B------:R-:W-:Y:S02]  /*14790*/  ISETP.GT.U32.AND P3, PT, R0.reuse, R13, PT ;  /* 0x0000000d0000720c */ /* 0x040fe40003f64070 */
[C---:B------:R-:W-:Y:S01]  /*147a0*/  ISETP.GT.U32.AND P1, PT, R0.reuse, R11, PT ;  /* 0x0000000b0000720c */ /* 0x040fe20003f24070 */
[----:B------:R-:W-:Y:S02]  /*147b0*/  IMAD R12, R0, R7, R12 ;  /* 0x00000007000c7224 */ /* 0x000fe400078e020c */
[----:B------:R-:W-:-:S04]  /*147c0*/  IMAD.HI.U32 R7, R20, R10, RZ ;  /* 0x0000000a14077227 */ /* 0x000fc800078e00ff */
[----:B------:R-:W-:-:S04]  /*147d0*/  IMAD.MOV R7, RZ, RZ, -R7 ;  /* 0x000000ffff077224 */ /* 0x000fc800078e0a07 */
[C---:B------:R-:W-:Y:S01]  /*147e0*/  IMAD R10, R0.reuse, R7, R10 ;  /* 0x00000007000a7224 */ /* 0x040fe200078e020a */
[----:B------:R-:W-:Y:S01]  /*147f0*/  ISETP.GE.AND P0, PT, R9, RZ, PT ;  /* 0x000000ff0900720c */ /* 0x000fe20003f06270 */
[--C-:B------:R-:W-:Y:S01]  /*14800*/  @!P3 IMAD.IADD R13, R13, 0x1, -R0.reuse ;  /* 0x000000010d0db824 */ /* 0x100fe200078e0a00 */
[----:B------:R-:W-:Y:S01]  /*14810*/  IABS R9, R14 ;  /* 0x0000000e00097213 */ /* 0x000fe20000000000 */
[----:B------:R-:W-:Y:S01]  /*14820*/  @!P1 IMAD.IADD R11, R11, 0x1, -R0 ;  /* 0x000000010b0b9824 */ /* 0x000fe200078e0a00 */
[----:B------:R-:W-:-:S03]  /*14830*/  ISETP.GT.U32.AND P3, PT, R0, R10, PT ;  /* 0x0000000a0000720c */ /* 0x000fc60003f64070 */
[----:B0-----:R-:W-:Y:S01]  /*14840*/  IMAD.HI.U32 R16, R20, R9, RZ ;  /* 0x0000000914107227 */ /* 0x001fe200078e00ff */
[C---:B------:R-:W-:Y:S02]  /*14850*/  ISETP.GT.U32.AND P1, PT, R0.reuse, R11, PT ;  /* 0x0000000b0000720c */ /* 0x040fe40003f24070 */
[C---:B------:R-:W-:Y:S01]  /*14860*/  ISETP.GT.U32.AND P6, PT, R0.reuse, R12, PT ;  /* 0x0000000c0000720c */ /* 0x040fe20003fc4070 */
[----:B------:R-:W-:Y:S01]  /*14870*/  IMAD.MOV R16, RZ, RZ, -R16 ;  /* 0x000000ffff107224 */ /* 0x000fe200078e0a10 */
[----:B---3--:R-:W-:Y:S02]  /*14880*/  IABS R8, R15 ;  /* 0x0000000f00087213 */ /* 0x008fe40000000000 */
[----:B------:R-:W-:Y:S01]  /*14890*/  IABS R7, R18 ;  /* 0x0000001200077213 */ /* 0x000fe20000000000 */
[----:B------:R-:W-:Y:S01]  /*148a0*/  IMAD R9, R0, R16, R9 ;  /* 0x0000001000097224 */ /* 0x000fe200078e0209 */
[----:B------:R-:W-:Y:S01]  /*148b0*/  ISETP.GE.AND P5, PT, R17, RZ, PT ;  /* 0x000000ff1100720c */ /* 0x000fe20003fa6270 */
[--C-:B------:R-:W-:Y:S01]  /*148c0*/  @!P3 IMAD.IADD R10, R10, 0x1, -R0.reuse ;  /* 0x000000010a0ab824 */ /* 0x100fe200078e0a00 */
[----:B------:R-:W-:Y:S01]  /*148d0*/  ISETP.GE.AND P4, PT, R19, RZ, PT ;  /* 0x000000ff1300720c */ /* 0x000fe20003f86270 */
[----:B-1----:R-:W-:Y:S01]  /*148e0*/  IMAD.HI.U32 R2, R20, R8, RZ ;  /* 0x0000000814027227 */ /* 0x002fe200078e00ff */
[----:B------:R-:W3:Y:S02]  /*148f0*/  LDL R19, [R1+0x8e8] ;  /* 0x0008e80001137983 */ /* 0x000ee40000100800 */
[C---:B------:R-:W-:Y:S01]  /*14900*/  ISETP.GT.U32.AND P3, PT, R0.reuse, R10, PT ;  /* 0x0000000a0000720c */ /* 0x040fe20003f64070 */
[--C-:B------:R-:W-:Y:S01]  /*14910*/  @!P1 IMAD.IADD R11, R11, 0x1, -R0.reuse ;  /* 0x000000010b0b9824 */ /* 0x100fe200078e0a00 */
[----:B------:R-:W-:Y:S01]  /*14920*/  ISETP.GT.U32.AND P1, PT, R0, R9, PT ;  /* 0x000000090000720c */ /* 0x000fe20003f24070 */
[----:B------:R-:W-:Y:S01]  /*14930*/  IMAD.HI.U32 R17, R20, R7, RZ ;  /* 0x0000000714117227 */ /* 0x000fe200078e00ff */
[----:B------:R-:W4:Y:S03]  /*14940*/  LDL R18, [R1+0x8ec] ;  /* 0x0008ec0001127983 */ /* 0x000f260000100800 */
[----:B------:R-:W-:-:S02]  /*14950*/  @!P6 IMAD.IADD R12, R12, 0x1, -R0 ;  /* 0x000000010c0ce824 */ /* 0x000fc400078e0a00 */
[----:B------:R-:W-:Y:S02]  /*14960*/  IMAD.MOV R2, RZ, RZ, -R2 ;  /* 0x000000ffff027224 */ /* 0x000fe400078e0a02 */
[----:B------:R-:W-:Y:S01]  /*14970*/  IMAD.MOV R17, RZ, RZ, -R17 ;  /* 0x000000ffff117224 */ /* 0x000fe200078e0a11 */
[C---:B------:R-:W-:Y:S01]  /*14980*/  ISETP.GT.U32.AND P6, PT, R0.reuse, R12, PT ;  /* 0x0000000c0000720c */ /* 0x040fe20003fc4070 */
[C---:B------:R-:W-:Y:S02]  /*14990*/  IMAD R8, R0.reuse, R2, R8 ;  /* 0x0000000200087224 */ /* 0x040fe400078e0208 */
[----:B------:R-:W-:Y:S02]  /*149a0*/  IMAD R7, R0, R17, R7 ;  /* 0x0000001100077224 */ /* 0x000fe400078e0207 */
[--C-:B------:R-:W-:Y:S01]  /*149b0*/  @!P3 IMAD.IADD R10, R10, 0x1, -R0.reuse ;  /* 0x000000010a0ab824 */ /* 0x100fe200078e0a00 */
[C---:B------:R-:W-:Y:S01]  /*149c0*/  ISETP.GT.U32.AND P3, PT, R0.reuse, R8, PT ;  /* 0x000000080000720c */ /* 0x040fe20003f64070 */
[----:B------:R-:W-:Y:S01]  /*149d0*/  @!P1 IMAD.IADD R9, R9, 0x1, -R0 ;  /* 0x0000000109099824 */ /* 0x000fe200078e0a00 */
[----:B------:R-:W-:-:S05]  /*149e0*/  ISETP.GT.U32.AND P1, PT, R0, R7, PT ;  /* 0x000000070000720c */ /* 0x000fca0003f24070 */
[--C-:B------:R-:W-:Y:S01]  /*149f0*/  @!P6 IMAD.IADD R12, R12, 0x1, -R0.reuse ;  /* 0x000000010c0ce824 */ /* 0x100fe200078e0a00 */
[----:B------:R-:W-:Y:S02]  /*14a00*/  ISETP.GE.AND P6, PT, R14, RZ, PT ;  /* 0x000000ff0e00720c */ /* 0x000fe40003fc6270 */
[----:B------:R-:W4:Y:S03]  /*14a10*/  LDL R14, [R1+0x8f0] ;  /* 0x0008f000010e7983 */ /* 0x000f260000100800 */
[--C-:B------:R-:W-:Y:S02]  /*14a20*/  @!P3 IMAD.IADD R8, R8, 0x1, -R0.reuse ;  /* 0x000000010808b824 */ /* 0x100fe400078e0a00 */
[----:B------:R-:W-:Y:S01]  /*14a30*/  @!P1 IMAD.IADD R7, R7, 0x1, -R0 ;  /* 0x0000000107079824 */ /* 0x000fe200078e0a00 */
[----:B--2---:R-:W-:Y:S02]  /*14a40*/  IABS R2, R23 ;  /* 0x0000001700027213 */ /* 0x004fe40000000000 */
[----:B------:R-:W2:Y:S04]  /*14a50*/  LDL R23, [R1+0x8f4] ;  /* 0x0008f40001177983 */ /* 0x000ea80000100800 */
[----:B------:R-:W-:Y:S04]  /*14a60*/  STL [R1+0x3e70], R8 ;  /* 0x003e700801007387 */ /* 0x000fe80000100800 */
[----:B------:R0:W-:Y:S04]  /*14a70*/  STL [R1+0x3e6c], R7 ;  /* 0x003e6c0701007387 */ /* 0x0001e80000100800 */
[----:B0-----:R-:W2:Y:S01]  /*14a80*/  LDL.LU R7, [R1+0xbe0] ;  /* 0x000be00001077983 */ /* 0x001ea20000300800 */
[----:B------:R-:W-:-:S04]  /*14a90*/  IMAD.HI.U32 R16, R20, R6, RZ ;  /* 0x0000000614107227 */ /* 0x000fc800078e00ff */
[----:B------:R-:W-:-:S04]  /*14aa0*/  IMAD.MOV R16, RZ, RZ, -R16 ;  /* 0x000000ffff107224 */ /* 0x000fc800078e0a10 */
[----:B------:R-:W-:Y:S02]  /*14ab0*/  IMAD R6, R0, R16, R6 ;  /* 0x0000001000067224 */ /* 0x000fe400078e0206 */
[----:B------:R-:W-:Y:S01]  /*14ac0*/  IMAD.MOV.U32 R8, RZ, RZ, R22 ;  /* 0x000000ffff087224 */ /* 0x000fe200078e0016 */
[----:B---3--:R-:W-:Y:S02]  /*14ad0*/  IABS R16, R19 ;  /* 0x0000001300107213 */ /* 0x008fe40000000000 */
[----:B----4-:R-:W-:-:S05]  /*14ae0*/  IABS R17, R18 ;  /* 0x0000001200117213 */ /* 0x010fca0000000000 */
[----:B------:R-:W-:-:S04]  /*14af0*/  IMAD.HI.U32 R22, R20, R17, RZ ;  /* 0x0000001114167227 */ /* 0x000fc800078e00ff */
[----:B------:R-:W-:-:S04]  /*14b00*/  IMAD.MOV R22, RZ, RZ, -R22 ;  /* 0x000000ffff167224 */ /* 0x000fc800078e0a16 */
[----:B------:R-:W-:Y:S01]  /*14b10*/  IMAD R17, R0, R22, R17 ;  /* 0x0000001600117224 */ /* 0x000fe200078e0211 */
[----:B------:R-:W-:Y:S01]  /*14b20*/  IABS R18, R14 ;  /* 0x0000000e00127213 */ /* 0x000fe20000000000 */
[----:B------:R-:W-:Y:S02]  /*14b30*/  IMAD.MOV.U32 R14, RZ, RZ, R21 ;  /* 0x000000ffff0e7224 */ /* 0x000fe400078e0015 */
[----:B------:R-:W-:-:S04]  /*14b40*/  IMAD.HI.U32 R21, R20, R16, RZ ;  /* 0x0000001014157227 */ /* 0x000fc800078e00ff */
[----:B------:R-:W-:-:S04]  /*14b50*/  IMAD.MOV R21, RZ, RZ, -R21 ;  /* 0x000000ffff157224 */ /* 0x000fc800078e0a15 */
[----:B------:R-:W-:Y:S02]  /*14b60*/  IMAD R16, R0, R21, R16 ;  /* 0x0000001500107224 */ /* 0x000fe400078e0210 */
[----:B------:R-:W3:Y:S01]  /*14b70*/  LDL.LU R21, [R1+0xc1c] ;  /* 0x000c1c0001157983 */ /* 0x000ee20000300800 */
[----:B--2---:R-:W-:Y:S02]  /*14b80*/  IMAD.MOV.U32 R22, RZ, RZ, R7 ;  /* 0x000000ffff167224 */ /* 0x004fe400078e0007 */
[----:B------:R-:W-:Y:S02]  /*14b90*/  IMAD.MOV.U32 R7, RZ, RZ, R13 ;  /* 0x000000ffff077224 */ /* 0x000fe400078e000d */
[----:B------:R-:W2:Y:S01]  /*14ba0*/  LDL R13, [R1+0x900] ;  /* 0x00090000010d7983 */ /* 0x000ea20000100800 */
[----:B------:R-:W-:-:S04]  /*14bb0*/  IMAD.HI.U32 R19, R20, R2, RZ ;  /* 0x0000000214137227 */ /* 0x000fc800078e00ff */
[----:B------:R-:W-:-:S04]  /*14bc0*/  IMAD.MOV R19, RZ, RZ, -R19 ;  /* 0x000000ffff137224 */ /* 0x000fc800078e0a13 */
[----:B------:R-:W-:Y:S01]  /*14bd0*/  IMAD R2, R0, R19, R2 ;  /* 0x0000001300027224 */ /* 0x000fe200078e0202 */
[----:B------:R-:W-:Y:S01]  /*14be0*/  IABS R19, R23 ;  /* 0x0000001700137213 */ /* 0x000fe20000000000 */
[----:B------:R-:W-:-:S03]  /*14bf0*/  IMAD.HI.U32 R23, R20, R18, RZ ;  /* 0x0000001214177227 */ /* 0x000fc600078e00ff */
[C---:B------:R-:W-:Y:S01]  /*14c00*/  ISETP.GT.U32.AND P1, PT, R0.reuse, R2, PT ;  /* 0x000000020000720c */ /* 0x040fe20003f24070 */
[----:B------:R-:W-:Y:S02]  /*14c10*/  IMAD.MOV R23, RZ, RZ, -R23 ;  /* 0x000000ffff177224 */ /* 0x000fe400078e0a17 */
[----:B------:R-:W-:Y:S02]  /*14c20*/  @!P2 IMAD.MOV R7, RZ, RZ, -R7 ;  /* 0x000000ffff07a224 */ /* 0x000fe400078e0a07 */
[----:B------:R-:W-:Y:S02]  /*14c30*/  IMAD R18, R0, R23, R18 ;  /* 0x0000001700127224 */ /* 0x000fe400078e0212 */
[----:B------:R-:W-:Y:S02]  /*14c40*/  IMAD.MOV.U32 R23, RZ, RZ, R8 ;  /* 0x000000ffff177224 */ /* 0x000fe400078e0008 */
[----:B------:R-:W-:Y:S02]  /*14c50*/  IMAD.MOV.U32 R8, RZ, RZ, R12 ;  /* 0x000000ffff087224 */ /* 0x000fe400078e000c */
[----:B------:R-:W4:Y:S02]  /*14c60*/  LDL.LU R12, [R1+0xb68] ;  /* 0x000b6800010c7983 */ /* 0x000f240000300800 */
[----:B------:R-:W-:Y:S01]  /*14c70*/  @!P1 IMAD.IADD R2, R2, 0x1, -R0 ;  /* 0x0000000102029824 */ /* 0x000fe200078e0a00 */
[----:B------:R-:W-:Y:S01]  /*14c80*/  ISETP.GT.U32.AND P1, PT, R0, R9, PT ;  /* 0x000000090000720c */ /* 0x000fe20003f24070 */
[----:B------:R0:W-:Y:S01]  /*14c90*/  STL [R1+0x39c], R7 ;  /* 0x00039c0701007387 */ /* 0x0001e20000100800 */
[----:B------:R-:W-:-:S02]  /*14ca0*/  @!P0 IMAD.MOV R8, RZ, RZ, -R8 ;  /* 0x000000ffff088224 */ /* 0x000fc400078e0a08 */
[----:B------:R-:W-:Y:S01]  /*14cb0*/  @!P4 IMAD.MOV R10, RZ, RZ, -R10 ;  /* 0x000000ffff0ac224 */ /* 0x000fe200078e0a0a */
[----:B0-----:R-:W-:Y:S02]  /*14cc0*/  MOV R7, R11 ;  /* 0x0000000b00077202 */ /* 0x001fe40000000f00 */
[----:B------:R-:W3:Y:S03]  /*14cd0*/  LDL R11, [R1+0x8fc] ;  /* 0x0008fc00010b7983 */ /* 0x000ee60000100800 */
[----:B------:R-:W-:Y:S01]  /*14ce0*/  @!P5 IMAD.MOV R7, RZ, RZ, -R7 ;  /* 0x000000ffff07d224 */ /* 0x000fe200078e0a07 */
[----:B------:R0:W-:Y:S02]  /*14cf0*/  STL [R1+0x398], R8 ;  /* 0x0003980801007387 */ /* 0x0001e40000100800 */
[----:B------:R-:W-:Y:S02]  /*14d00*/  @!P1 IMAD.IADD R9, R9, 0x1, -R0 ;  /* 0x0000000109099824 */ /* 0x000fe400078e0a00 */
[----:B0-----:R-:W3:Y:S04]  /*14d10*/  LDL.LU R8, [R1+0x3e70] ;  /* 0x003e700001087983 */ /* 0x001ee80000300800 */
[----:B------:R0:W-:Y:S04]  /*14d20*/  STL [R1+0x394], R7 ;  /* 0x0003940701007387 */ /* 0x0001e80000100800 */
[----:B0-----:R-:W4:Y:S04]  /*14d30*/  LDL.LU R7, [R1+0x3e6c] ;  /* 0x003e6c0001077983 */ /* 0x001f280000300800 */
[----:B------:R2:W-:Y:S02]  /*14d40*/  STL [R1+0x390], R10 ;  /* 0x0003900a01007387 */ /* 0x0005e40000100800 */
[----:B--2---:R-:W-:-:S02]  /*14d50*/  IABS R10, R13 ;  /* 0x0000000d000a7213 */ /* 0x004fc40000000000 */
[----:B------:R-:W2:Y:S04]  /*14d60*/  LDL.LU R13, [R1+0x7e4] ;  /* 0x0007e400010d7983 */ /* 0x000ea80000300800 */
[----:B------:R0:W-:Y:S04]  /*14d70*/  STL [R1+0x3e68], R27 ;  /* 0x003e681b01007387 */ /* 0x0001e80000100800 */
[----:B0-----:R-:W2:Y:S04]  /*14d80*/  LDL.LU R27, [R1+0x7e8] ;  /* 0x0007e800011b7983 */ /* 0x001ea80000300800 */
[----:B------:R0:W-:Y:S04]  /*14d90*/  STL [R1+0x3e60], R9 ;  /* 0x003e600901007387 */ /* 0x0001e80000100800 */
[----:B0-----:R-:W2:Y:S01]  /*14da0*/  LDL.LU R9, [R1+0x8e8] ;  /* 0x0008e80001097983 */ /* 0x001ea20000300800 */
[----:B------:R-:W-:-:S02]  /*14db0*/  ISETP.GT.U32.AND P3, PT, R0, R6, PT ;  /* 0x000000060000720c */ /* 0x000fc40003f64070 */
[----:B------:R-:W-:-:S11]  /*14dc0*/  ISETP.GT.U32.AND P1, PT, R0, R16, PT ;  /* 0x000000100000720c */ /* 0x000fd60003f24070 */
[----:B------:R-:W-:Y:S01]  /*14dd0*/  @!P3 IMAD.IADD R6, R6, 0x1, -R0 ;  /* 0x000000010606b824 */ /* 0x000fe200078e0a00 */
[C---:B---3--:R-:W-:Y:S01]  /*14de0*/  ISETP.GT.U32.AND P0, PT, R0.reuse, R8, PT ;  /* 0x000000080000720c */ /* 0x048fe20003f04070 */
[----:B--2---:R0:W-:Y:S04]  /*14df0*/  STL [R1+0x3e64], R9 ;  /* 0x003e640901007387 */ /* 0x0041e80000100800 */
[----:B0-----:R-:W2:Y:S01]  /*14e00*/  LDL.LU R9, [R1+0x8e4] ;  /* 0x0008e40001097983 */ /* 0x001ea20000300800 */
[----:B------:R-:W-:-:S07]  /*14e10*/  ISETP.GT.U32.AND P5, PT, R0, R6, PT ;  /* 0x000000060000720c */ /* 0x000fce0003fa4070 */
[----:B------:R-:W-:Y:S01]  /*14e20*/  @!P0 IMAD.IADD R8, R8, 0x1, -R0 ;  /* 0x0000000108088824 */ /* 0x000fe200078e0a00 */
[----:B------:R-:W-:Y:S01]  /*14e30*/  ISETP.GE.AND P3, PT, R15, RZ, PT ;  /* 0x000000ff0f00720c */ /* 0x000fe20003f66270 */
[----:B------:R-:W-:Y:S01]  /*14e40*/  IMAD.MOV.U32 R15, RZ, RZ, R28 ;  /* 0x000000ffff0f7224 */ /* 0x000fe200078e001c */
[----:B------:R-:W-:Y:S01]  /*14e50*/  ISETP.GT.U32.AND P0, PT, R0, R17, PT ;  /* 0x000000110000720c */ /* 0x000fe20003f04070 */
[----:B------:R-:W-:Y:S02]  /*14e60*/  IMAD.MOV.U32 R28, RZ, RZ, R24 ;  /* 0x000000ffff1c7224 */ /* 0x000fe400078e0018 */
[----:B------:R-:W-:Y:S01]  /*14e70*/  IMAD.HI.U32 R24, R20, R19, RZ ;  /* 0x0000001314187227 */ /* 0x000fe200078e00ff */
[----:B------:R-:W-:-:S03]  /*14e80*/  IABS R11, R11 ;  /* 0x0000000b000b7213 */ /* 0x000fc60000000000 */
[----:B------:R-:W-:Y:S02]  /*14e90*/  IMAD.MOV R24, RZ, RZ, -R24 ;  /* 0x000000ffff187224 */ /* 0x000fe400078e0a18 */
[----:B------:R-:W-:Y:S01]  /*14ea0*/  @!P5 IMAD.IADD R6, R6, 0x1, -R0 ;  /* 0x000000010606d824 */ /* 0x000fe200078e0a00 */
[----:B------:R-:W-:Y:S01]  /*14eb0*/  ISETP.GE.AND P5, PT, R13, RZ, PT ;  /* 0x000000ff0d00720c */ /* 0x000fe20003fa6270 */
[----:B------:R-:W-:Y:S01]  /*14ec0*/  IMAD R19, R0, R24, R19 ;  /* 0x0000001800137224 */ /* 0x000fe200078e0213 */
[----:B------:R0:W-:Y:S01]  /*14ed0*/  STL [R1+0x3e58], R20 ;  /* 0x003e581401007387 */ /* 0x0001e20000100800 */
[----:B----4-:R-:W-:Y:S02]  /*14ee0*/  IMAD.MOV.U32 R24, RZ, RZ, R12 ;  /* 0x000000ffff187224 */ /* 0x010fe400078e000c */
[----:B------:R-:W-:-:S04]  /*14ef0*/  IMAD.HI.U32 R13, R20, R11, RZ ;  /* 0x0000000b140d7227 */ /* 0x000fc800078e00ff */
[----:B------:R-:W-:Y:S02]  /*14f00*/  IMAD.HI.U32 R12, R20, R10, RZ ;  /* 0x0000000a140c7227 */ /* 0x000fe400078e00ff */
[----:B0-----:R-:W3:Y:S02]  /*14f10*/  LDL.LU R20, [R1+0x910] ;  /* 0x0009100001147983 */ /* 0x001ee40000300800 */
[--C-:B------:R-:W-:Y:S01]  /*14f20*/  @!P1 IMAD.IADD R16, R16, 0x1, -R0.reuse ;  /* 0x0000000110109824 */ /* 0x100fe200078e0a00 */
[----:B------:R-:W-:Y:S01]  /*14f30*/  ISETP.GE.AND P1, PT, R27, RZ, PT ;  /* 0x000000ff1b00720c */ /* 0x000fe20003f26270 */
[----:B------:R-:W-:Y:S01]  /*14f40*/  @!P0 IMAD.IADD R17, R17, 0x1, -R0 ;  /* 0x0000000111118824 */ /* 0x000fe200078e0a00 */
[----:B------:R-:W4:Y:S01]  /*14f50*/  LDL.LU R27, [R1+0x3e68] ;  /* 0x003e6800011b7983 */ /* 0x000f220000300800 */
[----:B--2---:R-:W-:-:S03]  /*14f60*/  ISETP.GE.AND P0, PT, R9, RZ, PT ;  /* 0x000000ff0900720c */ /* 0x004fc60003f06270 */
[----:B------:R-:W2:Y:S01]  /*14f70*/  LDL.LU R9, [R1+0x3e64] ;  /* 0x003e640001097983 */ /* 0x000ea20000300800 */
[----:B------:R-:W-:-:S13]  /*14f80*/  ISETP.GT.U32.AND P2, PT, R0, R7, PT ;  /* 0x000000070000720c */ /* 0x000fda0003f44070 */
[----:B------:R-:W-:Y:S01]  /*14f90*/  @!P2 IMAD.IADD R7, R7, 0x1, -R0 ;  /* 0x000000010707a824 */ /* 0x000fe200078e0a00 */
[----:B------:R-:W-:-:S13]  /*14fa0*/  ISETP.GT.U32.AND P2, PT, R0, R18, PT ;  /* 0x000000120000720c */ /* 0x000fda0003f44070 */
[----:B------:R-:W-:Y:S01]  /*14fb0*/  @!P2 IMAD.IADD R18, R18, 0x1, -R0 ;  /* 0x000000011212a824 */ /* 0x000fe200078e0a00 */
[----:B--2---:R-:W-:Y:S02]  /*14fc0*/  ISETP.GE.AND P2, PT, R9, RZ, PT ;  /* 0x000000ff0900720c */ /* 0x004fe40003f46270 */
[----:B------:R-:W2:Y:S01]  /*14fd0*/  LDL.LU R9, [R1+0x3e60] ;  /* 0x003e600001097983 */ /* 0x000ea20000300800 */
[----:B------:R-:W-:-:S04]  /*14fe0*/  IMAD.MOV R13, RZ, RZ, -R13 ;  /* 0x000000ffff0d7224 */ /* 0x000fc800078e0a0d */
[C---:B------:R-:W-:Y:S02]  /*14ff0*/  IMAD R11, R0.reuse, R13, R11 ;  /* 0x0000000d000b7224 */ /* 0x040fe400078e020b */
[----:B---3--:R-:W-:Y:S02]  /*15000*/  IMAD.MOV.U32 R13, RZ, RZ, R20 ;  /* 0x000000ffff0d7224 */ /* 0x008fe400078e0014 */
[----:B------:R-:W-:Y:S01]  /*15010*/  IMAD.MOV R12, RZ, RZ, -R12 ;  /* 0x000000ffff0c7224 */ /* 0x000fe200078e0a0c */
[----:B------:R0:W-:Y:S03]  /*15020*/  STL [R1+0x3e5c], R11 ;  /* 0x003e5c0b01007387 */ /* 0x0001e60000100800 */
[----:B------:R-:W-:Y:S01]  /*15030*/  IMAD R10, R0, R12, R10 ;  /* 0x0000000c000a7224 */ /* 0x000fe200078e020a */
[----:B------:R1:W-:Y:S01]  /*15040*/  STL [R1+0x3e54], R13 ;  /* 0x003e540d01007387 */ /* 0x0003e20000100800 */
[----:B------:R-:W-:Y:S01]  /*15050*/  IABS R12, R13 ;  /* 0x0000000d000c7213 */ /* 0x000fe20000000000 */
[----:B0-----:R-:W-:-:S02]  /*15060*/  IMAD.MOV.U32 R11, RZ, RZ, R8 ;  /* 0x000000ffff0b7224 */ /* 0x001fc400078e0008 */
[----:B------:R-:W3:Y:S01]  /*15070*/  LDL.LU R8, [R1+0x914] ;  /* 0x0009140001087983 */ /* 0x000ee20000300800 */
[----:B------:R-:W-:Y:S01]  /*15080*/  ISETP.GT.U32.AND P4, PT, R0, R2, PT ;  /* 0x000000020000720c */ /* 0x000fe20003f84070 */
[----:B------:R-:W-:Y:S02]  /*15090*/  @!P3 IMAD.MOV R11, RZ, RZ, -R11 ;  /* 0x000000ffff0bb224 */ /* 0x000fe400078e0a0b */
[----:B------:R-:W-:Y:S02]  /*150a0*/  @!P5 IMAD.MOV R7, RZ, RZ, -R7 ;  /* 0x000000ffff07d224 */ /* 0x000fe400078e0a07 */
[----:B--2---:R-:W-:-:S05]  /*150b0*/  @!P6 IMAD.MOV R9, RZ, RZ, -R9 ;  /* 0x000000ffff09e224 */ /* 0x004fca00078e0a09 */
[----:B------:R-:W-:Y:S04]  /*150c0*/  STL [R1+0x388], R9 ;  /* 0x0003880901007387 */ /* 0x000fe80000100800 */
[----:B-1----:R-:W2:Y:S01]  /*150d0*/  LDL.LU R13, [R1+0x8f0] ;  /* 0x0008f000010d7983 */ /* 0x002ea20000300800 */
[----:B------:R-:W-:-:S03]  /*150e0*/  @!P4 IMAD.IADD R2, R2, 0x1, -R0 ;  /* 0x000000010202c824 */ /* 0x000fc600078e0a00 */
[----:B------:R0:W-:Y:S01]  /*150f0*/  STL [R1+0x384], R11 ;  /* 0x0003840b01007387 */ /* 0x0001e20000100800 */
[----:B------:R-:W-:-:S03]  /*15100*/  IMAD.MOV.U32 R20, RZ, RZ, R2 ;  /* 0x000000ffff147224 */ /* 0x000fc600078e0002 */
[----:B------:R1:W-:Y:S01]  /*15110*/  STL [R1+0x380], R7 ;  /* 0x0003800701007387 */ /* 0x0003e20000100800 */
[----:B0-----:R-:W-:Y:S02]  /*15120*/  IMAD.MOV.U32 R11, RZ, RZ, R6 ;  /* 0x000000ffff0b7224 */ /* 0x001fe400078e0006 */
[----:B------:R-:W-:Y:S02]  /*15130*/  @!P0 IMAD.MOV R20, RZ, RZ, -R20 ;  /* 0x000000ffff148224 */ /* 0x000fe400078e0a14 */
[----:B------:R-:W-:Y:S01]  /*15140*/  @!P1 IMAD.MOV R11, RZ, RZ, -R11 ;  /* 0x000000ffff0b9224 */ /* 0x000fe200078e0a0b */
[----:B-1----:R-:W3:Y:S04]  /*15150*/  LDL.LU R7, [R1+0x8fc] ;  /* 0x0008fc0001077983 */ /* 0x002ee80000300800 */
[----:B------:R-:W3:Y:S04]  /*15160*/  LDL.LU R9, [R1+0x900] ;  /* 0x0009000001097983 */ /* 0x000ee80000300800 */
[----:B------:R-:W3:Y:S04]  /*15170*/  LDL.LU R6, [R1+0x8ec] ;  /* 0x0008ec0001067983 */ /* 0x000ee80000300800 */
[----:B------:R-:W4:Y:S04]  /*15180*/  LDL.LU R2, [R1+0x8f4] ;  /* 0x0008f40001027983 */ /* 0x000f280000300800 */
[----:B------:R0:W-:Y:S04]  /*15190*/  STL [R1+0x37c], R11 ;  /* 0x00037c0b01007387 */ /* 0x0001e80000100800 */
[----:B0-----:R-:W4:Y:S04]  /*151a0*/  LDL.LU R11, [R1+0x3e5c] ;  /* 0x003e5c00010b7983 */ /* 0x001f280000300800 */
[----:B------:R0:W-:Y:S01]  /*151b0*/  STL [R1+0x378], R20 ;  /* 0x0003781401007387 */ /* 0x0001e20000100800 */
[----:B------:R-:W-:-:S03]  /*151c0*/  ISETP.GT.U32.AND P3, PT, R0, R17, PT ;  /* 0x000000110000720c */ /* 0x000fc60003f64070 */
[----:B0-----:R-:W4:Y:S10]  /*151d0*/  LDL.LU R20, [R1+0x3e58] ;  /* 0x003e580001147983 */ /* 0x001f340000300800 */
[----:B------:R-:W-:Y:S01]  /*151e0*/  @!P3 IMAD.IADD R17, R17, 0x1, -R0 ;  /* 0x000000011111b824 */ /* 0x000fe200078e0a00 */
[----:B--2---:R-:W-:-:S02]  /*151f0*/  ISETP.GE.AND P3, PT, R13, RZ, PT ;  /* 0x000000ff0d00720c */ /* 0x004fc40003f66270 */
[----:B------:R-:W2:Y:S01]  /*15200*/  LDL.LU R13, [R1+0x3e54] ;  /* 0x003e5400010d7983 */ /* 0x000ea20000300800 */
[C---:B------:R-:W-:Y:S02]  /*15210*/  ISETP.GT.U32.AND P4, PT, R0.reuse, R19, PT ;  /* 0x000000130000720c */ /* 0x040fe40003f84070 */
[----:B------:R-:W-:-:S11]  /*15220*/  ISETP.GT.U32.AND P6, PT, R0, R18, PT ;  /* 0x000000120000720c */ /* 0x000fd60003fc4070 */
[----:B------:R-:W-:Y:S01]  /*15230*/  @!P4 IMAD.IADD R19, R19, 0x1, -R0 ;  /* 0x000000011313c824 */ /* 0x000fe200078e0a00 */
[----:B------:R-:W-:Y:S02]  /*15240*/  ISETP.GT.U32.AND P4, PT, R0, R16, PT ;  /* 0x000000100000720c */ /* 0x000fe40003f84070 */
[----:B---3--:R-:W-:Y:S02]  /*15250*/  ISETP.GE.AND P0, PT, R6, RZ, PT ;  /* 0x000000ff0600720c */ /* 0x008fe40003f06270 */
[----:B------:R-:W-:-:S09]  /*15260*/  ISETP.GT.U32.AND P5, PT, R0, R19, PT ;  /* 0x000000130000720c */ /* 0x000fd20003fa4070 */
[--C-:B------:R-:W-:Y:S02]  /*15270*/  @!P4 IMAD.IADD R16, R16, 0x1, -R0.reuse ;  /* 0x000000011010c824 */ /* 0x100fe400078e0a00 */
[----:B------:R-:W-:Y:S01]  /*15280*/  @!P6 IMAD.IADD R18, R18, 0x1, -R0 ;  /* 0x000000011212e824 */ /* 0x000fe200078e0a00 */
[----:B----4-:R-:W-:Y:S01]  /*15290*/  ISETP.GT.U32.AND P1, PT, R0, R11, PT ;  /* 0x0000000b0000720c */ /* 0x010fe20003f24070 */
[----:B------:R-:W-:-:S04]  /*152a0*/  IMAD.HI.U32 R6, R20, R12, RZ ;  /* 0x0000000c14067227 */ /* 0x000fc800078e00ff */
[----:B------:R-:W-:-:S04]  /*152b0*/  IMAD.MOV R6, RZ, RZ, -R6 ;  /* 0x000000ffff067224 */ /* 0x000fc800078e0a06 */
[----:B------:R-:W-:Y:S02]  /*152c0*/  IMAD R6, R0, R6, R12 ;  /* 0x0000000600067224 */ /* 0x000fe400078e020c */
[----:B------:R-:W3:Y:S02]  /*152d0*/  LDL.LU R12, [R1+0x91c] ;  /* 0x00091c00010c7983 */ /* 0x000ee40000300800 */
[----:B------:R-:W-:Y:S01]  /*152e0*/  @!P1 IMAD.IADD R11, R11, 0x1, -R0 ;  /* 0x000000010b0b9824 */ /* 0x000fe200078e0a00 */
[----:B------:R-:W-:Y:S01]  /*152f0*/  ISETP.GE.AND P6, PT, R2, RZ, PT ;  /* 0x000000ff0200720c */ /* 0x000fe20003fc6270 */
[----:B------:R-:W-:Y:S01]  /*15300*/  IMAD.MOV.U32 R2, RZ, RZ, R16 ;  /* 0x000000ffff027224 */ /* 0x000fe200078e0010 */
[----:B------:R-:W-:Y:S01]  /*15310*/  ISETP.GE.AND P1, PT, R9, RZ, PT ;  /* 0x000000ff0900720c */ /* 0x000fe20003f26270 */
[----:B------:R-:W-:Y:S02]  /*15320*/  @!P5 IMAD.IADD R19, R19, 0x1, -R0 ;  /* 0x000000011313d824 */ /* 0x000fe400078e0a00 */
[----:B------:R-:W-:-:S02]  /*15330*/  @!P2 IMAD.MOV R2, RZ, RZ, -R2 ;  /* 0x000000ffff02a224 */ /* 0x000fc400078e0a02 */
[----:B------:R-:W-:-:S03]  /*15340*/  IMAD.MOV.U32 R16, RZ, RZ, R19 ;  /* 0x000000ffff107224 */ /* 0x000fc600078e0013 */
[----:B------:R-:W-:Y:S01]  /*15350*/  STL [R1+0x374], R2 ;  /* 0x0003740201007387 */ /* 0x000fe20000100800 */
[----:B--2---:R-:W-:Y:S02]  /*15360*/  IMAD.MOV.U32 R9, RZ, RZ, R13 ;  /* 0x000000ffff097224 */ /* 0x004fe400078e000d */
[----:B------:R-:W-:Y:S02]  /*15370*/  IMAD.MOV.U32 R13, RZ, RZ, R17 ;  /* 0x000000ffff0d7224 */ /* 0x000fe400078e0011 */
[----:B------:R-:W-:Y:S02]  /*15380*/  IMAD.MOV.U32 R17, RZ, RZ, R18 ;  /* 0x000000ffff117224 */ /* 0x000fe400078e0012 */
[----:B------:R-:W-:Y:S02]  /*15390*/  @!P0 IMAD.MOV R13, RZ, RZ, -R13 ;  /* 0x000000ffff0d8224 */ /* 0x000fe400078e0a0d */
[----:B------:R-:W-:Y:S01]  /*153a0*/  @!P3 IMAD.MOV R17, RZ, RZ, -R17 ;  /* 0x000000ffff11b224 */ /* 0x000fe200078e0a11 */
[----:B------:R-:W-:-:S02]  /*153b0*/  ISETP.GE.AND P3, PT, R9, RZ, PT ;  /* 0x000000ff0900720c */ /* 0x000fc40003f66270 */
[----:B------:R0:W-:Y:S04]  /*153c0*/  STL [R1+0x370], R13 ;  /* 0x0003700d01007387 */ /* 0x0001e80000100800 */
[----:B0-----:R-:W2:Y:S04]  /*153d0*/  LDL.LU R13, [R1+0x920] ;  /* 0x00092000010d7983 */ /* 0x001ea80000300800 */
[----:B------:R-:W4:Y:S04]  /*153e0*/  LDL.LU R19, [R1+0x948] ;  /* 0x0009480001137983 */ /* 0x000f280000300800 */
[----:B------:R-:W4:Y:S04]  /*153f0*/  LDL.LU R9, [R1+0x934] ;  /* 0x0009340001097983 */ /* 0x000f280000300800 */
[----:B------:R-:W4:Y:S01]  /*15400*/  LDL.LU R18, [R1+0x960] ;  /* 0x0009600001127983 */ /* 0x000f220000300800 */
[----:B------:R-:W-:-:S02]  /*15410*/  ISETP.GT.U32.AND P2, PT, R0, R11, PT ;  /* 0x0000000b0000720c */ /* 0x000fc40003f44070 */
[C---:B------:R-:W-:Y:S02]  /*15420*/  ISETP.GT.U32.AND P0, PT, R0.reuse, R6, PT ;  /* 0x000000060000720c */ /* 0x040fe40003f04070 */
[----:B------:R-:W-:Y:S02]  /*15430*/  ISETP.GE.AND P5, PT, R7, RZ, PT ;  /* 0x000000ff0700720c */ /* 0x000fe40003fa6270 */
[----:B------:R-:W-:Y:S02]  /*15440*/  ISETP.GT.U32.AND P4, PT, R0, R10, PT ;  /* 0x0000000a0000720c */ /* 0x000fe40003f84070 */
[----:B------:R-:W-:Y:S01]  /*15450*/  IABS R7, R8 ;  /* 0x0000000800077213 */ /* 0x000fe20000000000 */
[----:B------:R-:W-:Y:S01]  /*15460*/  @!P6 IMAD.MOV R16, RZ, RZ, -R16 ;  /* 0x000000ffff10e224 */ /* 0x000fe200078e0a10 */
[----:B------:R-:W-:-:S03]  /*15470*/  ISETP.GE.AND P6, PT, R8, RZ, PT ;  /* 0x000000ff0800720c */ /* 0x000fc60003fc6270 */
[----:B------:R-:W-:Y:S02]  /*15480*/  @!P2 IMAD.IADD R11, R11, 0x1, -R0 ;  /* 0x000000010b0ba824 */ /* 0x000fe400078e0a00 */
[----:B------:R-:W-:-:S04]  /*15490*/  IMAD.HI.U32 R2, R20, R7, RZ ;  /* 0x0000000714027227 */ /* 0x000fc800078e00ff */
[----:B------:R-:W-:Y:S02]  /*154a0*/  @!P0 IMAD.IADD R6, R6, 0x1, -R0 ;  /* 0x0000000106068824 */ /* 0x000fe400078e0a00 */
[----:B------:R-:W-:Y:S02]  /*154b0*/  IMAD.MOV R2, RZ, RZ, -R2 ;  /* 0x000000ffff027224 */ /* 0x000fe400078e0a02 */
[----:B------:R-:W-:Y:S02]  /*154c0*/  @!P4 IMAD.IADD R10, R10, 0x1, -R0 ;  /* 0x000000010a0ac824 */ /* 0x000fe400078e0a00 */
[----:B------:R-:W-:Y:S01]  /*154d0*/  IMAD R7, R0, R2, R7 ;  /* 0x0000000200077224 */ /* 0x000fe200078e0207 */
[----:B---3--:R-:W-:Y:S02]  /*154e0*/  IABS R8, R12 ;  /* 0x0000000c00087213 */ /* 0x008fe40000000000 */
[----:B------:R-:W-:Y:S01]  /*154f0*/  ISETP.GE.AND P2, PT, R12, RZ, PT ;  /* 0x000000ff0c00720c */ /* 0x000fe20003f46270 */
[----:B------:R-:W-:-:S02]  /*15500*/  IMAD.MOV.U32 R12, RZ, RZ, R11 ;  /* 0x000000ffff0c7224 */ /* 0x000fc400078e000b */
[----:B------:R-:W-:-:S04]  /*15510*/  IMAD.HI.U32 R11, R20, R8, RZ ;  /* 0x00000008140b7227 */ /* 0x000fc800078e00ff */
[----:B------:R-:W-:Y:S01]  /*15520*/  @!P5 IMAD.MOV R12, RZ, RZ, -R12 ;  /* 0x000000ffff0cd224 */ /* 0x000fe200078e0a0c */
[C---:B------:R-:W-:Y:S01]  /*15530*/  ISETP.GT.U32.AND P5, PT, R0.reuse, R6, PT ;  /* 0x000000060000720c */ /* 0x040fe20003fa4070 */
[----:B------:R-:W-:Y:S01]  /*15540*/  IMAD.MOV R11, RZ, RZ, -R11 ;  /* 0x000000ffff0b7224 */ /* 0x000fe200078e0a0b */
[C---:B------:R-:W-:Y:S02]  /*15550*/  ISETP.GT.U32.AND P4, PT, R0.reuse, R10, PT ;  /* 0x0000000a0000720c */ /* 0x040fe40003f84070 */
[C---:B------:R-:W-:Y:S01]  /*15560*/  ISETP.GT.U32.AND P0, PT, R0.reuse, R7, PT ;  /* 0x000000070000720c */ /* 0x040fe20003f04070 */
[----:B------:R-:W-:Y:S01]  /*15570*/  IMAD R11, R0, R11, R8 ;  /* 0x0000000b000b7224 */ /* 0x000fe200078e0208 */
[----:B------:R-:W-:Y:S07]  /*15580*/  STL [R1+0x4], R17 ;  /* 0x0000041101007387 */ /* 0x000fee0000100800 */
[--C-:B------:R-:W-:Y:S01]  /*15590*/  @!P5 IMAD.IADD R6, R6, 0x1, -R0.reuse ;  /* 0x000000010606d824 */ /* 0x100fe200078e0a00 */
[----:B------:R-:W-:Y:S01]  /*155a0*/  ISETP.GT.U32.AND P5, PT, R0, R11, PT ;  /* 0x0000000b0000720c */ /* 0x000fe20003fa4070 */
[--C-:B------:R-:W-:Y:S01]  /*155b0*/  @!P4 IMAD.IADD R10, R10, 0x1, -R0.reuse ;  /* 0x000000010a0ac824 */ /* 0x100fe200078e0a00 */
[----:B------:R0:W-:Y:S01]  /*155c0*/  STL [R1+0x36c], R16 ;  /* 0x00036c1001007387 */ /* 0x0001e20000100800 */
[----:B------:R-:W-:-:S02]  /*155d0*/  @!P0 IMAD.IADD R7, R7, 0x1, -R0 ;  /* 0x0000000107078824 */ /* 0x000fc400078e0a00 */
[----:B------:R-:W-:Y:S01]  /*155e0*/  @!P1 IMAD.MOV R10, RZ, RZ, -R10 ;  /* 0x000000ffff0a9224 */ /* 0x000fe200078e0a0a */
[----:B------:R1:W-:Y:S02]  /*155f0*/  STL [R1+0x358], R12 ;  /* 0x0003580c01007387 */ /* 0x0003e40000100800 */
[----:B------:R-:W-:-:S05]  /*15600*/  ISETP.GT.U32.AND P0, PT, R0, R7, PT ;  /* 0x000000070000720c */ /* 0x000fca0003f04070 */
[----:B------:R-:W-:-:S05]  /*15610*/  @!P5 IMAD.IADD R11, R11, 0x1, -R0 ;  /* 0x000000010b0bd824 */ /* 0x000fca00078e0a00 */
[----:B------:R-:W-:-:S03]  /*15620*/  ISETP.GT.U32.AND P5, PT, R0, R11, PT ;  /* 0x0000000b0000720c */ /* 0x000fc60003fa4070 */
[----:B------:R-:W-:-:S04]  /*15630*/  @!P0 IMAD.IADD R7, R7, 0x1, -R0 ;  /* 0x0000000107078824 */ /* 0x000fc800078e0a00 */
[----:B------:R-:W-:-:S06]  /*15640*/  @!P6 IMAD.MOV R7, RZ, RZ, -R7 ;  /* 0x000000ffff07e224 */ /* 0x000fcc00078e0a07 */
[----:B------:R-:W-:Y:S01]  /*15650*/  @!P5 IMAD.IADD R11, R11, 0x1, -R0 ;  /* 0x000000010b0bd824 */ /* 0x000fe200078e0a00 */
[----:B--2---:R-:W-:Y:S02]  /*15660*/  IABS R2, R13 ;  /* 0x0000000d00027213 */ /* 0x004fe40000000000 */
[----:B------:R-:W-:Y:S02]  /*15670*/  ISETP.GE.AND P4, PT, R13, RZ, PT ;  /* 0x000000ff0d00720c */ /* 0x000fe40003f86270 */
[----:B----4-:R-:W-:Y:S01]  /*15680*/  IABS R13, R19 ;  /* 0x00000013000d7213 */ /* 0x010fe20000000000 */
[C---:B------:R-:W-:Y:S01]  /*15690*/  IMAD.HI.U32 R8, R20.reuse, R2, RZ ;  /* 0x0000000214087227 */ /* 0x040fe200078e00ff */
[----:B0-----:R-:W-:Y:S02]  /*156a0*/  IABS R16, R9 ;  /* 0x0000000900107213 */ /* 0x001fe40000000000 */
[----:B------:R-:W-:Y:S02]  /*156b0*/  ISETP.GE.AND P1, PT, R9, RZ, PT ;  /* 0x000000ff0900720c */ /* 0x000fe40003f26270 */
[----:B------:R-:W2:Y:S01]  /*156c0*/  LDL R9, [R1+0x968] ;  /* 0x0009680001097983 */ /* 0x000ea20000100800 */
[----:B------:R-:W-:-:S03]  /*156d0*/  IMAD.HI.U32 R17, R20, R16, RZ ;  /* 0x0000001014117227 */ /* 0x000fc600078e00ff */
[----:B------:R0:W-:Y:S01]  /*156e0*/  STL [R1+0x368], R10 ;  /* 0x0003680a01007387 */ /* 0x0001e20000100800 */
[----:B------:R-:W-:Y:S02]  /*156f0*/  IMAD.MOV R8, RZ, RZ, -R8 ;  /* 0x000000ffff087224 */ /* 0x000fe400078e0a08 */
[----:B-1----:R-:W-:-:S04]  /*15700*/  IMAD.HI.U32 R12, R20, R13, RZ ;  /* 0x0000000d140c7227 */ /* 0x002fc800078e00ff */
[----:B------:R-:W-:Y:S01]  /*15710*/  IMAD.MOV R17, RZ, RZ, -R17 ;  /* 0x000000ffff117224 */ /* 0x000fe200078e0a11 */
[----:B0-----:R-:W-:Y:S01]  /*15720*/  IABS R10, R18 ;  /* 0x00000012000a7213 */ /* 0x001fe20000000000 */
[----:B------:R-:W-:Y:S02]  /*15730*/  IMAD R2, R0, R8, R2 ;  /* 0x0000000800027224 */ /* 0x000fe400078e0202 */
[----:B------:R-:W-:Y:S02]  /*15740*/  IMAD.MOV R12, RZ, RZ, -R12 ;  /* 0x000000ffff0c7224 */ /* 0x000fe400078e0a0c */
[----:B------:R-:W-:-:S04]  /*15750*/  IMAD.HI.U32 R8, R20, R10, RZ ;  /* 0x0000000a14087227 */ /* 0x000fc800078e00ff */
[C---:B------:R-:W-:Y:S02]  /*15760*/  IMAD R16, R0.reuse, R17, R16 ;  /* 0x0000001100107224 */ /* 0x040fe400078e0210 */
[----:B------:R-:W-:Y:S02]  /*15770*/  IMAD.MOV.U32 R17, RZ, RZ, R6 ;  /* 0x000000ffff117224 */ /* 0x000fe400078e0006 */
[C---:B------:R-:W-:Y:S02]  /*15780*/  IMAD R13, R0.reuse, R12, R13 ;  /* 0x0000000c000d7224 */ /* 0x040fe400078e020d */
[----:B------:R-:W-:Y:S02]  /*15790*/  IMAD.MOV R12, RZ, RZ, -R8 ;  /* 0x000000ffff0c7224 */ /* 0x000fe400078e0a08 */
[----:B------:R-:W-:Y:S02]  /*157a0*/  @!P3 IMAD.MOV R17, RZ, RZ, -R17 ;  /* 0x000000ffff11b224 */ /* 0x000fe400078e0a11 */
[----:B------:R-:W-:-:S02]  /*157b0*/  IMAD R6, R0, R12, R10 ;  /* 0x0000000c00067224 */ /* 0x000fc400078e020a */
[----:B------:R-:W3:Y:S01]  /*157c0*/  LDL R12, [R1+0x98c] ;  /* 0x00098c00010c7983 */ /* 0x000ee20000100800 */
[----:B------:R-:W-:-:S03]  /*157d0*/  ISETP.GE.AND P5, PT, R19, RZ, PT ;  /* 0x000000ff1300720c */ /* 0x000fc60003fa6270 */
[----:B------:R-:W4:Y:S04]  /*157e0*/  LDL R10, [R1+0x994] ;  /* 0x00099400010a7983 */ /* 0x000f280000100800 */
[----:B------:R0:W-:Y:S04]  /*157f0*/  STL [R1+0x35c], R17 ;  /* 0x00035c1101007387 */ /* 0x0001e80000100800 */
[----:B0-----:R-:W2:Y:S04]  /*15800*/  LDL R17, [R1+0x998] ;  /* 0x0009980001117983 */ /* 0x001ea80000100800 */
[----:B------:R-:W-:Y:S04]  /*15810*/  STL [R1+0x364], R7 ;  /* 0x0003640701007387 */ /* 0x000fe80000100800 */
[----:B------:R-:W2:Y:S04]  /*15820*/  LDL.LU R19, [R1+0x9a4] ;  /* 0x0009a40001137983 */ /* 0x000ea80000300800 */
[----:B--2---:R0:W-:Y:S04]  /*15830*/  STL [R1+0x3e4c], R19 ;  /* 0x003e4c1301007387 */ /* 0x0041e80000100800 */
[----:B0-----:R-:W2:Y:S01]  /*15840*/  LDL.LU R19, [R1+0x97c] ;  /* 0x00097c0001137983 */ /* 0x001ea20000300800 */
[----:B------:R-:W-:-:S05]  /*15850*/  IABS R9, R9 ;  /* 0x0000000900097213 */ /* 0x000fca0000000000 */
[----:B------:R-:W-:-:S04]  /*15860*/  IMAD.HI.U32 R8, R20, R9, RZ ;  /* 0x0000000914087227 */ /* 0x000fc800078e00ff */
[----:B------:R-:W-:-:S04]  /*15870*/  IMAD.MOV R8, RZ, RZ, -R8 ;  /* 0x000000ffff087224 */ /* 0x000fc800078e0a08 */
[C---:B------:R-:W-:Y:S01]  /*15880*/  IMAD R9, R0.reuse, R8, R9 ;  /* 0x0000000800097224 */ /* 0x040fe200078e0209 */
[----:B------:R-:W-:-:S13]  /*15890*/  ISETP.GT.U32.AND P0, PT, R0, R2, PT ;  /* 0x000000020000720c */ /* 0x000fda0003f04070 */
[----:B------:R-:W-:Y:S01]  /*158a0*/  @!P0 IMAD.IADD R2, R2, 0x1, -R0 ;  /* 0x0000000102028824 */ /* 0x000fe200078e0a00 */
[----:B------:R-:W-:Y:S02]  /*158b0*/  ISETP.GT.U32.AND P0, PT, R0, R6, PT ;  /* 0x000000060000720c */ /* 0x000fe40003f04070 */
[----:B--2---:R-:W-:Y:S01]  /*158c0*/  IABS R8, R19 ;  /* 0x0000001300087213 */ /* 0x004fe20000000000 */
[----:B------:R0:W-:Y:S04]  /*158d0*/  STL [R1+0x3e50], R19 ;  /* 0x003e501301007387 */ /* 0x0001e80000100800 */
[----:B0-----:R-:W2:Y:S01]  /*158e0*/  LDL.LU R19, [R1+0x968] ;  /* 0x0009680001137983 */ /* 0x001ea20000300800 */
[----:B----4-:R-:W-:-:S05]  /*158f0*/  IABS R7, R10 ;  /* 0x0000000a00077213 */ /* 0x010fca0000000000 */
[----:B------:R-:W-:Y:S01]  /*15900*/  @!P0 IMAD.IADD R6, R6, 0x1, -R0 ;  /* 0x0000000106068824 */ /* 0x000fe200078e0a00 */
[----:B------:R-:W-:Y:S01]  /*15910*/  IABS R10, R17 ;  /* 0x00000011000a7213 */ /* 0x000fe20000000000 */
[----:B------:R-:W-:-:S04]  /*15920*/  IMAD.MOV.U32 R17, RZ, RZ, R11 ;  /* 0x000000ffff117224 */ /* 0x000fc800078e000b */
[----:B------:R-:W-:Y:S01]  /*15930*/  @!P2 IMAD.MOV R17, RZ, RZ, -R17 ;  /* 0x000000ffff11a224 */ /* 0x000fe200078e0a11 */
[----:B------:R-:W-:-:S04]  /*15940*/  ISETP.GT.U32.AND P2, PT, R0, R6, PT ;  /* 0x000000060000720c */ /* 0x000fc80003f44070 */
[----:B------:R0:W-:Y:S09]  /*15950*/  STL [R1+0x360], R17 ;  /* 0x0003601101007387 */ /* 0x0001f20000100800 */
[----:B------:R-:W-:Y:S01]  /*15960*/  @!P2 IMAD.IADD R6, R6, 0x1, -R0 ;  /* 0x000000010606a824 */ /* 0x000fe200078e0a00 */
[----:B------:R-:W-:-:S02]  /*15970*/  ISETP.GT.U32.AND P3, PT, R0, R16, PT ;  /* 0x000000100000720c */ /* 0x000fc40003f64070 */
[----:B--2---:R-:W-:Y:S02]  /*15980*/  ISETP.GE.AND P2, PT, R19, RZ, PT ;  /* 0x000000ff1300720c */ /* 0x004fe40003f46270 */
[----:B------:R-:W2:Y:S09]  /*15990*/  LDL.LU R19, [R1+0x3e50] ;  /* 0x003e500001137983 */ /* 0x000eb20000300800 */
[----:B------:R-:W-:Y:S01]  /*159a0*/  @!P3 IMAD.IADD R16, R16, 0x1, -R0 ;  /* 0x000000011010b824 */ /* 0x000fe200078e0a00 */
[----:B------:R-:W-:Y:S01]  /*159b0*/  ISETP.GT.U32.AND P3, PT, R0, R2, PT ;  /* 0x000000020000720c */ /* 0x000fe20003f64070 */
[----:B0-----:R-:W-:-:S12]  /*159c0*/  IMAD.HI.U32 R17, R20, R7, RZ ;  /* 0x0000000714117227 */ /* 0x001fd800078e00ff */
[----:B------:R-:W-:Y:S01]  /*159d0*/  @!P3 IMAD.IADD R2, R2, 0x1, -R0 ;  /* 0x000000010202b824 */ /* 0x000fe200078e0a00 */
[----:B------:R-:W-:Y:S01]  /*159e0*/  ISETP.GT.U32.AND P3, PT, R0, R9, PT ;  /* 0x000000090000720c */ /* 0x000fe20003f64070 */
[----:B------:R-:W-:-:S04]  /*159f0*/  IMAD.MOV R17, RZ, RZ, -R17 ;  /* 0x000000ffff117224 */ /* 0x000fc800078e0a11 */
[----:B------:R-:W-:-:S08]  /*15a00*/  IMAD R7, R0, R17, R7 ;  /* 0x0000001100077224 */ /* 0x000fd000078e0207 */
[--C-:B------:R-:W-:Y:S01]  /*15a10*/  @!P3 IMAD.IADD R9, R9, 0x1, -R0.reuse ;  /* 0x000000010909b824 */ /* 0x100fe200078e0a00 */
[C---:B------:R-:W-:Y:S02]  /*15a20*/  ISETP.GT.U32.AND P6, PT, R0.reuse, R13, PT ;  /* 0x0000000d0000720c */ /* 0x040fe40003fc4070 */
[----:B--2---:R-:W-:Y:S02]  /*15a30*/  ISETP.GE.AND P3, PT, R19, RZ, PT ;  /* 0x000000ff1300720c */ /* 0x004fe40003f66270 */
[----:B------:R-:W2:Y:S04]  /*15a40*/  LDL.LU R19, [R1+0x3e4c] ;  /* 0x003e4c0001137983 */ /* 0x000ea80000300800 */
[----:B------:R-:W4:Y:S05]  /*15a50*/  LDL R17, [R1+0x9b0] ;  /* 0x0009b00001117983 */ /* 0x000f2a0000100800 */
[----:B------:R-:W-:Y:S01]  /*15a60*/  @!P6 IMAD.IADD R13, R13, 0x1, -R0 ;  /* 0x000000010d0de824 */ /* 0x000fe200078e0a00 */
[----:B------:R-:W-:-:S02]  /*15a70*/  ISETP.GT.U32.AND P6, PT, R0, R16, PT ;  /* 0x000000100000720c */ /* 0x000fc40003fc4070 */
[----:B---3--:R-:W-:-:S11]  /*15a80*/  IABS R12, R12 ;  /* 0x0000000c000c7213 */ /* 0x008fd60000000000 */
[----:B------:R-:W-:Y:S01]  /*15a90*/  @!P6 IMAD.IADD R16, R16, 0x1, -R0 ;  /* 0x000000011010e824 */ /* 0x000fe200078e0a00 */
[----:B------:R-:W-:Y:S01]  /*15aa0*/  ISETP.GE.AND P6, PT, R18, RZ, PT ;  /* 0x000000ff1200720c */ /* 0x000fe20003fc6270 */
[----:B------:R-:W-:-:S04]  /*15ab0*/  IMAD.HI.U32 R18, R20, R12, RZ ;  /* 0x0000000c14127227 */ /* 0x000fc800078e00ff */
[----:B------:R-:W-:-:S04]  /*15ac0*/  IMAD.MOV R18, RZ, RZ, -R18 ;  /* 0x000000ffff127224 */ /* 0x000fc800078e0a12 */
[C---:B------:R-:W-:Y:S02]  /*15ad0*/  IMAD R12, R0.reuse, R18, R12 ;  /* 0x00000012000c7224 */ /* 0x040fe400078e020c */
[----:B------:R-:W-:Y:S01]  /*15ae0*/  IMAD.MOV.U32 R18, RZ, RZ, R2 ;  /* 0x000000ffff127224 */ /* 0x000fe200078e0002 */
[----:B------:R-:W-:Y:S01]  /*15af0*/  ISETP.GT.U32.AND P0, PT, R0, R13, PT ;  /* 0x0000000d0000720c */ /* 0x000fe20003f04070 */
[----:B------:R-:W-:-:S04]  /*15b00*/  IMAD.HI.U32 R11, R20, R8, RZ ;  /* 0x00000008140b7227 */ /* 0x000fc800078e00ff */
[----:B------:R-:W-:-:S04]  /*15b10*/  IMAD.MOV R11, RZ, RZ, -R11 ;  /* 0x000000ffff0b7224 */ /* 0x000fc800078e0a0b */
[C---:B------:R-:W-:Y:S01]  /*15b20*/  IMAD R8, R0.reuse, R11, R8 ;  /* 0x0000000b00087224 */ /* 0x040fe200078e0208 */
[----:B----4-:R-:W-:Y:S02]  /*15b30*/  IABS R2, R17 ;  /* 0x0000001100027213 */ /* 0x010fe40000000000 */
[----:B------:R-:W3:Y:S01]  /*15b40*/  LDL.LU R17, [R1+0x98c] ;  /* 0x00098c0001117983 */ /* 0x000ee20000300800 */
[----:B------:R-:W-:Y:S01]  /*15b50*/  @!P0 IMAD.IADD R13, R13, 0x1, -R0 ;  /* 0x000000010d0d8824 */ /* 0x000fe200078e0a00 */
[----:B------:R-:W-:Y:S01]  /*15b60*/  ISETP.GT.U32.AND P0, PT, R0, R8, PT ;  /* 0x000000080000720c */ /* 0x000fe20003f04070 */
[----:B------:R-:W-:Y:S02]  /*15b70*/  @!P4 IMAD.MOV R18, RZ, RZ, -R18 ;  /* 0x000000ffff12c224 */ /* 0x000fe400078e0a12 */
[----:B------:R-:W-:-:S10]  /*15b80*/  @!P1 IMAD.MOV R16, RZ, RZ, -R16 ;  /* 0x000000ffff109224 */ /* 0x000fd400078e0a10 */
[----:B------:R-:W-:Y:S01]  /*15b90*/  @!P0 IMAD.IADD R8, R8, 0x1, -R0 ;  /* 0x0000000108088824 */ /* 0x000fe200078e0a00 */
[----:B------:R0:W-:Y:S04]  /*15ba0*/  STL [R1+0x344], R18 ;  /* 0x0003441201007387 */ /* 0x0001e80000100800 */
[----:B------:R-:W-:Y:S01]  /*15bb0*/  ISETP.GT.U32.AND P4, PT, R0, R8, PT ;  /* 0x000000080000720c */ /* 0x000fe20003f84070 */
[----:B0-----:R-:W4:Y:S04]  /*15bc0*/  LDL.LU R18, [R1+0x994] ;  /* 0x0009940001127983 */ /* 0x001f280000300800 */
[----:B------:R0:W-:Y:S01]  /*15bd0*/  STL [R1+0x348], R16 ;  /* 0x0003481001007387 */ /* 0x0001e20000100800 */
[----:B------:R-:W-:-:S07]  /*15be0*/  @!P6 IADD3 R6, PT, PT, -R6, RZ, RZ ;  /* 0x000000ff0606e210 */ /* 0x000fce0007ffe1ff */
[----:B------:R-:W-:Y:S02]  /*15bf0*/  @!P4 IMAD.IADD R8, R8, 0x1, -R0 ;  /* 0x000000010808c824 */ /* 0x000fe400078e0a00 */
[----:B0-----:R-:W-:-:S04]  /*15c00*/  IMAD.MOV.U32 R16, RZ, RZ, R13 ;  /* 0x000000ffff107224 */ /* 0x001fc800078e000d */
[----:B------:R-:W-:-:S05]  /*15c10*/  @!P5 IMAD.MOV R16, RZ, RZ, -R16 ;  /* 0x000000ffff10d224 */ /* 0x000fca00078e0a10 */
[----:B------:R-:W-:Y:S04]  /*15c20*/  STL [R1+0x34c], R16 ;  /* 0x00034c1001007387 */ /* 0x000fe80000100800 */
[----:B------:R-:W-:Y:S01]  /*15c30*/  STL [R1+0x354], R6 ;  /* 0x0003540601007387 */ /* 0x000fe20000100800 */
[----:B---3--:R-:W-:-:S03]  /*15c40*/  ISETP.GE.AND P6, PT, R17, RZ, PT ;  /* 0x000000ff1100720c */ /* 0x008fc60003fc6270 */
[----:B------:R-:W3:Y:S04]  /*15c50*/  LDL R17, [R1+0x9d8] ;  /* 0x0009d80001117983 */ /* 0x000ee80000100800 */
[----:B------:R0:W-:Y:S04]  /*15c60*/  STL [R1+0x3e48], R8 ;  /* 0x003e480801007387 */ /* 0x0001e80000100800 */
[----:B0-----:R-:W3:Y:S01]  /*15c70*/  LDL.LU R8, [R1+0x998] ;  /* 0x0009980001087983 */ /* 0x001ee20000300800 */
[----:B------:R-:W-:Y:S01]  /*15c80*/  IMAD.HI.U32 R11, R20, R10, RZ ;  /* 0x0000000a140b7227 */ /* 0x000fe200078e00ff */
[----:B------:R-:W-:-:S02]  /*15c90*/  ISETP.GT.U32.AND P0, PT, R0, R9, PT ;  /* 0x000000090000720c */ /* 0x000fc40003f04070 */
[C---:B------:R-:W-:Y:S01]  /*15ca0*/  ISETP.GT.U32.AND P1, PT, R0.reuse, R12, PT ;  /* 0x0000000c0000720c */ /* 0x040fe20003f24070 */
[----:B------:R-:W-:Y:S01]  /*15cb0*/  IMAD.MOV R11, RZ, RZ, -R11 ;  /* 0x000000ffff0b7224 */ /* 0x000fe200078e0a0b */
[----:B------:R-:W3:Y:S03]  /*15cc0*/  LDL R16, [R1+0x9dc] ;  /* 0x0009dc0001107983 */ /* 0x000ee60000100800 */
[----:B------:R-:W-:Y:S01]  /*15cd0*/  IMAD R10, R0, R11, R10 ;  /* 0x0000000b000a7224 */ /* 0x000fe200078e020a */
[----:B--2---:R-:W-:-:S05]  /*15ce0*/  IABS R11, R19 ;  /* 0x00000013000b7213 */ /* 0x004fca0000000000 */
[----:B------:R-:W-:-:S04]  /*15cf0*/  IMAD.HI.U32 R13, R20, R11, RZ ;  /* 0x0000000b140d7227 */ /* 0x000fc800078e00ff */
[----:B------:R-:W-:Y:S02]  /*15d00*/  IMAD.MOV R13, RZ, RZ, -R13 ;  /* 0x000000ffff0d7224 */ /* 0x000fe400078e0a0d */
[--C-:B------:R-:W-:Y:S02]  /*15d10*/  @!P0 IMAD.IADD R9, R9, 0x1, -R0.reuse ;  /* 0x0000000109098824 */ /* 0x100fe400078e0a00 */
[----:B------:R-:W-:Y:S02]  /*15d20*/  IMAD R11, R0, R13, R11 ;  /* 0x0000000d000b7224 */ /* 0x000fe400078e020b */
[----:B------:R-:W2:Y:S01]  /*15d30*/  LDL R13, [R1+0x9c4] ;  /* 0x0009c400010d7983 */ /* 0x000ea20000100800 */
[----:B------:R-:W-:Y:S01]  /*15d40*/  @!P1 IMAD.IADD R12, R12, 0x1, -R0 ;  /* 0x000000010c0c9824 */ /* 0x000fe200078e0a00 */
[----:B----4-:R-:W-:Y:S02]  /*15d50*/  ISETP.GE.AND P4, PT, R18, RZ, PT ;  /* 0x000000ff1200720c */ /* 0x010fe40003f86270 */
[----:B------:R-:W4:Y:S01]  /*15d60*/  LDL R18, [R1+0x9e8] ;  /* 0x0009e80001127983 */ /* 0x000f220000100800 */
[----:B------:R-:W-:-:S02]  /*15d70*/  ISETP.GT.U32.AND P5, PT, R0, R7, PT ;  /* 0x000000070000720c */ /* 0x000fc40003fa4070 */
[----:B---3--:R-:W-:Y:S01]  /*15d80*/  ISETP.GE.AND P1, PT, R8, RZ, PT ;  /* 0x000000ff0800720c */ /* 0x008fe20003f26270 */
[----:B------:R-:W-:-:S04]  /*15d90*/  IMAD.MOV.U32 R8, RZ, RZ, R9 ;  /* 0x000000ffff087224 */ /* 0x000fc800078e0009 */
[----:B------:R-:W-:-:S05]  /*15da0*/  @!P2 IMAD.MOV R8, RZ, RZ, -R8 ;  /* 0x000000ffff08a224 */ /* 0x000fca00078e0a08 */
[----:B------:R0:W-:Y:S04]  /*15db0*/  STL [R1+0x350], R8 ;  /* 0x0003500801007387 */ /* 0x0001e80000100800 */
[----:B0-----:R-:W3:Y:S01]  /*15dc0*/  LDL.LU R8, [R1+0x9b0] ;  /* 0x0009b00001087983 */ /* 0x001ee20000300800 */
[----:B------:R-:W-:Y:S01]  /*15dd0*/  ISETP.GT.U32.AND P0, PT, R0, R10, PT ;  /* 0x0000000a0000720c */ /* 0x000fe20003f04070 */
[----:B------:R-:W-:Y:S02]  /*15de0*/  @!P5 IMAD.IADD R7, R7, 0x1, -R0 ;  /* 0x000000010707d824 */ /* 0x000fe400078e0a00 */
[----:B------:R-:W-:-:S03]  /*15df0*/  IMAD.HI.U32 R6, R20, R2, RZ ;  /* 0x0000000214067227 */ /* 0x000fc600078e00ff */
[----:B------:R-:W-:Y:S01]  /*15e00*/  ISETP.GT.U32.AND P2, PT, R0, R7, PT ;  /* 0x000000070000720c */ /* 0x000fe20003f44070 */
[----:B------:R-:W-:-:S06]  /*15e10*/  IMAD.MOV R6, RZ, RZ, -R6 ;  /* 0x000000ffff067224 */ /* 0x000fcc00078e0a06 */
[----:B------:R-:W-:-:S05]  /*15e20*/  @!P0 IMAD.IADD R10, R10, 0x1, -R0 ;  /* 0x000000010a0a8824 */ /* 0x000fca00078e0a00 */
[C---:B------:R-:W-:Y:S01]  /*15e30*/  ISETP.GT.U32.AND P0, PT, R0.reuse, R10, PT ;  /* 0x0000000a0000720c */ /* 0x040fe20003f04070 */
[C---:B------:R-:W-:Y:S01]  /*15e40*/  IMAD R2, R0.reuse, R6, R2 ;  /* 0x0000000600027224 */ /* 0x040fe200078e0202 */
[----:B--2---:R-:W-:Y:S01]  /*15e50*/  IABS R9, R13 ;  /* 0x0000000d00097213 */ /* 0x004fe20000000000 */
[----:B------:R-:W-:Y:S01]  /*15e60*/  @!P2 IMAD.IADD R7, R7, 0x1, -R0 ;  /* 0x000000010707a824 */ /* 0x000fe200078e0a00 */
[----:B------:R-:W-:Y:S02]  /*15e70*/  IABS R13, R16 ;  /* 0x00000010000d7213 */ /* 0x000fe40000000000 */
[----:B------:R-:W-:Y:S02]  /*15e80*/  ISETP.GT.U32.AND P2, PT, R0, R2, PT ;  /* 0x000000020000720c */ /* 0x000fe40003f44070 */
[----:B------:R-:W-:-:S05]  /*15e90*/  IABS R17, R17 ;  /* 0x0000001100117213 */ /* 0x000fca0000000000 */
[----:B------:R-:W-:Y:S01]  /*15ea0*/  @!P0 IMAD.IADD R10, R10, 0x1, -R0 ;  /* 0x000000010a0a8824 */ /* 0x000fe200078e0a00 */
[----:B------:R-:W-:Y:S01]  /*15eb0*/  ISETP.GE.AND P0, PT, R19, RZ, PT ;  /* 0x000000ff1300720c */ /* 0x000fe20003f06270 */
[----:B------:R-:W-:-:S04]  /*15ec0*/  IMAD.HI.U32 R19, R20, R13, RZ ;  /* 0x0000000d14137227 */ /* 0x000fc800078e00ff */
[----:B------:R-:W-:-:S04]  /*15ed0*/  IMAD.HI.U32 R16, R20, R17, RZ ;  /* 0x0000001114107227 */ /* 0x000fc800078e00ff */
[----:B------:R-:W-:Y:S02]  /*15ee0*/  IMAD.MOV R19, RZ, RZ, -R19 ;  /* 0x000000ffff137224 */ /* 0x000fe400078e0a13 */
[----:B------:R-:W-:Y:S02]  /*15ef0*/  IMAD.MOV R16, RZ, RZ, -R16 ;  /* 0x000000ffff107224 */ /* 0x000fe400078e0a10 */
[----:B------:R-:W-:Y:S02]  /*15f00*/  @!P2 IMAD.IADD R2, R2, 0x1, -R0 ;  /* 0x000000010202a824 */ /* 0x000fe400078e0a00 */
[C---:B------:R-:W-:Y:S02]  /*15f10*/  IMAD R13, R0.reuse, R19, R13 ;  /* 0x00000013000d7224 */ /* 0x040fe400078e020d */
[----:B------:R-:W-:Y:S01]  /*15f20*/  IMAD R16, R0, R16, R17 ;  /* 0x0000001000107224 */ /* 0x000fe200078e0211 */
[----:B---3--:R-:W-:Y:S02]  /*15f30*/  ISETP.GE.AND P2, PT, R8, RZ, PT ;  /* 0x000000ff0800720c */ /* 0x008fe40003f46270 */
[----:B------:R-:W2:Y:S04]  /*15f40*/  LDL.LU R8, [R1+0x3e48] ;  /* 0x003e480001087983 */ /* 0x000ea80000300800 */
[----:B------:R-:W3:Y:S04]  /*15f50*/  LDL R17, [R1+0x9ec] ;  /* 0x0009ec0001117983 */ /* 0x000ee80000100800 */
[----:B------:R-:W2:Y:S04]  /*15f60*/  LDL.LU R19, [R1+0xbb4] ;  /* 0x000bb40001137983 */ /* 0x000ea80000300800 */
[----:B------:R0:W-:Y:S04]  /*15f70*/  STL [R1+0x3e44], R13 ;  /* 0x003e440d01007387 */ /* 0x0001e80000100800 */
[----:B0-----:R-:W2:Y:S01]  /*15f80*/  LDL R13, [R1+0x9f0] ;  /* 0x0009f000010d7983 */ /* 0x001ea20000100800 */
[----:B------:R-:W-:-:S02]  /*15f90*/  ISETP.GT.U32.AND P5, PT, R0, R12, PT ;  /* 0x0000000c0000720c */ /* 0x000fc40003fa4070 */
[----:B----4-:R-:W-:Y:S01]  /*15fa0*/  IABS R6, R18 ;  /* 0x0000001200067213 */ /* 0x010fe20000000000 */
[----:B------:R-:W-:-:S04]  /*15fb0*/  IMAD.HI.U32 R18, R20, R9, RZ ;  /* 0x0000000914127227 */ /* 0x000fc800078e00ff */
[----:B------:R-:W-:-:S06]  /*15fc0*/  IMAD.MOV R18, RZ, RZ, -R18 ;  /* 0x000000ffff127224 */ /* 0x000fcc00078e0a12 */
[----:B------:R-:W-:Y:S01]  /*15fd0*/  @!P5 IMAD.IADD R12, R12, 0x1, -R0 ;  /* 0x000000010c0cd824 */ /* 0x000fe200078e0a00 */
[C---:B------:R-:W-:Y:S01]  /*15fe0*/  ISETP.GT.U32.AND P5, PT, R0.reuse, R11, PT ;  /* 0x0000000b0000720c */ /* 0x040fe20003fa4070 */
[----:B------:R-:W-:Y:S02]  /*15ff0*/  IMAD R9, R0, R18, R9 ;  /* 0x0000001200097224 */ /* 0x000fe400078e0209 */
[----:B------:R-:W-:-:S04]  /*16000*/  IMAD.HI.U32 R18, R20, R6, RZ ;  /* 0x0000000614127227 */ /* 0x000fc800078e00ff */
[----:B------:R-:W-:-:S06]  /*16010*/  IMAD.MOV R18, RZ, RZ, -R18 ;  /* 0x000000ffff127224 */ /* 0x000fcc00078e0a12 */
[----:B------:R-:W-:Y:S01]  /*16020*/  @!P5 IMAD.IADD R11, R11, 0x1, -R0 ;  /* 0x000000010b0bd824 */ /* 0x000fe200078e0a00 */
[C---:B------:R-:W-:Y:S01]  /*16030*/  ISETP.GT.U32.AND P5, PT, R0.reuse, R9, PT ;  /* 0x000000090000720c */ /* 0x040fe20003fa4070 */
[----:B------:R-:W-:Y:S02]  /*16040*/  IMAD R6, R0, R18, R6 ;  /* 0x0000001200067224 */ /* 0x000fe400078e0206 */
[----:B------:R-:W-:-:S10]  /*16050*/  @!P6 IMAD.MOV R12, RZ, RZ, -R12 ;  /* 0x000000ffff0ce224 */ /* 0x000fd400078e0a0c */
[----:B------:R-:W-:-:S05]  /*16060*/  @!P5 IMAD.IADD R9, R9, 0x1, -R0 ;  /* 0x000000010909d824 */ /* 0x000fca00078e0a00 */
[----:B------:R-:W-:Y:S02]  /*16070*/  ISETP.GT.U32.AND P5, PT, R0, R9, PT ;  /* 0x000000090000720c */ /* 0x000fe40003fa4070 */
[----:B--2---:R-:W-:Y:S01]  /*16080*/  IABS R18, R13 ;  /* 0x0000000d00127213 */ /* 0x004fe20000000000 */
[----:B------:R-:W-:Y:S02]  /*16090*/  IMAD.MOV.U32 R13, RZ, RZ, R8 ;  /* 0x000000ffff0d7224 */ /* 0x000fe400078e0008 */
[----:B------:R-:W2:Y:S02]  /*160a0*/  LDL.LU R8, [R1+0x9f8] ;  /* 0x0009f80001087983 */ /* 0x000ea40000300800 */
[----:B------:R-:W-:-:S05]  /*160b0*/  @!P3 IMAD.MOV R13, RZ, RZ, -R13 ;  /* 0x000000ffff0db224 */ /* 0x000fca00078e0a0d */
[----:B------:R0:W-:Y:S04]  /*160c0*/  STL [R1+0x33c], R13 ;  /* 0x00033c0d01007387 */ /* 0x0001e80000100800 */
[----:B------:R-:W-:Y:S04]  /*160d0*/  STL [R1+0x338], R12 ;  /* 0x0003380c01007387 */ /* 0x000fe80000100800 */
[----:B------:R1:W-:Y:S01]  /*160e0*/  STL [R1+0x3e40], R9 ;  /* 0x003e400901007387 */ /* 0x0003e20000100800 */
[----:B0-----:R-:W-:-:S03]  /*160f0*/  IMAD.MOV.U32 R13, RZ, RZ, R10 ;  /* 0x000000ffff0d7224 */ /* 0x001fc600078e000a */
[----:B-1----:R-:W4:Y:S04]  /*16100*/  LDL R9, [R1+0x9c4] ;  /* 0x0009c40001097983 */ /* 0x002f280000100800 */
[----:B------:R-:W4:Y:S01]  /*16110*/  LDL.LU R10, [R1+0x9f4] ;  /* 0x0009f400010a7983 */ /* 0x000f220000300800 */
[----:B------:R-:W-:Y:S01]  /*16120*/  ISETP.GT.U32.AND P6, PT, R0, R2, PT ;  /* 0x000000020000720c */ /* 0x000fe20003fc4070 */
[----:B------:R-:W-:Y:S01]  /*16130*/  @!P4 IMAD.MOV R7, RZ, RZ, -R7 ;  /* 0x000000ffff07c224 */ /* 0x000fe200078e0a07 */
[----:B---3--:R-:W-:Y:S01]  /*16140*/  IABS R17, R17 ;  /* 0x0000001100117213 */ /* 0x008fe20000000000 */
[----:B------:R-:W-:-:S10]  /*16150*/  @!P1 IMAD.MOV R13, RZ, RZ, -R13 ;  /* 0x000000ffff0d9224 */ /* 0x000fd400078e0a0d */
[----:B------:R-:W-:Y:S02]  /*16160*/  @!P6 IMAD.IADD R2, R2, 0x1, -R0 ;  /* 0x000000010202e824 */ /* 0x000fe400078e0a00 */
[----:B--2---:R-:W-:Y:S02]  /*16170*/  IMAD.MOV.U32 R12, RZ, RZ, R8 ;  /* 0x000000ffff0c7224 */ /* 0x004fe400078e0008 */
[----:B------:R-:W-:Y:S01]  /*16180*/  IMAD.HI.U32 R8, R20, R17, RZ ;  /* 0x0000001114087227 */ /* 0x000fe200078e00ff */
[----:B----4-:R0:W-:Y:S01]  /*16190*/  STL [R1+0x3e3c], R10 ;  /* 0x003e3c0a01007387 */ /* 0x0101e20000100800 */
[----:B------:R-:W-:-:S03]  /*161a0*/  ISETP.GE.AND P6, PT, R9, RZ, PT ;  /* 0x000000ff0900720c */ /* 0x000fc60003fc6270 */
[----:B0-----:R-:W2:Y:S04]  /*161b0*/  LDL.LU R10, [R1+0x9d8] ;  /* 0x0009d800010a7983 */ /* 0x001ea80000300800 */
[----:B------:R0:W-:Y:S04]  /*161c0*/  STL [R1+0x334], R7 ;  /* 0x0003340701007387 */ /* 0x0001e80000100800 */
[----:B------:R1:W-:Y:S01]  /*161d0*/  STL [R1+0x3e34], R20 ;  /* 0x003e341401007387 */ /* 0x0003e20000100800 */
[----:B0-----:R-:W-:-:S03]  /*161e0*/  IMAD.HI.U32 R7, R20, R18, RZ ;  /* 0x0000001214077227 */ /* 0x001fc600078e00ff */
[----:B-1----:R-:W3:Y:S04]  /*161f0*/  LDL.LU R20, [R1+0x9dc] ;  /* 0x0009dc0001147983 */ /* 0x002ee80000300800 */
[----:B------:R0:W-:Y:S04]  /*16200*/  STL [R1+0x330], R13 ;  /* 0x0003300d01007387 */ /* 0x0001e80000100800 */
[----:B0-----:R-:W4:Y:S04]  /*16210*/  LDL.LU R13, [R1+0x3e44] ;  /* 0x003e4400010d7983 */ /* 0x001f280000300800 */
[----:B------:R-:W2:Y:S01]  /*16220*/  LDL.LU R9, [R1+0x3e40] ;  /* 0x003e400001097983 */ /* 0x000ea20000300800 */
[----:B------:R-:W-:Y:S01]  /*16230*/  ISETP.GT.U32.AND P3, PT, R0, R11, PT ;  /* 0x0000000b0000720c */ /* 0x000fe20003f64070 */
[----:B------:R-:W-:-:S12]  /*16240*/  IMAD.MOV R8, RZ, RZ, -R8 ;  /* 0x000000ffff087224 */ /* 0x000fd800078e0a08 */
[----:B------:R-:W-:-:S04]  /*16250*/  @!P3 IMAD.IADD R11, R11, 0x1, -R0 ;  /* 0x000000010b0bb824 */ /* 0x000fc800078e0a00 */
[----:B------:R-:W-:Y:S02]  /*16260*/  @!P0 IMAD.MOV R11, RZ, RZ, -R11 ;  /* 0x000000ffff0b8224 */ /* 0x000fe400078e0a0b */
[----:B------:R-:W-:Y:S02]  /*16270*/  IMAD R8, R0, R8, R17 ;  /* 0x0000000800087224 */ /* 0x000fe400078e0211 */
[----:B--2---:R-:W-:Y:S01]  /*16280*/  @!P5 IMAD.IADD R9, R9, 0x1, -R0 ;  /* 0x000000010909d824 */ /* 0x004fe200078e0a00 */
[----:B------:R-:W-:Y:S02]  /*16290*/  ISETP.GE.AND P5, PT, R10, RZ, PT ;  /* 0x000000ff0a00720c */ /* 0x000fe40003fa6270 */
[----:B------:R-:W2:Y:S04]  /*162a0*/  LDL.LU R10, [R1+0x3e3c] ;  /* 0x003e3c00010a7983 */ /* 0x000ea80000300800 */
[----:B------:R-:W-:Y:S04]  /*162b0*/  STL [R1+0x3e38], R28 ;  /* 0x003e381c01007387 */ /* 0x000fe80000100800 */
[----:B------:R0:W-:Y:S04]  /*162c0*/  STL [R1+0x32c], R11 ;  /* 0x00032c0b01007387 */ /* 0x0001e80000100800 */
[----:B0-----:R-:W2:Y:S04]  /*162d0*/  LDL.LU R11, [R1+0x9ec] ;  /* 0x0009ec00010b7983 */ /* 0x001ea80000300800 */
[----:B------:R-:W2:Y:S01]  /*162e0*/  LDL.LU R17, [R1+0x9f0] ;  /* 0x0009f00001117983 */ /* 0x000ea20000300800 */
[----:B------:R-:W-:Y:S01]  /*162f0*/  ISETP.GT.U32.AND P4, PT, R0, R16, PT ;  /* 0x000000100000720c */ /* 0x000fe20003f84070 */
[----:B------:R-:W-:-:S02]  /*16300*/  IMAD.MOV.U32 R28, RZ, RZ, R2 ;  /* 0x000000ffff1c7224 */ /* 0x000fc400078e0002 */
[----:B------:R-:W-:Y:S02]  /*16310*/  IMAD.MOV R7, RZ, RZ, -R7 ;  /* 0x000000ffff077224 */ /* 0x000fe400078e0a07 */
[----:B------:R-:W-:Y:S01]  /*16320*/  @!P2 IMAD.MOV R28, RZ, RZ, -R28 ;  /* 0x000000ffff1ca224 */ /* 0x000fe200078e0a1c */
[C---:B----4-:R-:W-:Y:S01]  /*16330*/  ISETP.GT.U32.AND P1, PT, R0.reuse, R13, PT ;  /* 0x0000000d0000720c */ /* 0x050fe20003f24070 */
[C---:B------:R-:W-:Y:S01]  /*16340*/  IMAD R7, R0.reuse, R7, R18 ;  /* 0x0000000700077224 */ /* 0x040fe200078e0212 */
[----:B------:R-:W-:-:S05]  /*16350*/  ISETP.GT.U32.AND P3, PT, R0, R6, PT ;  /* 0x000000060000720c */ /* 0x000fca0003f64070 */
[----:B------:R-:W-:Y:S01]  /*16360*/  @!P4 IMAD.IADD R16, R16, 0x1, -R0 ;  /* 0x000000011010c824 */ /* 0x000fe200078e0a00 */
[----:B---3--:R-:W-:Y:S01]  /*16370*/  ISETP.GE.AND P4, PT, R20, RZ, PT ;  /* 0x000000ff1400720c */ /* 0x008fe20003f86270 */
[----:B------:R-:W-:Y:S02]  /*16380*/  IMAD.MOV.U32 R20, RZ, RZ, R9 ;  /* 0x000000ffff147224 */ /* 0x000fe400078e0009 */
[----:B------:R-:W-:Y:S02]  /*16390*/  IMAD.MOV.U32 R18, RZ, RZ, R12 ;  /* 0x000000ffff127224 */ /* 0x000fe400078e000c */
[----:B------:R-:W-:Y:S01]  /*163a0*/  @!P6 IMAD.MOV R20, RZ, RZ, -R20 ;  /* 0x000000ffff14e224 */ /* 0x000fe200078e0a14 */
[----:B------:R-:W3:Y:S04]  /*163b0*/  LDL.LU R12, [R1+0xa00] ;  /* 0x000a0000010c7983 */ /* 0x000ee80000300800 */
[----:B------:R0:W-:Y:S01]  /*163c0*/  STL [R1+0x328], R28 ;  /* 0x0003281c01007387 */ /* 0x0001e20000100800 */
[----:B------:R-:W-:-:S03]  /*163d0*/  @!P1 IMAD.IADD R13, R13, 0x1, -R0 ;  /* 0x000000010d0d9824 */ /* 0x000fc600078e0a00 */
[----:B0-----:R-:W4:Y:S01]  /*163e0*/  LDL.LU R28, [R1+0x3e38] ;  /* 0x003e3800011c7983 */ /* 0x001f220000300800 */
[----:B------:R-:W-:Y:S01]  /*163f0*/  @!P3 IMAD.IADD R6, R6, 0x1, -R0 ;  /* 0x000000010606b824 */ /* 0x000fe200078e0a00 */
[C---:B------:R-:W-:Y:S02]  /*16400*/  ISETP.GT.U32.AND P1, PT, R0.reuse, R16, PT ;  /* 0x000000100000720c */ /* 0x040fe40003f24070 */
[C---:B------:R-:W-:Y:S02]  /*16410*/  ISETP.GT.U32.AND P2, PT, R0.reuse, R8, PT ;  /* 0x000000080000720c */ /* 0x040fe40003f44070 */
[C---:B------:R-:W-:Y:S02]  /*16420*/  ISETP.GT.U32.AND P3, PT, R0.reuse, R13, PT ;  /* 0x0000000d0000720c */ /* 0x040fe40003f64070 */
[----:B------:R-:W-:-:S07]  /*16430*/  ISETP.GT.U32.AND P0, PT, R0, R6, PT ;  /* 0x000000060000720c */ /* 0x000fce0003f04070 */
[--C-:B------:R-:W-:Y:S02]  /*16440*/  @!P1 IMAD.IADD R16, R16, 0x1, -R0.reuse ;  /* 0x0000000110109824 */ /* 0x100fe400078e0a00 */
[--C-:B------:R-:W-:Y:S02]  /*16450*/  @!P2 IMAD.IADD R8, R8, 0x1, -R0.reuse ;  /* 0x000000010808a824 */ /* 0x100fe400078e0a00 */
[--C-:B------:R-:W-:Y:S02]  /*16460*/  @!P3 IMAD.IADD R13, R13, 0x1, -R0.reuse ;  /* 0x000000010d0db824 */ /* 0x100fe400078e0a00 */
[----:B------:R-:W-:Y:S01]  /*16470*/  @!P0 IMAD.IADD R6, R6, 0x1, -R0 ;  /* 0x0000000106068824 */ /* 0x000fe200078e0a00 */
[----:B--2---:R-:W-:-:S05]  /*16480*/  IABS R2, R10 ;  /* 0x0000000a00027213 */ /* 0x004fca0000000000 */
[----:B------:R-:W-:Y:S02]  /*16490*/  IMAD.MOV.U32 R9, RZ, RZ, R2 ;  /* 0x000000ffff097224 */ /* 0x000fe400078e0002 */
[----:B------:R-:W2:Y:S04]  /*164a0*/  LDL.LU R2, [R1+0x9e8] ;  /* 0x0009e80001027983 */ /* 0x000ea80000300800 */
[----:B------:R0:W-:Y:S04]  /*164b0*/  STL [R1+0x324], R20 ;  /* 0x0003241401007387 */ /* 0x0001e80000100800 */
[----:B0-----:R-:W4:Y:S01]  /*164c0*/  LDL.LU R20, [R1+0x3e34] ;  /* 0x003e340001147983 */ /* 0x001f220000300800 */
[----:B------:R-:W-:Y:S01]  /*164d0*/  ISETP.GE.AND P2, PT, R10, RZ, PT ;  /* 0x000000ff0a00720c */ /* 0x000fe20003f46270 */
[----:B------:R-:W-:Y:S01]  /*164e0*/  IMAD.MOV.U32 R10, RZ, RZ, R16 ;  /* 0x000000ffff0a7224 */ /* 0x000fe200078e0010 */
[----:B------:R-:W-:Y:S01]  /*164f0*/  ISETP.GE.AND P3, PT, R11, RZ, PT ;  /* 0x000000ff0b00720c */ /* 0x000fe20003f66270 */
[----:B------:R-:W-:Y:S01]  /*16500*/  IMAD.MOV.U32 R16, RZ, RZ, R18 ;  /* 0x000000ffff107224 */ /* 0x000fe200078e0012 */
[----:B------:R-:W-:-:S02]  /*16510*/  ISETP.GE.AND P0, PT, R17, RZ, PT ;  /* 0x000000ff1100720c */ /* 0x000fc40003f06270 */
[----:B------:R-:W4:Y:S01]  /*16520*/  LDL.LU R17, [R1+0xa18] ;  /* 0x000a180001117983 */ /* 0x000f220000300800 */
[----:B------:R-:W-:-:S03]  /*16530*/  IABS R11, R18 ;  /* 0x00000012000b7213 */ /* 0x000fc60000000000 */
[----:B------:R-:W4:Y:S01]  /*16540*/  LDL.LU R18, [R1+0xa08] ;  /* 0x000a080001127983 */ /* 0x000f220000300800 */
[----:B------:R-:W-:Y:S01]  /*16550*/  ISETP.GT.U32.AND P1, PT, R0, R7, PT ;  /* 0x000000070000720c */ /* 0x000fe20003f24070 */
[----:B------:R-:W-:-:S12]  /*16560*/  @!P4 IMAD.MOV R13, RZ, RZ, -R13 ;  /* 0x000000ffff0dc224 */ /* 0x000fd800078e0a0d */
[----:B------:R-:W-:Y:S01]  /*16570*/  @!P1 IMAD.IADD R7, R7, 0x1, -R0 ;  /* 0x0000000107079824 */ /* 0x000fe200078e0a00 */
[----:B------:R-:W-:Y:S01]  /*16580*/  ISETP.GT.U32.AND P1, PT, R0, R8, PT ;  /* 0x000000080000720c */ /* 0x000fe20003f24070 */
[----:B------:R-:W-:-:S05]  /*16590*/  @!P5 IMAD.MOV R10, RZ, RZ, -R10 ;  /* 0x000000ffff0ad224 */ /* 0x000fca00078e0a0a */
[----:B------:R3:W-:Y:S07]  /*165a0*/  STL [R1+0x320], R10 ;  /* 0x0003200a01007387 */ /* 0x0007ee0000100800 */
[----:B------:R-:W-:Y:S01]  /*165b0*/  @!P1 IMAD.IADD R8, R8, 0x1, -R0 ;  /* 0x0000000108089824 */ /* 0x000fe200078e0a00 */
[----:B---3--:R-:W-:-:S03]  /*165c0*/  IABS R10, R12 ;  /* 0x0000000c000a7213 */ /* 0x008fc60000000000 */
[----:B------:R-:W-:Y:S01]  /*165d0*/  @!P3 IMAD.MOV R8, RZ, RZ, -R8 ;  /* 0x000000ffff08b224 */ /* 0x000fe200078e0a08 */
[----:B------:R-:W-:Y:S01]  /*165e0*/  STL [R1+0x180], R13 ;  /* 0x0001800d01007387 */ /* 0x000fe20000100800 */
[----:B--2---:R-:W-:Y:S01]  /*165f0*/  ISETP.GE.AND P6, PT, R2, RZ, PT ;  /* 0x000000ff0200720c */ /* 0x004fe20003fc6270 */
[----:B----4-:R-:W-:-:S04]  /*16600*/  IMAD.HI.U32 R2, R20, R9, RZ ;  /* 0x0000000914027227 */ /* 0x010fc800078e00ff */
[----:B------:R-:W-:-:S04]  /*16610*/  IMAD.MOV R2, RZ, RZ, -R2 ;  /* 0x000000ffff027224 */ /* 0x000fc800078e0a02 */
[----:B------:R-:W-:-:S05]  /*16620*/  IMAD R9, R0, R2, R9 ;  /* 0x0000000200097224 */ /* 0x000fca00078e0209 */
[----:B------:R-:W-:Y:S01]  /*16630*/  ISETP.GT.U32.AND P4, PT, R0, R9, PT ;  /* 0x000000090000720c */ /* 0x000fe20003f84070 */
[----:B------:R-:W-:Y:S01]  /*16640*/  @!P6 IMAD.MOV R6, RZ, RZ, -R6 ;  /* 0x000000ffff06e224 */ /* 0x000fe200078e0a06 */
[----:B------:R-:W-:-:S04]  /*16650*/  ISETP.GE.AND P6, PT, R16, RZ, PT ;  /* 0x000000ff1000720c */ /* 0x000fc80003fc6270 */
[----:B------:R0:W-:Y:S04]  /*16660*/  STL [R1+0x2c4], R6 ;  /* 0x0002c40601007387 */ /* 0x0001e80000100800 */
[----:B------:R-:W2:Y:S03]  /*16670*/  LDL.LU R16, [R1+0xa40] ;  /* 0x000a400001107983 */ /* 0x000ea60000300800 */
[----:B------:R-:W-:Y:S01]  /*16680*/  @!P4 IMAD.IADD R9, R9, 0x1, -R0 ;  /* 0x000000010909c824 */ /* 0x000fe200078e0a00 */
[----:B------:R-:W-:Y:S01]  /*16690*/  ISETP.GE.AND P4, PT, R18, RZ, PT ;  /* 0x000000ff1200720c */ /* 0x000fe20003f86270 */
[----:B------:R1:W-:Y:S01]  /*166a0*/  STL [R1+0x31c], R8 ;  /* 0x00031c0801007387 */ /* 0x0003e20000100800 */
[----:B0-----:R-:W-:Y:S01]  /*166b0*/  IMAD.MOV.U32 R6, RZ, RZ, R10 ;  /* 0x000000ffff067224 */ /* 0x001fe200078e000a */
[----:B------:R-:W-:-:S02]  /*166c0*/  IABS R10, R18 ;  /* 0x00000012000a7213 */ /* 0x000fc40000000000 */
[----:B------:R-:W3:Y:S01]  /*166d0*/  LDL.LU R18, [R1+0xa44] ;  /* 0x000a440001127983 */ /* 0x000ee20000300800 */
[----:B------:R-:W-:Y:S01]  /*166e0*/  ISETP.GT.U32.AND P5, PT, R0, R7, PT ;  /* 0x000000070000720c */ /* 0x000fe20003fa4070 */
[----:B------:R-:W-:-:S04]  /*166f0*/  IMAD.HI.U32 R2, R20, R11, RZ ;  /* 0x0000000b14027227 */ /* 0x000fc800078e00ff */
[----:B------:R-:W-:-:S04]  /*16700*/  IMAD.MOV R2, RZ, RZ, -R2 ;  /* 0x000000ffff027224 */ /* 0x000fc800078e0a02 */
[----:B------:R-:W-:-:S04]  /*16710*/  IMAD R11, R0, R2, R11 ;  /* 0x00000002000b7224 */ /* 0x000fc800078e020b */
[--C-:B------:R-:W-:Y:S01]  /*16720*/  @!P5 IMAD.IADD R7, R7, 0x1, -R0.reuse ;  /* 0x000000010707d824 */ /* 0x100fe200078e0a00 */
[C---:B------:R-:W-:Y:S02]  /*16730*/  ISETP.GT.U32.AND P5, PT, R0.reuse, R11, PT ;  /* 0x0000000b0000720c */ /* 0x040fe40003fa4070 */
[----:B------:R-:W-:Y:S01]  /*16740*/  ISETP.GT.U32.AND P3, PT, R0, R9, PT ;  /* 0x000000090000720c */ /* 0x000fe20003f64070 */
[----:B-1----:R-:W-:Y:S01]  /*16750*/  IMAD.MOV.U32 R8, RZ, RZ, R7 ;  /* 0x000000ffff087224 */ /* 0x002fe200078e0007 */
[----:B---3--:R0:W-:Y:S04]  /*16760*/  STL [R1+0x3e2c], R18 ;  /* 0x003e2c1201007387 */ /* 0x0081e80000100800 */
[----:B0-----:R-:W3:Y:S05]  /*16770*/  LDL.LU R18, [R1+0xa34] ;  /* 0x000a340001127983 */ /* 0x001eea0000300800 */
[----:B------:R-:W-:-:S02]  /*16780*/  @!P5 IMAD.IADD R11, R11, 0x1, -R0 ;  /* 0x000000010b0bd824 */ /* 0x000fc400078e0a00 */
[----:B------:R-:W-:-:S03]  /*16790*/  @!P0 IMAD.MOV R8, RZ, RZ, -R8 ;  /* 0x000000ffff088224 */ /* 0x000fc600078e0a08 */
[----:B------:R-:W-:Y:S01]  /*167a0*/  ISETP.GT.U32.AND P5, PT, R0, R11, PT ;  /* 0x0000000b0000720c */ /* 0x000fe20003fa4070 */
[----:B------:R-:W-:Y:S01]  /*167b0*/  @!P3 IMAD.IADD R9, R9, 0x1, -R0 ;  /* 0x000000010909b824 */ /* 0x000fe200078e0a00 */
[----:B------:R-:W-:Y:S01]  /*167c0*/  STL [R1+0x318], R8 ;  /* 0x0003180801007387 */ /* 0x000fe20000100800 */
[----:B------:R-:W-:-:S03]  /*167d0*/  IMAD.HI.U32 R13, R20, R10, RZ ;  /* 0x0000000a140d7227 */ /* 0x000fc600078e00ff */
[----:B------:R0:W-:Y:S01]  /*167e0*/  STL [R1+0x3e30], R19 ;  /* 0x003e301301007387 */ /* 0x0001e20000100800 */
[----:B------:R-:W-:Y:S01]  /*167f0*/  IMAD.HI.U32 R2, R20, R6, RZ ;  /* 0x0000000614027227 */ /* 0x000fe200078e00ff */
[----:B------:R-:W-:-:S03]  /*16800*/  ISETP.GE.AND P1, PT, R12, RZ, PT ;  /* 0x000000ff0c00720c */ /* 0x000fc60003f26270 */
[----:B------:R-:W-:Y:S02]  /*16810*/  IMAD.MOV R13, RZ, RZ, -R13 ;  /* 0x000000ffff0d7224 */ /* 0x000fe400078e0a0d */
[----:B0-----:R-:W-:Y:S01]  /*16820*/  IMAD.MOV.U32 R19, RZ, RZ, R9 ;  /* 0x000000ffff137224 */ /* 0x001fe200078e0009 */
[----:B------:R-:W-:Y:S01]  /*16830*/  IABS R12, R17 ;  /* 0x00000011000c7213 */ /* 0x000fe20000000000 */
[----:B------:R-:W-:Y:S02]  /*16840*/  IMAD.MOV R2, RZ, RZ, -R2 ;  /* 0x000000ffff027224 */ /* 0x000fe400078e0a02 */
[----:B------:R-:W-:Y:S01]  /*16850*/  @!P2 IMAD.MOV R19, RZ, RZ, -R19 ;  /* 0x000000ffff13a224 */ /* 0x000fe200078e0a13 */
[----:B------:R-:W-:Y:S01]  /*16860*/  ISETP.GE.AND P3, PT, R17, RZ, PT ;  /* 0x000000ff1100720c */ /* 0x000fe20003f66270 */
[----:B------:R-:W-:Y:S01]  /*16870*/  @!P5 IMAD.IADD R11, R11, 0x1, -R0 ;  /* 0x000000010b0bd824 */ /* 0x000fe200078e0a00 */
[----:B------:R-:W4:Y:S01]  /*16880*/  LDL.LU R17, [R1+0xa48] ;  /* 0x000a480001117983 */ /* 0x000f220000300800 */
[----:B------:R-:W-:-:S02]  /*16890*/  IMAD R10, R0, R13, R10 ;  /* 0x0000000d000a7224 */ /* 0x000fc400078e020a */
[----:B------:R-:W-:Y:S01]  /*168a0*/  IMAD R6, R0, R2, R6 ;  /* 0x0000000200067224 */ /* 0x000fe200078e0206 */
[----:B------:R-:W2:Y:S01]  /*168b0*/  LDL.LU R13, [R1+0xa50] ;  /* 0x000a5000010d7983 */ /* 0x000ea20000300800 */
[----:B------:R-:W-:-:S03]  /*168c0*/  @!P6 IMAD.MOV R11, RZ, RZ, -R11 ;  /* 0x000000ffff0be224 */ /* 0x000fc600078e0a0b */
[----:B------:R0:W-:Y:S04]  /*168d0*/  STL [R1+0x2e8], R19 ;  /* 0x0002e81301007387 */ /* 0x0001e80000100800 */
[----:B0-----:R-:W4:Y:S01]  /*168e0*/  LDL.LU R19, [R1+0x3e30] ;  /* 0x003e300001137983 */ /* 0x001f220000300800 */
[----:B---3--:R-:W-:Y:S02]  /*168f0*/  IABS R2, R18 ;  /* 0x0000001200027213 */ /* 0x008fe40000000000 */
[----:B------:R-:W-:Y:S02]  /*16900*/  ISETP.GE.AND P6, PT, R18, RZ, PT ;  /* 0x000000ff1200720c */ /* 0x000fe40003fc6270 */
[----:B------:R-:W3:Y:S01]  /*16910*/  LDL.LU R18, [R1+0x3e2c] ;  /* 0x003e2c0001127983 */ /* 0x000ee20000300800 */
[----:B------:R-:W-:-:S02]  /*16920*/  ISETP.GT.U32.AND P0, PT, R0, R6, PT ;  /* 0x000000060000720c */ /* 0x000fc40003f04070 */
[----:B------:R-:W-:Y:S01]  /*16930*/  ISETP.GT.U32.AND P5, PT, R0, R10, PT ;  /* 0x0000000a0000720c */ /* 0x000fe20003fa4070 */
[----:B------:R-:W-:-:S10]  /*16940*/  IMAD.HI.U32 R7, R20, R12, RZ ;  /* 0x0000000c14077227 */ /* 0x000fd400078e00ff */
[----:B------:R-:W-:Y:S02]  /*16950*/  @!P0 IMAD.IADD R6, R6, 0x1, -R0 ;  /* 0x0000000106068824 */ /* 0x000fe400078e0a00 */
[----:B------:R-:W-:-:S03]  /*16960*/  IMAD.MOV R7, RZ, RZ, -R7 ;  /* 0x000000ffff077224 */ /* 0x000fc600078e0a07 */
[----:B------:R-:W-:Y:S01]  /*16970*/  ISETP.GT.U32.AND P0, PT, R0, R6, PT ;  /* 0x000000060000720c */ /* 0x000fe20003f04070 */
[----:B------:R-:W-:Y:S02]  /*16980*/  @!P5 IMAD.IADD R10, R10, 0x1, -R0 ;  /* 0x000000010a0ad824 */ /* 0x000fe400078e0a00 */
[----:B------:R-:W-:Y:S02]  /*16990*/  IMAD R12, R0, R7, R12 ;  /* 0x00000007000c7224 */ /* 0x000fe400078e020c */
[----:B------:R-:W-:Y:S01]  /*169a0*/  IMAD.HI.U32 R7, R20, R2, RZ ;  /* 0x0000000214077227 */ /* 0x000fe200078e00ff */
[----:B------:R-:W-:-:S03]  /*169b0*/  ISETP.GT.U32.AND P5, PT, R0, R10, PT ;  /* 0x0000000a0000720c */ /* 0x000fc60003fa4070 */
[----:B------:R-:W-:Y:S01]  /*169c0*/  IMAD.MOV R7, RZ, RZ, -R7 ;  /* 0x000000ffff077224 */ /* 0x000fe200078e0a07 */
[----:B------:R-:W-:Y:S03]  /*169d0*/  STL [R1+0x2f8], R11 ;  /* 0x0002f80b01007387 */ /* 0x000fe60000100800 */
[----:B------:R-:W-:Y:S02]  /*169e0*/  @!P0 IMAD.IADD R6, R6, 0x1, -R0 ;  /* 0x0000000106068824 */ /* 0x000fe400078e0a00 */
[----:B------:R-:W-:-:S04]  /*169f0*/  IMAD R2, R0, R7, R2 ;  /* 0x0000000700027224 */ /* 0x000fc800078e0202 */
[----:B------:R-:W-:Y:S01]  /*16a00*/  @!P5 IMAD.IADD R10, R10, 0x1, -R0 ;  /* 0x000000010a0ad824 */ /* 0x000fe200078e0a00 */
[----:B--2---:R-:W-:Y:S02]  /*16a10*/  IABS R8, R16 ;  /* 0x0000001000087213 */ /* 0x004fe40000000000 */
[----:B------:R-:W-:Y:S02]  /*16a20*/  ISETP.GE.AND P5, PT, R16, RZ, PT ;  /* 0x000000ff1000720c */ /* 0x000fe40003fa6270 */
[----:B---3--:R-:W-:Y:S01]  /*16a30*/  IABS R7, R18 ;  /* 0x0000001200077213 */ /* 0x008fe20000000000 */
[----:B------:R0:W-:Y:S02]  /*16a40*/  STL [R1+0x3e28], R18 ;  /* 0x003e281201007387 */ /* 0x0001e40000100800 */
[----:B0-----:R-:W-:-:S04]  /*16a50*/  IMAD.MOV.U32 R18, RZ, RZ, R6 ;  /* 0x000000ffff127224 */ /* 0x001fc800078e0006 */
[----:B------:R-:W-:-:S05]  /*16a60*/  @!P1 IMAD.MOV R18, RZ, RZ, -R18 ;  /* 0x000000ffff129224 */ /* 0x000fca00078e0a12 */
[----:B------:R0:W-:Y:S04]  /*16a70*/  STL [R1+0x310], R18 ;  /* 0x0003101201007387 */ /* 0x0001e80000100800 */
[----:B------:R-:W2:Y:S01]  /*16a80*/  LDL.LU R16, [R1+0xa58] ;  /* 0x000a580001107983 */ /* 0x000ea20000300800 */
[----:B0-----:R-:W-:-:S04]  /*16a90*/  IMAD.MOV.U32 R18, RZ, RZ, R10 ;  /* 0x000000ffff127224 */ /* 0x001fc800078e000a */
[----:B------:R-:W-:-:S05]  /*16aa0*/  @!P4 IMAD.MOV R18, RZ, RZ, -R18 ;  /* 0x000000ffff12c224 */ /* 0x000fca00078e0a12 */
[----:B------:R0:W-:Y:S04]  /*16ab0*/  STL [R1+0x30c], R18 ;  /* 0x00030c1201007387 */ /* 0x0001e80000100800 */
[----:B0-----:R-:W3:Y:S01]  /*16ac0*/  LDL.LU R18, [R1+0x3e28] ;  /* 0x003e280001127983 */ /* 0x001ee20000300800 */
[----:B------:R-:W-:-:S13]  /*16ad0*/  ISETP.GT.U32.AND P2, PT, R0, R12, PT ;  /* 0x0000000c0000720c */ /* 0x000fda0003f44070 */
[----:B------:R-:W-:-:S05]  /*16ae0*/  @!P2 IMAD.IADD R12, R12, 0x1, -R0 ;  /* 0x000000010c0ca824 */ /* 0x000fca00078e0a00 */
[----:B------:R-:W-:Y:S01]  /*16af0*/  ISETP.GT.U32.AND P2, PT, R0, R12, PT ;  /* 0x0000000c0000720c */ /* 0x000fe20003f44070 */
[----:B------:R-:W-:-:S04]  /*16b00*/  IMAD.HI.U32 R9, R20, R8, RZ ;  /* 0x0000000814097227 */ /* 0x000fc800078e00ff */
[----:B------:R-:W-:-:S04]  /*16b10*/  IMAD.MOV R9, RZ, RZ, -R9 ;  /* 0x000000ffff097224 */ /* 0x000fc800078e0a09 */
[----:B------:R-:W-:-:S04]  /*16b20*/  IMAD R8, R0, R9, R8 ;  /* 0x0000000900087224 */ /* 0x000fc800078e0208 */
[----:B------:R-:W-:Y:S02]  /*16b30*/  @!P2 IMAD.IADD R12, R12, 0x1, -R0 ;  /* 0x000000010c0ca824 */ /* 0x000fe400078e0a00 */
[----:B------:R-:W-:Y:S01]  /*16b40*/  IMAD.MOV.U32 R9, RZ, RZ, R7 ;  /* 0x000000ffff097224 */ /* 0x000fe200078e0007 */
[----:B----4-:R-:W-:Y:S01]  /*16b50*/  IABS R7, R17 ;  /* 0x0000001100077213 */ /* 0x010fe20000000000 */
[----:B------:R-:W-:Y:S01]  /*16b60*/  @!P3 IMAD.MOV R12, RZ, RZ, -R12 ;  /* 0x000000ffff0cb224 */ /* 0x000fe200078e0a0c */
[----:B------:R-:W-:Y:S01]  /*16b70*/  ISETP.GE.AND P3, PT, R17, RZ, PT ;  /* 0x000000ff1100720c */ /* 0x000fe20003f66270 */
[----:B------:R-:W-:Y:S01]  /*16b80*/  IMAD.HI.U32 R11, R20, R9, RZ ;  /* 0x00000009140b7227 */ /* 0x000fe200078e00ff */
[----:B------:R-:W-:-:S03]  /*16b90*/  ISETP.GT.U32.AND P0, PT, R0, R2, PT ;  /* 0x000000020000720c */ /* 0x000fc60003f04070 */
[----:B------:R-:W-:Y:S01]  /*16ba0*/  IMAD.MOV R11, RZ, RZ, -R11 ;  /* 0x000000ffff0b7224 */ /* 0x000fe200078e0a0b */
[----:B---3--:R-:W-:Y:S02]  /*16bb0*/  ISETP.GE.AND P4, PT, R18, RZ, PT ;  /* 0x000000ff1200720c */ /* 0x008fe40003f86270 */
[----:B------:R-:W3:Y:S04]  /*16bc0*/  LDL.LU R18, [R1+0xa8c] ;  /* 0x000a8c0001127983 */ /* 0x000ee80000300800 */
[----:B------:R-:W4:Y:S01]  /*16bd0*/  LDL.LU R17, [R1+0xa68] ;  /* 0x000a680001117983 */ /* 0x000f220000300800 */
[C---:B------:R-:W-:Y:S01]  /*16be0*/  ISETP.GT.U32.AND P1, PT, R0.reuse, R8, PT ;  /* 0x000000080000720c */ /* 0x040fe20003f24070 */
[----:B------:R-:W-:-:S05]  /*16bf0*/  IMAD R9, R0, R11, R9 ;  /* 0x0000000b00097224 */ /* 0x000fca00078e0209 */
[----:B------:R-:W-:Y:S01]  /*16c00*/  ISETP.GT.U32.AND P2, PT, R0, R9, PT ;  /* 0x000000090000720c */ /* 0x000fe20003f44070 */
[----:B------:R-:W-:-:S06]  /*16c10*/  @!P0 IMAD.IADD R2, R2, 0x1, -R0 ;  /* 0x0000000102028824 */ /* 0x000fcc00078e0a00 */
[----:B------:R-:W-:Y:S02]  /*16c20*/  @!P1 IADD3 R8, PT, PT, R8, -R0, RZ ;  /* 0x8000000008089210 */ /* 0x000fe40007ffe0ff */
[C---:B------:R-:W-:Y:S02]  /*16c30*/  ISETP.GT.U32.AND P0, PT, R0.reuse, R2, PT ;  /* 0x000000020000720c */ /* 0x040fe40003f04070 */
[----:B------:R-:W-:Y:S02]  /*16c40*/  ISETP.GT.U32.AND P1, PT, R0, R8, PT ;  /* 0x000000080000720c */ /* 0x000fe40003f24070 */
[----:B------:R-:W-:Y:S02]  /*16c50*/  @!P2 IMAD.IADD R9, R9, 0x1, -R0 ;  /* 0x000000010909a824 */ /* 0x000fe400078e0a00 */
[----:B------:R-:W-:Y:S01]  /*16c60*/  IMAD.HI.U32 R11, R20, R7, RZ ;  /* 0x00000007140b7227 */ /* 0x000fe200078e00ff */
[----:B------:R-:W-:Y:S02]  /*16c70*/  IABS R6, R13 ;  /* 0x0000000d00067213 */ /* 0x000fe40000000000 */
[----:B------:R-:W-:Y:S01]  /*16c80*/  ISETP.GT.U32.AND P2, PT, R0, R9, PT ;  /* 0x000000090000720c */ /* 0x000fe20003f44070 */
[----:B------:R-:W-:-:S03]  /*16c90*/  IMAD.MOV R11, RZ, RZ, -R11 ;  /* 0x000000ffff0b7224 */ /* 0x000fc600078e0a0b */
[--C-:B------:R-:W-:Y:S02]  /*16ca0*/  @!P0 IMAD.IADD R2, R2, 0x1, -R0.reuse ;  /* 0x0000000102028824 */ /* 0x100fe400078e0a00 */
[----:B------:R-:W-:Y:S01]  /*16cb0*/  @!P1 IMAD.IADD R8, R8, 0x1, -R0 ;  /* 0x0000000108089824 */ /* 0x000fe200078e0a00 */
[----:B------:R0:W-:Y:S01]  /*16cc0*/  STL [R1+0x2fc], R12 ;  /* 0x0002fc0c01007387 */ /* 0x0001e20000100800 */
[----:B------:R-:W-:-:S04]  /*16cd0*/  IMAD.HI.U32 R10, R20, R6, RZ ;  /* 0x00000006140a7227 */ /* 0x000fc800078e00ff */
[----:B------:R-:W-:Y:S02]  /*16ce0*/  IMAD R7, R0, R11, R7 ;  /* 0x0000000b00077224 */ /* 0x000fe400078e0207 */
[----:B------:R-:W-:Y:S01]  /*16cf0*/  IMAD.MOV.U32 R11, RZ, RZ, R2 ;  /* 0x000000ffff0b7224 */ /* 0x000fe200078e0002 */
[----:B------:R-:W-:Y:S01]  /*16d00*/  ISETP.GE.AND P0, PT, R13, RZ, PT ;  /* 0x000000ff0d00720c */ /* 0x000fe20003f06270 */
[----:B0-----:R-:W-:Y:S01]  /*16d10*/  IMAD.MOV.U32 R12, RZ, RZ, R8 ;  /* 0x000000ffff0c7224 */ /* 0x001fe200078e0008 */
[----:B------:R-:W3:Y:S01]  /*16d20*/  LDL R13, [R1+0xa84] ;  /* 0x000a8400010d7983 */ /* 0x000ee20000100800 */
[----:B------:R-:W-:Y:S02]  /*16d30*/  IMAD.MOV R10, RZ, RZ, -R10 ;  /* 0x000000ffff0a7224 */ /* 0x000fe400078e0a0a */
[----:B------:R-:W-:Y:S02]  /*16d40*/  @!P6 IMAD.MOV R11, RZ, RZ, -R11 ;  /* 0x000000ffff0be224 */ /* 0x000fe400078e0a0b */
[----:B------:R-:W-:-:S02]  /*16d50*/  @!P5 IMAD.MOV R12, RZ, RZ, -R12 ;  /* 0x000000ffff0cd224 */ /* 0x000fc400078e0a0c */
[----:B------:R-:W-:Y:S01]  /*16d60*/  @!P2 IMAD.IADD R9, R9, 0x1, -R0 ;  /* 0x000000010909a824 */ /* 0x000fe200078e0a00 */
[----:B--2---:R-:W-:Y:S01]  /*16d70*/  ISETP.GE.AND P6, PT, R16, RZ, PT ;  /* 0x000000ff1000720c */ /* 0x004fe20003fc6270 */
[----:B------:R-:W-:Y:S01]  /*16d80*/  IMAD R6, R0, R10, R6 ;  /* 0x0000000a00067224 */ /* 0x000fe200078e0206 */
[----:B------:R-:W-:Y:S01]  /*16d90*/  IABS R10, R16 ;  /* 0x00000010000a7213 */ /* 0x000fe20000000000 */
[----:B------:R0:W-:Y:S04]  /*16da0*/  STL [R1+0x304], R11 ;  /* 0x0003040b01007387 */ /* 0x0001e80000100800 */
[----:B------:R3:W-:Y:S04]  /*16db0*/  STL [R1+0x308], R12 ;  /* 0x0003080c01007387 */ /* 0x0007e80000100800 */
[----:B0-----:R-:W2:Y:S01]  /*16dc0*/  LDL R11, [R1+0xa9c] ;  /* 0x000a9c00010b7983 */ /* 0x001ea20000100800 */
[----:B----4-:R-:W-:-:S02]  /*16dd0*/  IABS R16, R17 ;  /* 0x0000001100107213 */ /* 0x010fc40000000000 */
[----:B------:R-:W-:Y:S01]  /*16de0*/  ISETP.GE.AND P2, PT, R17, RZ, PT ;  /* 0x000000ff1100720c */ /* 0x000fe20003f46270 */
[----:B------:R-:W-:Y:S02]  /*16df0*/  IMAD.MOV.U32 R17, RZ, RZ, R9 ;  /* 0x000000ffff117224 */ /* 0x000fe400078e0009 */
[----:B------:R-:W4:Y:S01]  /*16e00*/  LDL R9, [R1+0xa94] ;  /* 0x000a940001097983 */ /* 0x000f220000100800 */
[C---:B------:R-:W-:Y:S02]  /*16e10*/  ISETP.GT.U32.AND P1, PT, R0.reuse, R7, PT ;  /* 0x000000070000720c */ /* 0x040fe40003f24070 */
[----:B------:R-:W-:Y:S01]  /*16e20*/  ISETP.GT.U32.AND P5, PT, R0, R6, PT ;  /* 0x000000060000720c */ /* 0x000fe20003fa4070 */
[----:B------:R-:W-:Y:S02]  /*16e30*/  IMAD.MOV.U32 R2, RZ, RZ, R10 ;  /* 0x000000ffff027224 */ /* 0x000fe400078e000a */
[----:B------:R-:W-:-:S08]  /*16e40*/  IMAD.HI.U32 R10, R20, R16, RZ ;  /* 0x00000010140a7227 */ /* 0x000fd000078e00ff */
[--C-:B------:R-:W-:Y:S02]  /*16e50*/  @!P1 IMAD.IADD R7, R7, 0x1, -R0.reuse ;  /* 0x0000000107079824 */ /* 0x100fe400078e0a00 */
[----:B------:R-:W-:-:S03]  /*16e60*/  @!P5 IMAD.IADD R6, R6, 0x1, -R0 ;  /* 0x000000010606d824 */ /* 0x000fc600078e0a00 */
[----:B------:R-:W-:Y:S01]  /*16e70*/  ISETP.GT.U32.AND P1, PT, R0, R7, PT ;  /* 0x000000070000720c */ /* 0x000fe20003f24070 */
[----:B------:R-:W-:Y:S01]  /*16e80*/  IMAD.HI.U32 R8, R20, R2, RZ ;  /* 0x0000000214087227 */ /* 0x000fe200078e00ff */
[----:B------:R-:W-:-:S03]  /*16e90*/  ISETP.GT.U32.AND P5, PT, R0, R6, PT ;  /* 0x000000060000720c */ /* 0x000fc60003fa4070 */
[----:B------:R-:W-:Y:S02]  /*16ea0*/  IMAD.MOV R10, RZ, RZ, -R10 ;  /* 0x000000ffff0a7224 */ /* 0x000fe400078e0a0a */
[----:B------:R-:W-:Y:S02]  /*16eb0*/  IMAD.MOV R8, RZ, RZ, -R8 ;  /* 0x000000ffff087224 */ /* 0x000fe400078e0a08 */
[C---:B------:R-:W-:Y:S01]  /*16ec0*/  IMAD R16, R0.reuse, R10, R16 ;  /* 0x0000000a00107224 */ /* 0x040fe200078e0210 */
[----:B---3--:R-:W-:Y:S01]  /*16ed0*/  IABS R12, R18 ;  /* 0x00000012000c7213 */ /* 0x008fe20000000000 */
[C---:B------:R-:W-:Y:S02]  /*16ee0*/  IMAD R2, R0.reuse, R8, R2 ;  /* 0x0000000800027224 */ /* 0x040fe400078e0202 */
[----:B------:R-:W-:Y:S01]  /*16ef0*/  @!P1 IMAD.IADD R7, R7, 0x1, -R0 ;  /* 0x0000000107079824 */ /* 0x000fe200078e0a00 */
[----:B------:R-:W-:Y:S02]  /*16f00*/  ISETP.GT.U32.AND P1, PT, R0, R16, PT ;  /* 0x000000100000720c */ /* 0x000fe40003f24070 */
[----:B------:R-:W-:Y:S01]  /*16f10*/  IABS R13, R13 ;  /* 0x0000000d000d7213 */ /* 0x000fe20000000000 */
[----:B------:R-:W-:-:S04]  /*16f20*/  @!P4 IMAD.MOV R17, RZ, RZ, -R17 ;  /* 0x000000ffff11c224 */ /* 0x000fc800078e0a11 */
[----:B------:R-:W-:-:S04]  /*16f30*/  IMAD.HI.U32 R8, R20, R13, RZ ;  /* 0x0000000d14087227 */ /* 0x000fc800078e00ff */
[----:B------:R-:W-:Y:S02]  /*16f40*/  IMAD.MOV R8, RZ, RZ, -R8 ;  /* 0x000000ffff087224 */ /* 0x000fe400078e0a08 */
[----:B------:R-:W-:Y:S02]  /*16f50*/  @!P5 IMAD.IADD R6, R6, 0x1, -R0 ;  /* 0x000000010606d824 */ /* 0x000fe400078e0a00 */
[----:B------:R-:W-:Y:S01]  /*16f60*/  @!P3 IMAD.MOV R7, RZ, RZ, -R7 ;  /* 0x000000ffff07b224 */ /* 0x000fe200078e0a07 */
[----:B------:R0:W-:Y:S01]  /*16f70*/  STL [R1+0x300], R17 ;  /* 0x0003001101007387 */ /* 0x0001e20000100800 */
[----:B------:R-:W-:Y:S02]  /*16f80*/  @!P0 IMAD.MOV R6, RZ, RZ, -R6 ;  /* 0x000000ffff068224 */ /* 0x000fe400078e0a06 */
[----:B------:R-:W-:Y:S02]  /*16f90*/  IMAD R13, R0, R8, R13 ;  /* 0x00000008000d7224 */ /* 0x000fe400078e020d */
[----:B------:R-:W-:Y:S01]  /*16fa0*/  @!P1 IMAD.IADD R16, R16, 0x1, -R0 ;  /* 0x0000000110109824 */ /* 0x000fe200078e0a00 */
[----:B0-----:R-:W3:Y:S04]  /*16fb0*/  LDL.LU R17, [R1+0xaa4] ;  /* 0x000aa40001117983 */ /* 0x001ee80000300800 */
[----:B------:R-:W3:Y:S01]  /*16fc0*/  LDL.LU R8, [R1+0xa84] ;  /* 0x000a840001087983 */ /* 0x000ee20000300800 */
[----:B------:R-:W-:-:S03]  /*16fd0*/  ISETP.GE.AND P1, PT, R18, RZ, PT ;  /* 0x000000ff1200720c */ /* 0x000fc60003f26270 */
[----:B------:R0:W-:Y:S04]  /*16fe0*/  STL [R1+0x2f4], R7 ;  /* 0x0002f40701007387 */ /* 0x0001e80000100800 */
[----:B------:R-:W-:Y:S04]  /*16ff0*/  STL [R1+0x3e24], R20 ;  /* 0x003e241401007387 */ /* 0x000fe80000100800 */
[----:B------:R-:W-:Y:S01]  /*17000*/  STL [R1+0x2f0], R6 ;  /* 0x0002f00601007387 */ /* 0x000fe20000100800 */
[----:B----4-:R-:W-:Y:S02]  /*17010*/  IABS R10, R9 ;  /* 0x00000009000a7213 */ /* 0x010fe40000000000 */
[----:B--2---:R-:W-:Y:S01]  /*17020*/  IABS R9, R11 ;  /* 0x0000000b00097213 */ /* 0x004fe20000000000 */
[----:B------:R-:W-:-:S04]  /*17030*/  IMAD.HI.U32 R11, R20, R12, RZ ;  /* 0x0000000c140b7227 */ /* 0x000fc800078e00ff */
[----:B------:R-:W-:-:S04]  /*17040*/  IMAD.MOV R11, RZ, RZ, -R11 ;  /* 0x000000ffff0b7224 */ /* 0x000fc800078e0a0b */
[----:B------:R-:W-:Y:S02]  /*17050*/  IMAD R12, R0, R11, R12 ;  /* 0x0000000b000c7224 */ /* 0x000fe400078e020c */
[----:B------:R-:W2:Y:S04]  /*17060*/  LDL.LU R11, [R1+0xa94] ;  /* 0x000a9400010b7983 */ /* 0x000ea80000300800 */
[----:B------:R-:W4:Y:S01]  /*17070*/  LDL.LU R18, [R1+0xab0] ;  /* 0x000ab00001127983 */ /* 0x000f220000300800 */
[----:B0-----:R-:W-:-:S04]  /*17080*/  IMAD.HI.U32 R7, R20, R10, RZ ;  /* 0x0000000a14077227 */ /* 0x001fc800078e00ff */
[----:B------:R-:W-:-:S04]  /*17090*/  IMAD.MOV R7, RZ, RZ, -R7 ;  /* 0x000000ffff077224 */ /* 0x000fc800078e0a07 */
[C---:B------:R-:W-:Y:S01]  /*170a0*/  IMAD R10, R0.reuse, R7, R10 ;  /* 0x00000007000a7224 */ /* 0x040fe200078e020a */
[C---:B------:R-:W-:Y:S02]  /*170b0*/  ISETP.GT.U32.AND P4, PT, R0.reuse, R2, PT ;  /* 0x000000020000720c */ /* 0x040fe40003f84070 */
[----:B------:R-:W-:-:S11]  /*170c0*/  ISETP.GT.U32.AND P5, PT, R0, R13, PT ;  /* 0x0000000d0000720c */ /* 0x000fd60003fa4070 */
[--C-:B------:R-:W-:Y:S01]  /*170d0*/  @!P4 IMAD.IADD R2, R2, 0x1, -R0.reuse ;  /* 0x000000010202c824 */ /* 0x100fe200078e0a00 */
[----:B----4-:R0:W-:Y:S04]  /*170e0*/  STL [R1+0x3e20], R18 ;  /* 0x003e201201007387 */ /* 0x0101e80000100800 */
[----:B0-----:R-:W4:Y:S04]  /*170f0*/  LDL R18, [R1+0xaac] ;  /* 0x000aac0001127983 */ /* 0x001f280000100800 */
[----:B------:R-:W2:Y:S01]  /*17100*/  LDL.LU R7, [R1+0xa9c] ;  /* 0x000a9c0001077983 */ /* 0x000ea20000300800 */
[C---:B------:R-:W-:Y:S01]  /*17110*/  ISETP.GT.U32.AND P3, PT, R0.reuse, R2, PT ;  /* 0x000000020000720c */ /* 0x040fe20003f64070 */
[----:B------:R-:W-:Y:S01]  /*17120*/  @!P5 IMAD.IADD R13, R13, 0x1, -R0 ;  /* 0x000000010d0dd824 */ /* 0x000fe200078e0a00 */
[----:B------:R-:W-:-:S02]  /*17130*/  ISETP.GT.U32.AND P5, PT, R0, R16, PT ;  /* 0x000000100000720c */ /* 0x000fc40003fa4070 */
[----:B---3--:R-:W-:Y:S01]  /*17140*/  ISETP.GE.AND P4, PT, R8, RZ, PT ;  /* 0x000000ff0800720c */ /* 0x008fe20003f86270 */
[----:B------:R-:W-:Y:S01]  /*17150*/  IMAD.HI.U32 R8, R20, R9, RZ ;  /* 0x0000000914087227 */ /* 0x000fe200078e00ff */
[----:B------:R-:W-:-:S07]  /*17160*/  ISETP.GT.U32.AND P0, PT, R0, R13, PT ;  /* 0x0000000d0000720c */ /* 0x000fce0003f04070 */
[----:B------:R-:W-:Y:S01]  /*17170*/  @!P3 IMAD.IADD R2, R2, 0x1, -R0 ;  /* 0x000000010202b824 */ /* 0x000fe200078e0a00 */
[----:B------:R-:W-:-:S03]  /*17180*/  ISETP.GT.U32.AND P3, PT, R0, R12, PT ;  /* 0x0000000c0000720c */ /* 0x000fc60003f64070 */
[----:B------:R-:W-:Y:S02]  /*17190*/  IMAD.MOV.U32 R20, RZ, RZ, R2 ;  /* 0x000000ffff147224 */ /* 0x000fe400078e0002 */
[----:B------:R-:W3:Y:S01]  /*171a0*/  LDL R2, [R1+0xaa8] ;  /* 0x000aa80001027983 */ /* 0x000ee20000100800 */
[----:B------:R-:W-:Y:S02]  /*171b0*/  @!P5 IMAD.IADD R16, R16, 0x1, -R0 ;  /* 0x000000011010d824 */ /* 0x000fe400078e0a00 */
[----:B------:R-:W-:-:S05]  /*171c0*/  @!P6 IMAD.MOV R20, RZ, RZ, -R20 ;  /* 0x000000ffff14e224 */ /* 0x000fca00078e0a14 */
[--C-:B------:R-:W-:Y:S01]  /*171d0*/  @!P3 IMAD.IADD R12, R12, 0x1, -R0.reuse ;  /* 0x000000010c0cb824 */ /* 0x100fe200078e0a00 */
[----:B------:R0:W-:Y:S01]  /*171e0*/  STL [R1+0x2ec], R20 ;  /* 0x0002ec1401007387 */ /* 0x0001e20000100800 */
[----:B------:R-:W-:-:S03]  /*171f0*/  @!P0 IMAD.IADD R13, R13, 0x1, -R0 ;  /* 0x000000010d0d8824 */ /* 0x000fc600078e0a00 */
[----:B0-----:R-:W3:Y:S01]  /*17200*/  LDL.LU R20, [R1+0x3e24] ;  /* 0x003e240001147983 */ /* 0x001ee20000300800 */
[----:B--2---:R-:W-:Y:S02]  /*17210*/  ISETP.GE.AND P3, PT, R7, RZ, PT ;  /* 0x000000ff0700720c */ /* 0x004fe40003f66270 */
[----:B----4-:R-:W-:Y:S01]  /*17220*/  IABS R7, R18 ;  /* 0x0000001200077213 */ /* 0x010fe20000000000 */
[----:B------:R-:W-:-:S04]  /*17230*/  IMAD.MOV.U32 R18, RZ, RZ, R16 ;  /* 0x000000ffff127224 */ /* 0x000fc800078e0010 */
[----:B------:R-:W-:Y:S02]  /*17240*/  @!P2 IMAD.MOV R18, RZ, RZ, -R18 ;  /* 0x000000ffff12a224 */ /* 0x000fe400078e0a12 */
[----:B------:R-:W-:Y:S02]  /*17250*/  IMAD.MOV.U32 R16, RZ, RZ, R13 ;  /* 0x000000ffff107224 */ /* 0x000fe400078e000d */
[----:B------:R-:W2:Y:S04]  /*17260*/  LDL R13, [R1+0xab4] ;  /* 0x000ab400010d7983 */ /* 0x000ea80000100800 */
[----:B------:R0:W-:Y:S04]  /*17270*/  STL [R1+0x2dc], R18 ;  /* 0x0002dc1201007387 */ /* 0x0001e80000100800 */
[----:B0-----:R-:W4:Y:S01]  /*17280*/  LDL.LU R18, [R1+0x3e20] ;  /* 0x003e200001127983 */ /* 0x001f220000300800 */
[----:B------:R-:W-:Y:S01]  /*17290*/  IMAD.MOV R8, RZ, RZ, -R8 ;  /* 0x000000ffff087224 */ /* 0x000fe200078e0a08 */
[----:B------:R-:W-:-:S03]  /*172a0*/  IABS R6, R17 ;  /* 0x0000001100067213 */ /* 0x000fc60000000000 */
[----:B------:R-:W-:Y:S01]  /*172b0*/  IMAD R9, R0, R8, R9 ;  /* 0x0000000800097224 */ /* 0x000fe200078e0209 */
[----:B---3--:R-:W-:Y:S01]  /*172c0*/  IABS R8, R2 ;  /* 0x0000000200087213 */ /* 0x008fe20000000000 */
[----:B------:R-:W-:-:S03]  /*172d0*/  IMAD.MOV.U32 R2, RZ, RZ, R6 ;  /* 0x000000ffff027224 */ /* 0x000fc600078e0006 */
[----:B------:R-:W-:Y:S02]  /*172e0*/  ISETP.GT.U32.AND P5, PT, R0, R9, PT ;  /* 0x000000090000720c */ /* 0x000fe40003fa4070 */
[----:B------:R-:W-:Y:S01]  /*172f0*/  ISETP.GE.AND P0, PT, R11, RZ, PT ;  /* 0x000000ff0b00720c */ /* 0x000fe20003f06270 */
[----:B------:R-:W-:Y:S02]  /*17300*/  @!P4 IMAD.MOV R16, RZ, RZ, -R16 ;  /* 0x000000ffff10c224 */ /* 0x000fe400078e0a10 */
[----:B------:R-:W-:-:S04]  /*17310*/  IMAD.HI.U32 R11, R20, R2, RZ ;  /* 0x00000002140b7227 */ /* 0x000fc800078e00ff */
[----:B------:R-:W-:Y:S01]  /*17320*/  IMAD.MOV R11, RZ, RZ, -R11 ;  /* 0x000000ffff0b7224 */ /* 0x000fe200078e0a0b */
[----:B------:R0:W-:Y:S03]  /*17330*/  STL [R1+0x2e4], R16 ;  /* 0x0002e41001007387 */ /* 0x0001e60000100800 */
[----:B------:R-:W-:Y:S01]  /*17340*/  @!P5 IMAD.IADD R9, R9, 0x1, -R0 ;  /* 0x000000010909d824 */ /* 0x000fe200078e0a00 */
[----:B------:R-:W-:Y:S01]  /*17350*/  ISETP.GE.AND P5, PT, R17, RZ, PT ;  /* 0x000000ff1100720c */ /* 0x000fe20003fa6270 */
[----:B------:R-:W-:Y:S01]  /*17360*/  IMAD R2, R0, R11, R2 ;  /* 0x0000000b00027224 */ /* 0x000fe200078e0202 */
[----:B0-----:R-:W3:Y:S04]  /*17370*/  LDL.LU R16, [R1+0xaa8] ;  /* 0x000aa80001107983 */ /* 0x001ee80000300800 */
[----:B------:R-:W2:Y:S01]  /*17380*/  LDL R17, [R1+0xab8] ;  /* 0x000ab80001117983 */ /* 0x000ea20000100800 */
[----:B----4-:R-:W-:-:S03]  /*17390*/  IABS R11, R18 ;  /* 0x00000012000b7213 */ /* 0x010fc60000000000 */
[----:B------:R0:W-:Y:S04]  /*173a0*/  STL [R1+0x3e18], R18 ;  /* 0x003e181201007387 */ /* 0x0001e80000100800 */
[----:B0-----:R-:W4:Y:S01]  /*173b0*/  LDL.LU R18, [R1+0xaac] ;  /* 0x000aac0001127983 */ /* 0x001f220000300800 */
[----:B------:R-:W-:-:S13]  /*173c0*/  ISETP.GT.U32.AND P6, PT, R0, R10, PT ;  /* 0x0000000a0000720c */ /* 0x000fda0003fc4070 */
[----:B------:R-:W-:Y:S01]  /*173d0*/  @!P6 IMAD.IADD R10, R10, 0x1, -R0 ;  /* 0x000000010a0ae824 */ /* 0x000fe200078e0a00 */
[----:B------:R-:W-:-:S13]  /*173e0*/  ISETP.GT.U32.AND P6, PT, R0, R12, PT ;  /* 0x0000000c0000720c */ /* 0x000fda0003fc4070 */
[----:B------:R-:W-:Y:S01]  /*173f0*/  @!P6 IMAD.IADD R12, R12, 0x1, -R0 ;  /* 0x000000010c0ce824 */ /* 0x000fe200078e0a00 */
[----:B----4-:R0:W-:Y:S03]  /*17400*/  STL [R1+0x3e1c], R18 ;  /* 0x003e1c1201007387 */ /* 0x0101e60000100800 */
[----:B0-----:R-:W-:Y:S02]  /*17410*/  IMAD.MOV.U32 R18, RZ, RZ, R12 ;  /* 0x000000ffff127224 */ /* 0x001fe400078e000c */
[----:B------:R-:W4:Y:S02]  /*17420*/  LDL R12, [R1+0xabc] ;  /* 0x000abc00010c7983 */ /* 0x000f240000100800 */
[----:B------:R-:W-:-:S05]  /*17430*/  @!P1 IMAD.MOV R18, RZ, RZ, -R18 ;  /* 0x000000ffff129224 */ /* 0x000fca00078e0a12 */
[----:B------:R0:W-:Y:S04]  /*17440*/  STL [R1+0x2e0], R18 ;  /* 0x0002e01201007387 */ /* 0x0001e80000100800 */
[----:B0-----:R-:W3:Y:S01]  /*17450*/  LDL.LU R18, [R1+0x3e1c] ;  /* 0x003e1c0001127983 */ /* 0x001ee20000300800 */
[----:B------:R-:W-:Y:S01]  /*17460*/  ISETP.GT.U32.AND P2, PT, R0, R10, PT ;  /* 0x0000000a0000720c */ /* 0x000fe20003f44070 */
[----:B------:R-:W-:-:S04]  /*17470*/  IMAD.HI.U32 R6, R20, R8, RZ ;  /* 0x0000000814067227 */ /* 0x000fc800078e00ff */
[----:B------:R-:W-:Y:S01]  /*17480*/  IMAD.MOV R6, RZ, RZ, -R6 ;  /* 0x000000ffff067224 */ /* 0x000fe200078e0a06 */
[C---:B------:R-:W-:Y:S02]  /*17490*/  ISETP.GT.U32.AND P4, PT, R0.reuse, R9, PT ;  /* 0x000000090000720c */ /* 0x040fe40003f84070 */
[C---:B------:R-:W-:Y:S01]  /*174a0*/  ISETP.GT.U32.AND P6, PT, R0.reuse, R2, PT ;  /* 0x000000020000720c */ /* 0x040fe20003fc4070 */
[----:B------:R-:W-:Y:S02]  /*174b0*/  IMAD R8, R0, R6, R8 ;  /* 0x0000000600087224 */ /* 0x000fe400078e0208 */
[----:B------:R-:W-:-:S04]  /*174c0*/  IMAD.HI.U32 R6, R20, R7, RZ ;  /* 0x0000000714067227 */ /* 0x000fc800078e00ff */
[----:B------:R-:W-:Y:S01]  /*174d0*/  @!P2 IMAD.IADD R10, R10, 0x1, -R0 ;  /* 0x000000010a0aa824 */ /* 0x000fe200078e0a00 */
[C---:B------:R-:W-:Y:S01]  /*174e0*/  ISETP.GT.U32.AND P2, PT, R0.reuse, R8, PT ;  /* 0x000000080000720c */ /* 0x040fe20003f44070 */
[----:B------:R-:W-:Y:S01]  /*174f0*/  IMAD.MOV R6, RZ, RZ, -R6 ;  /* 0x000000ffff067224 */ /* 0x000fe200078e0a06 */
[----:B--2---:R-:W-:Y:S01]  /*17500*/  IABS R13, R13 ;  /* 0x0000000d000d7213 */ /* 0x004fe20000000000 */
[--C-:B------:R-:W-:Y:S02]  /*17510*/  @!P4 IMAD.IADD R9, R9, 0x1, -R0.reuse ;  /* 0x000000010909c824 */ /* 0x100fe400078e0a00 */
[----:B------:R-:W-:Y:S01]  /*17520*/  IMAD R7, R0, R6, R7 ;  /* 0x0000000600077224 */ /* 0x000fe200078e0207 */
[----:B------:R-:W-:Y:S01]  /*17530*/  IABS R6, R17 ;  /* 0x0000001100067213 */ /* 0x000fe20000000000 */
[----:B------:R-:W-:Y:S01]  /*17540*/  IMAD.HI.U32 R17, R20, R11, RZ ;  /* 0x0000000b14117227 */ /* 0x000fe200078e00ff */
[----:B---3--:R-:W-:Y:S02]  /*17550*/  ISETP.GE.AND P1, PT, R18, RZ, PT ;  /* 0x000000ff1200720c */ /* 0x008fe40003f26270 */
[----:B------:R-:W2:Y:S01]  /*17560*/  LDL.LU R18, [R1+0x3e18] ;  /* 0x003e180001127983 */ /* 0x000ea20000300800 */
[----:B------:R-:W-:Y:S01]  /*17570*/  ISETP.GE.AND P4, PT, R16, RZ, PT ;  /* 0x000000ff1000720c */ /* 0x000fe20003f86270 */
[----:B------:R-:W-:-:S02]  /*17580*/  @!P6 IMAD.IADD R2, R2, 0x1, -R0 ;  /* 0x000000010202e824 */ /* 0x000fc400078e0a00 */
[----:B------:R-:W-:-:S04]  /*17590*/  IMAD.HI.U32 R16, R20, R13, RZ ;  /* 0x0000000d14107227 */ /* 0x000fc800078e00ff */
[----:B------:R-:W-:Y:S02]  /*175a0*/  IMAD.MOV R17, RZ, RZ, -R17 ;  /* 0x000000ffff117224 */ /* 0x000fe400078e0a11 */
[----:B------:R-:W-:Y:S01]  /*175b0*/  @!P2 IMAD.IADD R8, R8, 0x1, -R0 ;  /* 0x000000010808a824 */ /* 0x000fe200078e0a00 */
[C---:B------:R-:W-:Y:S01]  /*175c0*/  ISETP.GT.U32.AND P2, PT, R0.reuse, R2, PT ;  /* 0x000000020000720c */ /* 0x040fe20003f44070 */
[----:B------:R-:W-:Y:S02]  /*175d0*/  IMAD.MOV R16, RZ, RZ, -R16 ;  /* 0x000000ffff107224 */ /* 0x000fe400078e0a10 */
[C---:B------:R-:W-:Y:S02]  /*175e0*/  IMAD R11, R0.reuse, R17, R11 ;  /* 0x00000011000b7224 */ /* 0x040fe400078e020b */
[----:B------:R-:W-:Y:S02]  /*175f0*/  IMAD.MOV.U32 R17, RZ, RZ, R6 ;  /* 0x000000ffff117224 */ /* 0x000fe400078e0006 */
[----:B------:R-:W-:-:S02]  /*17600*/  IMAD R6, R0, R16, R13 ;  /* 0x0000001000067224 */ /* 0x000fc400078e020d */
[----:B------:R-:W-:Y:S02]  /*17610*/  IMAD.MOV.U32 R13, RZ, RZ, R10 ;  /* 0x000000ffff0d7224 */ /* 0x000fe400078e000a */
[----:B------:R-:W-:Y:S01]  /*17620*/  IMAD.HI.U32 R10, R20, R17, RZ ;  /* 0x00000011140a7227 */ /* 0x000fe200078e00ff */
[----:B------:R0:W-:Y:S03]  /*17630*/  STL [R1+0x3e14], R6 ;  /* 0x003e140601007387 */ /* 0x0001e60000100800 */
[----:B------:R-:W-:Y:S01]  /*17640*/  @!P0 IMAD.MOV R13, RZ, RZ, -R13 ;  /* 0x000000ffff0d8224 */ /* 0x000fe200078e0a0d */
[----:B------:R1:W-:Y:S01]  /*17650*/  STL [R1+0x3e10], R22 ;  /* 0x003e101601007387 */ /* 0x0003e20000100800 */
[----:B------:R-:W-:Y:S02]  /*17660*/  @!P2 IMAD.IADD R2, R2, 0x1, -R0 ;  /* 0x000000010202a824 */ /* 0x000fe400078e0a00 */
[----:B------:R-:W-:Y:S01]  /*17670*/  IMAD.MOV R10, RZ, RZ, -R10 ;  /* 0x000000ffff0a7224 */ /* 0x000fe200078e0a0a */
[----:B------:R3:W-:Y:S01]  /*17680*/  STL [R1+0x2d8], R13 ;  /* 0x0002d80d01007387 */ /* 0x0007e20000100800 */
[----:B------:R-:W-:-:S02]  /*17690*/  @!P3 IMAD.MOV R9, RZ, RZ, -R9 ;  /* 0x000000ffff09b224 */ /* 0x000fc400078e0a09 */
[----:B0-----:R-:W-:Y:S01]  /*176a0*/  IMAD.MOV.U32 R6, RZ, RZ, R2 ;  /* 0x000000ffff067224 */ /* 0x001fe200078e0002 */
[----:B-1----:R-:W4:Y:S01]  /*176b0*/  LDL.LU R22, [R1+0xab4] ;  /* 0x000ab40001167983 */ /* 0x002f220000300800 */
[----:B------:R-:W-:-:S03]  /*176c0*/  IMAD R2, R0, R10, R17 ;  /* 0x0000000a00027224 */ /* 0x000fc600078e0211 */
[----:B------:R-:W4:Y:S04]  /*176d0*/  LDL.LU R16, [R1+0xab8] ;  /* 0x000ab80001107983 */ /* 0x000f280000300800 */
[----:B---3--:R-:W3:Y:S04]  /*176e0*/  LDL R13, [R1+0xac8] ;  /* 0x000ac800010d7983 */ /* 0x008ee80000100800 */
[----:B------:R0:W-:Y:S04]  /*176f0*/  STL [R1+0x2d4], R9 ;  /* 0x0002d40901007387 */ /* 0x0001e80000100800 */
[----:B------:R-:W3:Y:S01]  /*17700*/  LDL R10, [R1+0xac0] ;  /* 0x000ac000010a7983 */ /* 0x000ee20000100800 */
[----:B--2---:R-:W-:-:S02]  /*17710*/  ISETP.GE.AND P3, PT, R18, RZ, PT ;  /* 0x000000ff1200720c */ /* 0x004fc40003f66270 */
[C---:B------:R-:W-:Y:S01]  /*17720*/  ISETP.GT.U32.AND P6, PT, R0.reuse, R7, PT ;  /* 0x000000070000720c */ /* 0x040fe20003fc4070 */
[----:B------:R-:W2:Y:S01]  /*17730*/  LDL R18, [R1+0xacc] ;  /* 0x000acc0001127983 */ /* 0x000ea20000100800 */
[C---:B------:R-:W-:Y:S02]  /*17740*/  ISETP.GT.U32.AND P2, PT, R0.reuse, R11, PT ;  /* 0x0000000b0000720c */ /* 0x040fe40003f44070 */
[----:B----4-:R-:W-:Y:S01]  /*17750*/  IABS R12, R12 ;  /* 0x0000000c000c7213 */ /* 0x010fe20000000000 */
[----:B------:R-:W-:Y:S01]  /*17760*/  @!P5 IMAD.MOV R6, RZ, RZ, -R6 ;  /* 0x000000ffff06d224 */ /* 0x000fe200078e0a06 */
[----:B------:R-:W4:Y:S07]  /*17770*/  LDL R17, [R1+0xac4] ;  /* 0x000ac40001117983 */ /* 0x000f2e0000100800 */
[----:B------:R-:W-:Y:S01]  /*17780*/  @!P6 IMAD.IADD R7, R7, 0x1, -R0 ;  /* 0x000000010707e824 */ /* 0x000fe200078e0a00 */
[----:B------:R-:W-:Y:S01]  /*17790*/  ISETP.GT.U32.AND P6, PT, R0, R8, PT ;  /* 0x000000080000720c */ /* 0x000fe20003fc4070 */
[----:B0-----:R-:W-:Y:S01]  /*177a0*/  IMAD.HI.U32 R9, R20, R12, RZ ;  /* 0x0000000c14097227 */ /* 0x001fe200078e00ff */
[----:B------:R0:W-:Y:S03]  /*177b0*/  STL [R1+0x2d0], R6 ;  /* 0x0002d00601007387 */ /* 0x0001e60000100800 */
[----:B------:R-:W-:-:S02]  /*177c0*/  IMAD.MOV R9, RZ, RZ, -R9 ;  /* 0x000000ffff097224 */ /* 0x000fc400078e0a09 */
[--C-:B------:R-:W-:Y:S01]  /*177d0*/  @!P2 IMAD.IADD R11, R11, 0x1, -R0.reuse ;  /* 0x000000010b0ba824 */ /* 0x100fe200078e0a00 */
[----:B0-----:R-:W4:Y:S05]  /*177e0*/  LDL.LU R6, [R1+0x3e14] ;  /* 0x003e140001067983 */ /* 0x001f2a0000300800 */
[----:B------:R-:W-:-:S04]  /*177f0*/  @!P6 IMAD.IADD R8, R8, 0x1, -R0 ;  /* 0x000000010808e824 */ /* 0x000fc800078e0a00 */
[----:B------:R-:W-:Y:S01]  /*17800*/  @!P4 IMAD.MOV R8, RZ, RZ, -R8 ;  /* 0x000000ffff08c224 */ /* 0x000fe200078e0a08 */
[----:B------:R-:W-:Y:S02]  /*17810*/  ISETP.GE.AND P6, PT, R22, RZ, PT ;  /* 0x000000ff1600720c */ /* 0x000fe40003fc6270 */
[----:B------:R-:W4:Y:S01]  /*17820*/  LDL.LU R22, [R1+0x3e10] ;  /* 0x003e100001167983 */ /* 0x000f220000300800 */
[----:B------:R-:W-:Y:S01]  /*17830*/  ISETP.GE.AND P2, PT, R16, RZ, PT ;  /* 0x000000ff1000720c */ /* 0x000fe20003f46270 */
[----:B------:R-:W-:Y:S02]  /*17840*/  IMAD R16, R0, R9, R12 ;  /* 0x0000000900107224 */ /* 0x000fe400078e020c */
[----:B------:R-:W-:Y:S01]  /*17850*/  STL [R1+0x2cc], R8 ;  /* 0x0002cc0801007387 */ /* 0x000fe20000100800 */
[----:B---3--:R-:W-:Y:S02]  /*17860*/  IABS R12, R10 ;  /* 0x0000000a000c7213 */ /* 0x008fe40000000000 */
[----:B--2---:R-:W-:-:S02]  /*17870*/  IABS R10, R18 ;  /* 0x00000012000a7213 */ /* 0x004fc40000000000 */
[----:B------:R-:W2:Y:S01]  /*17880*/  LDL.LU R18, [R1+0xad0] ;  /* 0x000ad00001127983 */ /* 0x000ea20000300800 */
[----:B------:R-:W-:-:S13]  /*17890*/  ISETP.GT.U32.AND P0, PT, R0, R7, PT ;  /* 0x000000070000720c */ /* 0x000fda0003f04070 */
[----:B------:R-:W-:Y:S01]  /*178a0*/  @!P0 IMAD.IADD R7, R7, 0x1, -R0 ;  /* 0x0000000107078824 */ /* 0x000fe200078e0a00 */
[----:B----4-:R-:W-:Y:S01]  /*178b0*/  ISETP.GT.U32.AND P5, PT, R0, R6, PT ;  /* 0x000000060000720c */ /* 0x010fe20003fa4070 */
[----:B--2---:R0:W-:Y:S02]  /*178c0*/  STL [R1+0x3e0c], R18 ;  /* 0x003e0c1201007387 */ /* 0x0041e40000100800 */
[----:B0-----:R-:W-:Y:S02]  /*178d0*/  IMAD.MOV.U32 R18, RZ, RZ, R7 ;  /* 0x000000ffff127224 */ /* 0x001fe400078e0007 */
[----:B------:R-:W2:Y:S02]  /*178e0*/  LDL.LU R7, [R1+0xabc] ;  /* 0x000abc0001077983 */ /* 0x000ea40000300800 */
[----:B------:R-:W-:-:S05]  /*178f0*/  @!P1 IMAD.MOV R18, RZ, RZ, -R18 ;  /* 0x000000ffff129224 */ /* 0x000fca00078e0a12 */
[----:B------:R0:W-:Y:S04]  /*17900*/  STL [R1+0x2c8], R18 ;  /* 0x0002c81201007387 */ /* 0x0001e80000100800 */
[----:B0-----:R-:W3:Y:S01]  /*17910*/  LDL.LU R18, [R1+0xac4] ;  /* 0x000ac40001127983 */ /* 0x001ee20000300800 */
[----:B------:R-:W-:Y:S01]  /*17920*/  IABS R9, R17 ;  /* 0x0000001100097213 */ /* 0x000fe20000000000 */
[----:B------:R-:W-:Y:S01]  /*17930*/  @!P5 IMAD.IADD R6, R6, 0x1, -R0 ;  /* 0x000000010606d824 */ /* 0x000fe200078e0a00 */
[----:B------:R-:W-:Y:S01]  /*17940*/  ISETP.GT.U32.AND P5, PT, R0, R11, PT ;  /* 0x0000000b0000720c */ /* 0x000fe20003fa4070 */
[----:B------:R-:W-:Y:S01]  /*17950*/  IMAD.HI.U32 R17, R20, R12, RZ ;  /* 0x0000000c14117227 */ /* 0x000fe200078e00ff */
[----:B------:R-:W-:-:S03]  /*17960*/  IABS R13, R13 ;  /* 0x0000000d000d7213 */ /* 0x000fc60000000000 */
[----:B------:R-:W-:Y:S01]  /*17970*/  IMAD.MOV R17, RZ, RZ, -R17 ;  /* 0x000000ffff117224 */ /* 0x000fe200078e0a11 */
[----:B------:R-:W-:-:S03]  /*17980*/  ISETP.GT.U32.AND P1, PT, R0, R16, PT ;  /* 0x000000100000720c */ /* 0x000fc60003f24070 */
[----:B------:R-:W-:Y:S02]  /*17990*/  IMAD R12, R0, R17, R12 ;  /* 0x00000011000c7224 */ /* 0x000fe400078e020c */
[----:B------:R-:W-:-:S04]  /*179a0*/  IMAD.HI.U32 R17, R20, R9, RZ ;  /* 0x0000000914117227 */ /* 0x000fc800078e00ff */
[----:B------:R-:W-:Y:S02]  /*179b0*/  IMAD.MOV.U32 R8, RZ, RZ, R13 ;  /* 0x000000ffff087224 */ /* 0x000fe400078e000d */
[----:B------:R-:W-:Y:S02]  /*179c0*/  IMAD.MOV R17, RZ, RZ, -R17 ;  /* 0x000000ffff117224 */ /* 0x000fe400078e0a11 */
[----:B------:R-:W-:Y:S02]  /*179d0*/  @!P5 IMAD.IADD R11, R11, 0x1, -R0 ;  /* 0x000000010b0bd824 */ /* 0x000fe400078e0a00 */
[----:B------:R-:W-:-:S04]  /*179e0*/  IMAD.HI.U32 R13, R20, R8, RZ ;  /* 0x00000008140d7227 */ /* 0x000fc800078e00ff */
[----:B------:R-:W-:Y:S02]  /*179f0*/  IMAD R9, R0, R17, R9 ;  /* 0x0000001100097224 */ /* 0x000fe400078e0209 */
[----:B------:R-:W-:Y:S02]  /*17a00*/  IMAD.MOV.U32 R17, RZ, RZ, R11 ;  /* 0x000000ffff117224 */ /* 0x000fe400078e000b */
[----:B------:R-:W-:Y:S01]  /*17a10*/  IMAD.MOV R13, RZ, RZ, -R13 ;  /* 0x000000ffff0d7224 */ /* 0x000fe200078e0a0d */
[----:B------:R-:W-:Y:S01]  /*17a20*/  @!P1 IADD3 R16, PT, PT, R16, -R0, RZ ;  /* 0x8000000010109210 */ /* 0x000fe20007ffe0ff */
[----:B------:R-:W-:Y:S02]  /*17a30*/  @!P3 IMAD.MOV R17, RZ, RZ, -R17 ;  /* 0x000000ffff11b224 */ /* 0x000fe400078e0a11 */
[----:B------:R-:W-:Y:S01]  /*17a40*/  IMAD R8, R0, R13, R8 ;  /* 0x0000000d00087224 */ /* 0x000fe200078e0208 */
[----:B--2---:R-:W-:Y:S01]  /*17a50*/  ISETP.GE.AND P5, PT, R7, RZ, PT ;  /* 0x000000ff0700720c */ /* 0x004fe20003fa6270 */
[----:B------:R-:W-:-:S02]  /*17a60*/  IMAD.MOV.U32 R7, RZ, RZ, R10 ;  /* 0x000000ffff077224 */ /* 0x000fc400078e000a */
[----:B------:R-:W2:Y:S01]  /*17a70*/  LDL.LU R10, [R1+0xac0] ;  /* 0x000ac000010a7983 */ /* 0x000ea20000300800 */
[----:B---3--:R-:W-:-:S03]  /*17a80*/  ISETP.GE.AND P1, PT, R18, RZ, PT ;  /* 0x000000ff1200720c */ /* 0x008fc60003f26270 */
[----:B------:R-:W3:Y:S04]  /*17a90*/  LDL.LU R18, [R1+0x3e0c] ;  /* 0x003e0c0001127983 */ /* 0x000ee80000300800 */
[----:B------:R-:W4:Y:S04]  /*17aa0*/  LDL R13, [R1+0xad8] ;  /* 0x000ad800010d7983 */ /* 0x000f280000100800 */
[----:B------:R-:W2:Y:S04]  /*17ab0*/  LDL R11, [R1+0xad4] ;  /* 0x000ad400010b7983 */ /* 0x000ea80000100800 */
[----:B------:R0:W-:Y:S04]  /*17ac0*/  STL [R1+0x2b4], R17 ;  /* 0x0002b41101007387 */ /* 0x0001e80000100800 */
[----:B0-----:R-:W2:Y:S01]  /*17ad0*/  LDL.LU R17, [R1+0xac8] ;  /* 0x000ac80001117983 */ /* 0x001ea20000300800 */
[----:B------:R-:W-:-:S02]  /*17ae0*/  ISETP.GT.U32.AND P4, PT, R0, R6, PT ;  /* 0x000000060000720c */ /* 0x000fc40003f84070 */
[----:B------:R-:W-:-:S11]  /*17af0*/  ISETP.GT.U32.AND P0, PT, R0, R2, PT ;  /* 0x000000020000720c */ /* 0x000fd60003f04070 */
[--C-:B------:R-:W-:Y:S01]  /*17b00*/  @!P4 IMAD.IADD R6, R6, 0x1, -R0.reuse ;  /* 0x000000010606c824 */ /* 0x100fe200078e0a00 */
[----:B------:R-:W-:Y:S01]  /*17b10*/  ISETP.GT.U32.AND P4, PT, R0, R12, PT ;  /* 0x0000000c0000720c */ /* 0x000fe20003f84070 */
[----:B------:R-:W-:-:S05]  /*17b20*/  @!P0 IMAD.IADD R2, R2, 0x1, -R0 ;  /* 0x0000000102028824 */ /* 0x000fca00078e0a00 */
[----:B------:R-:W-:Y:S01]  /*17b30*/  ISETP.GT.U32.AND P0, PT, R0, R2, PT ;  /* 0x000000020000720c */ /* 0x000fe20003f04070 */
[----:B------:R-:W-:-:S06]  /*17b40*/  @!P6 IMAD.MOV R6, RZ, RZ, -R6 ;  /* 0x000000ffff06e224 */ /* 0x000fcc00078e0a06 */
[----:B------:R-:W-:-:S05]  /*17b50*/  @!P4 IMAD.IADD R12, R12, 0x1, -R0 ;  /* 0x000000010c0cc824 */ /* 0x000fca00078e0a00 */
[----:B------:R-:W-:Y:S01]  /*17b60*/  ISETP.GT.U32.AND P6, PT, R0, R12, PT ;  /* 0x0000000c0000720c */ /* 0x000fe20003fc4070 */
[----:B------:R-:W-:Y:S01]  /*17b70*/  @!P0 IMAD.IADD R2, R2, 0x1, -R0 ;  /* 0x0000000102028824 */ /* 0x000fe200078e0a00 */
[----:B------:R0:W-:Y:S03]  /*17b80*/  STL [R1+0x2bc], R6 ;  /* 0x0002bc0601007387 */ /* 0x0001e60000100800 */
[----:B0-----:R-:W-:-:S08]  /*17b90*/  IMAD.MOV.U32 R6, RZ, RZ, R2 ;  /* 0x000000ffff067224 */ /* 0x001fd000078e0002 */
[----:B------:R-:W-:Y:S02]  /*17ba0*/  @!P6 IMAD.IADD R12, R12, 0x1, -R0 ;  /* 0x000000010c0ce824 */ /* 0x000fe400078e0a00 */
[----:B------:R-:W-:Y:S01]  /*17bb0*/  @!P2 IMAD.MOV R6, RZ, RZ, -R6 ;  /* 0x000000ffff06a224 */ /* 0x000fe200078e0a06 */
[----:B---3--:R-:W-:Y:S04]  /*17bc0*/  STL [R1+0x3e08], R18 ;  /* 0x003e081201007387 */ /* 0x008fe80000100800 */
[----:B------:R-:W-:Y:S04]  /*17bd0*/  STL [R1+0x2c0], R6 ;  /* 0x0002c00601007387 */ /* 0x000fe80000100800 */
[----:B------:R0:W-:Y:S04]  /*17be0*/  STL [R1+0x3e04], R12 ;  /* 0x003e040c01007387 */ /* 0x0001e80000100800 */
[----:B0-----:R-:W3:Y:S01]  /*17bf0*/  LDL R12, [R1+0xadc] ;  /* 0x000adc00010c7983 */ /* 0x001ee20000100800 */
[----:B--2---:R-:W-:-:S03]  /*17c00*/  ISETP.GE.AND P6, PT, R17, RZ, PT ;  /* 0x000000ff1100720c */ /* 0x004fc60003fc6270 */
[----:B------:R-:W2:Y:S01]  /*17c10*/  LDL R17, [R1+0xae0] ;  /* 0x000ae00001117983 */ /* 0x000ea20000100800 */
[----:B------:R-:W-:Y:S02]  /*17c20*/  ISETP.GT.U32.AND P3, PT, R0, R16, PT ;  /* 0x000000100000720c */ /* 0x000fe40003f64070 */
[----:B------:R-:W-:Y:S01]  /*17c30*/  ISETP.GE.AND P0, PT, R10, RZ, PT ;  /* 0x000000ff0a00720c */ /* 0x000fe20003f06270 */
[----:B------:R-:W-:-:S04]  /*17c40*/  IMAD.HI.U32 R10, R20, R7, RZ ;  /* 0x00000007140a7227 */ /* 0x000fc800078e00ff */
[----:B------:R-:W-:-:S06]  /*17c50*/  IMAD.MOV R10, RZ, RZ, -R10 ;  /* 0x000000ffff0a7224 */ /* 0x000fcc00078e0a0a */
[----:B------:R-:W-:Y:S02]  /*17c60*/  @!P3 IMAD.IADD R16, R16, 0x1, -R0 ;  /* 0x000000011010b824 */ /* 0x000fe400078e0a00 */
[----:B------:R-:W-:Y:S01]  /*17c70*/  IMAD R7, R0, R10, R7 ;  /* 0x0000000a00077224 */ /* 0x000fe200078e0207 */
[----:B------:R-:W-:Y:S01]  /*17c80*/  IABS R10, R18 ;  /* 0x00000012000a7213 */ /* 0x000fe20000000000 */
[----:B------:R-:W-:Y:S02]  /*17c90*/  IMAD.MOV.U32 R18, RZ, RZ, R16 ;  /* 0x000000ffff127224 */ /* 0x000fe400078e0010 */
[----:B------:R-:W2:Y:S01]  /*17ca0*/  LDL.LU R16, [R1+0xacc] ;  /* 0x000acc0001107983 */ /* 0x000ea20000300800 */
[----:B------:R-:W-:Y:S02]  /*17cb0*/  IABS R2, R11 ;  /* 0x0000000b00027213 */ /* 0x000fe40000000000 */
[----:B----4-:R-:W-:Y:S01]  /*17cc0*/  IABS R11, R13 ;  /* 0x0000000d000b7213 */ /* 0x010fe20000000000 */
[----:B------:R-:W-:-:S04]  /*17cd0*/  IMAD.HI.U32 R13, R20, R10, RZ ;  /* 0x0000000a140d7227 */ /* 0x000fc800078e00ff */
[----:B------:R-:W-:-:S04]  /*17ce0*/  IMAD.HI.U32 R6, R20, R2, RZ ;  /* 0x0000000214067227 */ /* 0x000fc800078e00ff */
[----:B------:R-:W-:Y:S02]  /*17cf0*/  @!P5 IMAD.MOV R18, RZ, RZ, -R18 ;  /* 0x000000ffff12d224 */ /* 0x000fe400078e0a12 */
[----:B------:R-:W-:Y:S02]  /*17d00*/  IMAD.MOV R13, RZ, RZ, -R13 ;  /* 0x000000ffff0d7224 */ /* 0x000fe400078e0a0d */
[----:B------:R-:W-:Y:S01]  /*17d10*/  IMAD.MOV R6, RZ, RZ, -R6 ;  /* 0x000000ffff067224 */ /* 0x000fe200078e0a06 */
[----:B------:R0:W-:Y:S01]  /*17d20*/  STL [R1+0x2b8], R18 ;  /* 0x0002b81201007387 */ /* 0x0001e20000100800 */
[C---:B------:R-:W-:Y:S02]  /*17d30*/  IMAD R10, R0.reuse, R13, R10 ;  /* 0x0000000d000a7224 */ /* 0x040fe400078e020a */
[----:B------:R-:W-:Y:S01]  /*17d40*/  IMAD R2, R0, R6, R2 ;  /* 0x0000000600027224 */ /* 0x000fe200078e0202 */
[----:B0-----:R-:W4:Y:S01]  /*17d50*/  LDL.LU R18, [R1+0x3e08] ;  /* 0x003e080001127983 */ /* 0x001f220000300800 */
[----:B---3--:R-:W-:-:S02]  /*17d60*/  IABS R6, R12 ;  /* 0x0000000c00067213 */ /* 0x008fc40000000000 */
[----:B--2---:R-:W-:Y:S02]  /*17d70*/  IABS R13, R17 ;  /* 0x00000011000d7213 */ /* 0x004fe40000000000 */
[----:B------:R-:W2:Y:S04]  /*17d80*/  LDL R17, [R1+0xae4] ;  /* 0x000ae40001117983 */ /* 0x000ea80000100800 */
[----:B------:R-:W3:Y:S01]  /*17d90*/  LDL.LU R12, [R1+0xad4] ;  /* 0x000ad400010c7983 */ /* 0x000ee20000300800 */
[----:B------:R-:W-:-:S13]  /*17da0*/  ISETP.GT.U32.AND P2, PT, R0, R8, PT ;  /* 0x000000080000720c */ /* 0x000fda0003f44070 */
[----:B------:R-:W-:-:S05]  /*17db0*/  @!P2 IMAD.IADD R8, R8, 0x1, -R0 ;  /* 0x000000010808a824 */ /* 0x000fca00078e0a00 */
[----:B------:R-:W-:Y:S02]  /*17dc0*/  ISETP.GT.U32.AND P2, PT, R0, R8, PT ;  /* 0x000000080000720c */ /* 0x000fe40003f44070 */
[----:B------:R-:W-:Y:S01]  /*17dd0*/  ISETP.GE.AND P5, PT, R16, RZ, PT ;  /* 0x000000ff1000720c */ /* 0x000fe20003fa6270 */
[----:B------:R-:W-:-:S04]  /*17de0*/  IMAD.HI.U32 R16, R20, R11, RZ ;  /* 0x0000000b14107227 */ /* 0x000fc800078e00ff */
[----:B------:R-:W-:-:S06]  /*17df0*/  IMAD.MOV R16, RZ, RZ, -R16 ;  /* 0x000000ffff107224 */ /* 0x000fcc00078e0a10 */
[----:B------:R-:W-:Y:S01]  /*17e00*/  @!P2 IMAD.IADD R8, R8, 0x1, -R0 ;  /* 0x000000010808a824 */ /* 0x000fe200078e0a00 */
[C---:B------:R-:W-:Y:S01]  /*17e10*/  ISETP.GT.U32.AND P2, PT, R0.reuse, R2, PT ;  /* 0x000000020000720c */ /* 0x040fe20003f44070 */
[----:B------:R-:W-:Y:S02]  /*17e20*/  IMAD R11, R0, R16, R11 ;  /* 0x00000010000b7224 */ /* 0x000fe400078e020b */
[----:B------:R-:W-:Y:S01]  /*17e30*/  IMAD.HI.U32 R16, R20, R6, RZ ;  /* 0x0000000614107227 */ /* 0x000fe200078e00ff */
[----:B------:R0:W-:Y:S03]  /*17e40*/  STL [R1+0x3e00], R8 ;  /* 0x003e000801007387 */ /* 0x0001e60000100800 */
[----:B------:R-:W-:-:S04]  /*17e50*/  IMAD.MOV R16, RZ, RZ, -R16 ;  /* 0x000000ffff107224 */ /* 0x000fc800078e0a10 */
[----:B------:R-:W-:Y:S02]  /*17e60*/  IMAD R6, R0, R16, R6 ;  /* 0x0000001000067224 */ /* 0x000fe400078e0206 */
[----:B------:R-:W-:Y:S01]  /*17e70*/  @!P2 IMAD.IADD R2, R2, 0x1, -R0 ;  /* 0x000000010202a824 */ /* 0x000fe200078e0a00 */
[----:B0-----:R-:W2:Y:S01]  /*17e80*/  LDL.LU R8, [R1+0xb38] ;  /* 0x000b380001087983 */ /* 0x001ea20000300800 */
[----:B---3--:R-:W-:-:S03]  /*17e90*/  ISETP.GE.AND P2, PT, R12, RZ, PT ;  /* 0x000000ff0c00720c */ /* 0x008fc60003f46270 */
[----:B------:R-:W3:Y:S04]  /*17ea0*/  LDL.LU R12, [R1+0x3e04] ;  /* 0x003e0400010c7983 */ /* 0x000ee80000300800 */
[----:B------:R-:W2:Y:S01]  /*17eb0*/  LDL R16, [R1+0xae8] ;  /* 0x000ae80001107983 */ /* 0x000ea20000100800 */
[C---:B------:R-:W-:Y:S02]  /*17ec0*/  ISETP.GT.U32.AND P3, PT, R0.reuse, R7, PT ;  /* 0x000000070000720c */ /* 0x040fe40003f64070 */
[----:B------:R-:W-:-:S11]  /*17ed0*/  ISETP.GT.U32.AND P4, PT, R0, R9, PT ;  /* 0x000000090000720c */ /* 0x000fd60003f84070 */
[----:B------:R-:W-:-:S05]  /*17ee0*/  @!P3 IMAD.IADD R7, R7, 0x1, -R0 ;  /* 0x000000010707b824 */ /* 0x000fca00078e0a00 */
[----:B------:R-:W-:Y:S01]  /*17ef0*/  ISETP.GT.U32.AND P3, PT, R0, R7, PT ;  /* 0x000000070000720c */ /* 0x000fe20003f64070 */
[----:B------:R-:W-:-:S05]  /*17f00*/  @!P4 IMAD.IADD R9, R9, 0x1, -R0 ;  /* 0x000000010909c824 */ /* 0x000fca00078e0a00 */
[----:B------:R-:W-:-:S07]  /*17f10*/  ISETP.GT.U32.AND P4, PT, R0, R9, PT ;  /* 0x000000090000720c */ /* 0x000fce0003f84070 */
[----:B------:R-:W-:Y:S01]  /*17f20*/  @!P3 IMAD.IADD R7, R7, 0x1, -R0 ;  /* 0x000000010707b824 */ /* 0x000fe200078e0a00 */
[----:B----4-:R-:W-:Y:S01]  /*17f30*/  ISETP.GE.AND P3, PT, R18, RZ, PT ;  /* 0x000000ff1200720c */ /* 0x010fe20003f66270 */
[----:B------:R-:W-:-:S04]  /*17f40*/  IMAD.HI.U32 R18, R20, R13, RZ ;  /* 0x0000000d14127227 */ /* 0x000fc800078e00ff */
[----:B------:R-:W-:-:S04]  /*17f50*/  IMAD.MOV R18, RZ, RZ, -R18 ;  /* 0x000000ffff127224 */ /* 0x000fc800078e0a12 */
[----:B------:R-:W-:Y:S02]  /*17f60*/  IMAD R18, R0, R18, R13 ;  /* 0x0000001200127224 */ /* 0x000fe400078e020d */
[----:B------:R-:W-:Y:S01]  /*17f70*/  @!P4 IMAD.IADD R9, R9, 0x1, -R0 ;  /* 0x000000010909c824 */ /* 0x000fe200078e0a00 */
[----:B------:R0:W-:Y:S03]  /*17f80*/  STL [R1+0x3dfc], R6 ;  /* 0x003dfc0601007387 */ /* 0x0001e60000100800 */
[----:B0-----:R-:W-:Y:S02]  /*17f90*/  IMAD.MOV.U32 R6, RZ, RZ, R9 ;  /* 0x000000ffff067224 */ /* 0x001fe400078e0009 */
[----:B------:R-:W4:Y:S01]  /*17fa0*/  LDL.LU R9, [R1+0xad8] ;  /* 0x000ad80001097983 */ /* 0x000f220000300800 */
[----:B--2---:R-:W-:Y:S01]  /*17fb0*/  IABS R13, R16 ;  /* 0x00000010000d7213 */ /* 0x004fe20000000000 */
[----:B------:R-:W-:-:S02]  /*17fc0*/  IMAD.MOV.U32 R16, RZ, RZ, R8 ;  /* 0x000000ffff107224 */ /* 0x000fc400078e0008 */
[----:B---3--:R-:W-:-:S04]  /*17fd0*/  IMAD.MOV.U32 R8, RZ, RZ, R12 ;  /* 0x000000ffff087224 */ /* 0x008fc800078e000c */
[----:B------:R-:W-:-:S05]  /*17fe0*/  @!P0 IMAD.MOV R8, RZ, RZ, -R8 ;  /* 0x000000ffff088224 */ /* 0x000fca00078e0a08 */
[----:B------:R0:W-:Y:S04]  /*17ff0*/  STL [R1+0x2b0], R8 ;  /* 0x0002b00801007387 */ /* 0x0001e80000100800 */
[----:B0-----:R-:W2:Y:S01]  /*18000*/  LDL.LU R8, [R1+0x3e00] ;  /* 0x003e000001087983 */ /* 0x001ea20000300800 */
[----:B------:R-:W-:Y:S01]  /*18010*/  ISETP.GT.U32.AND P4, PT, R0, R10, PT ;  /* 0x0000000a0000720c */ /* 0x000fe20003f84070 */
[----:B------:R-:W-:Y:S01]  /*18020*/  @!P1 IMAD.MOV R6, RZ, RZ, -R6 ;  /* 0x000000ffff069224 */ /* 0x000fe200078e0a06 */
[----:B------:R-:W-:-:S04]  /*18030*/  IABS R17, R17 ;  /* 0x0000001100117213 */ /* 0x000fc80000000000 */
[----:B------:R2:W-:Y:S07]  /*18040*/  STL [R1+0x2ac], R6 ;  /* 0x0002ac0601007387 */ /* 0x0005ee0000100800 */
[----:B------:R-:W-:-:S05]  /*18050*/  @!P4 IMAD.IADD R10, R10, 0x1, -R0 ;  /* 0x000000010a0ac824 */ /* 0x000fca00078e0a00 */
[----:B------:R-:W-:Y:S01]  /*18060*/  ISETP.GT.U32.AND P0, PT, R0, R10, PT ;  /* 0x0000000a0000720c */ /* 0x000fe20003f04070 */
[----:B------:R-:W-:-:S04]  /*18070*/  IMAD.HI.U32 R12, R20, R17, RZ ;  /* 0x00000011140c7227 */ /* 0x000fc800078e00ff */
[----:B------:R-:W-:-:S04]  /*18080*/  IMAD.MOV R12, RZ, RZ, -R12 ;  /* 0x000000ffff0c7224 */ /* 0x000fc800078e0a0c */
[----:B------:R-:W-:-:S04]  /*18090*/  IMAD R17, R0, R12, R17 ;  /* 0x0000000c00117224 */ /* 0x000fc800078e0211 */
[----:B------:R-:W-:Y:S02]  /*180a0*/  @!P0 IMAD.IADD R10, R10, 0x1, -R0 ;  /* 0x000000010a0a8824 */ /* 0x000fe400078e0a00 */
[----:B--2---:R-:W-:Y:S02]  /*180b0*/  IMAD.MOV.U32 R6, RZ, RZ, R8 ;  /* 0x000000ffff067224 */ /* 0x004fe400078e0008 */
[----:B------:R-:W-:Y:S02]  /*180c0*/  IMAD.MOV.U32 R8, RZ, RZ, R7 ;  /* 0x000000ffff087224 */ /* 0x000fe400078e0007 */
[----:B------:R-:W-:Y:S01]  /*180d0*/  @!P6 IMAD.MOV R6, RZ, RZ, -R6 ;  /* 0x000000ffff06e224 */ /* 0x000fe200078e0a06 */
[----:B------:R-:W2:Y:S01]  /*180e0*/  LDL.LU R7, [R1+0xadc] ;  /* 0x000adc0001077983 */ /* 0x000ea20000300800 */
[----:B------:R-:W-:-:S03]  /*180f0*/  @!P5 IMAD.MOV R8, RZ, RZ, -R8 ;  /* 0x000000ffff08d224 */ /* 0x000fc600078e0a08 */
[----:B------:R0:W-:Y:S01]  /*18100*/  STL [R1+0x2a8], R6 ;  /* 0x0002a80601007387 */ /* 0x0001e20000100800 */
[----:B----4-:R-:W-:-:S03]  /*18110*/  ISETP.GE.AND P5, PT, R9, RZ, PT ;  /* 0x000000ff0900720c */ /* 0x010fc60003fa6270 */
[----:B0-----:R-:W3:Y:S04]  /*18120*/  LDL.LU R6, [R1+0x3dfc] ;  /* 0x003dfc0001067983 */ /* 0x001ee80000300800 */
[----:B------:R0:W-:Y:S04]  /*18130*/  STL [R1+0x3df8], R16 ;  /* 0x003df81001007387 */ /* 0x0001e80000100800 */
[----:B------:R1:W-:Y:S04]  /*18140*/  STL [R1+0x2a4], R8 ;  /* 0x0002a40801007387 */ /* 0x0003e80000100800 */
[----:B------:R-:W4:Y:S01]  /*18150*/  LDL.LU R9, [R1+0xae0] ;  /* 0x000ae00001097983 */ /* 0x000f220000300800 */
[----:B0-----:R-:W-:-:S03]  /*18160*/  IMAD.MOV.U32 R16, RZ, RZ, R10 ;  /* 0x000000ffff107224 */ /* 0x001fc600078e000a */
[----:B------:R-:W2:Y:S01]  /*18170*/  LDL.LU R12, [R1+0xaec] ;  /* 0x000aec00010c7983 */ /* 0x000ea20000300800 */
[----:B-1----:R-:W-:-:S03]  /*18180*/  IMAD.MOV.U32 R8, RZ, RZ, R13 ;  /* 0x000000ffff087224 */ /* 0x002fc600078e000d */
[----:B------:R-:W2:Y:S04]  /*18190*/  LDL R13, [R1+0xaf0] ;  /* 0x000af000010d7983 */ /* 0x000ea80000100800 */
[----:B------:R-:W2:Y:S01]  /*181a0*/  LDL.LU R10, [R1+0xae4] ;  /* 0x000ae400010a7983 */ /* 0x000ea20000300800 */
[----:B------:R-:W-:Y:S01]  /*181b0*/  @!P3 IMAD.MOV R16, RZ, RZ, -R16 ;  /* 0x000000ffff10b224 */ /* 0x000fe200078e0a10 */
[----:B------:R-:W-:-:S04]  /*181c0*/  ISETP.GT.U32.AND P0, PT, R0, R18, PT ;  /* 0x000000120000720c */ /* 0x000fc80003f04070 */
[----:B------:R0:W-:Y:S04]  /*181d0*/  STL [R1+0x2a0], R16 ;  /* 0x0002a01001007387 */ /* 0x0001e80000100800 */
[----:B0-----:R-:W4:Y:S05]  /*181e0*/  LDL.LU R16, [R1+0x3df8] ;  /* 0x003df80001107983 */ /* 0x001f2a0000300800 */
[----:B------:R-:W-:Y:S01]  /*181f0*/  @!P0 IMAD.IADD R18, R18, 0x1, -R0 ;  /* 0x0000000112128824 */ /* 0x000fe200078e0a00 */
[----:B------:R-:W-:-:S13]  /*18200*/  ISETP.GT.U32.AND P4, PT, R0, R11, PT ;  /* 0x0000000b0000720c */ /* 0x000fda0003f84070 */
[----:B------:R-:W-:Y:S01]  /*18210*/  @!P4 IMAD.IADD R11, R11, 0x1, -R0 ;  /* 0x000000010b0bc824 */ /* 0x000fe200078e0a00 */
[----:B------:R-:W-:Y:S02]  /*18220*/  ISETP.GT.U32.AND P4, PT, R0, R2, PT ;  /* 0x000000020000720c */ /* 0x000fe40003f84070 */
[----:B--2---:R-:W-:Y:S02]  /*18230*/  ISETP.GE.AND P0, PT, R10, RZ, PT ;  /* 0x000000ff0a00720c */ /* 0x004fe40003f06270 */
[----:B------:R-:W2:Y:S01]  /*18240*/  LDL.LU R10, [R1+0xae8] ;  /* 0x000ae800010a7983 */ /* 0x000ea20000300800 */
[----:B---3--:R-:W-:-:S08]  /*18250*/  ISETP.GT.U32.AND P6, PT, R0, R6, PT ;  /* 0x000000060000720c */ /* 0x008fd00003fc4070 */
[----:B------:R-:W-:Y:S01]  /*18260*/  @!P4 IMAD.IADD R2, R2, 0x1, -R0 ;  /* 0x000000010202c824 */ /* 0x000fe200078e0a00 */
[----:B------:R-:W-:Y:S01]  /*18270*/  ISETP.GE.AND P4, PT, R7, RZ, PT ;  /* 0x000000ff0700720c */ /* 0x000fe20003f86270 */
[----:B------:R-:W-:Y:S01]  /*18280*/  IMAD.HI.U32 R7, R20, R8, RZ ;  /* 0x0000000814077227 */ /* 0x000fe200078e00ff */
[----:B------:R-:W-:-:S03]  /*18290*/  ISETP.GT.U32.AND P1, PT, R0, R11, PT ;  /* 0x0000000b0000720c */ /* 0x000fc60003f24070 */
[----:B------:R-:W-:Y:S02]  /*182a0*/  IMAD.MOV R7, RZ, RZ, -R7 ;  /* 0x000000ffff077224 */ /* 0x000fe400078e0a07 */
[----:B------:R-:W-:Y:S02]  /*182b0*/  @!P6 IMAD.IADD R6, R6, 0x1, -R0 ;  /* 0x000000010606e824 */ /* 0x000fe400078e0a00 */
[----:B------:R-:W-:-:S03]  /*182c0*/  IMAD R8, R0, R7, R8 ;  /* 0x0000000700087224 */ /* 0x000fc600078e0208 */
[----:B------:R-:W-:Y:S01]  /*182d0*/  ISETP.GT.U32.AND P6, PT, R0, R6, PT ;  /* 0x000000060000720c */ /* 0x000fe20003fc4070 */
[----:B------:R-:W-:Y:S01]  /*182e0*/  IMAD.MOV.U32 R7, RZ, RZ, R2 ;  /* 0x000000ffff077224 */ /* 0x000fe200078e0002 */
[----:B----4-:R-:W-:Y:S01]  /*182f0*/  ISETP.GE.AND P3, PT, R9, RZ, PT ;  /* 0x000000ff0900720c */ /* 0x010fe20003f66270 */
[----:B------:R-:W-:Y:S02]  /*18300*/  @!P1 IMAD.IADD R11, R11, 0x1, -R0 ;  /* 0x000000010b0b9824 */ /* 0x000fe400078e0a00 */
[----:B------:R-:W-:Y:S02]  /*18310*/  @!P2 IMAD.MOV R7, RZ, RZ, -R7 ;  /* 0x000000ffff07a224 */ /* 0x000fe400078e0a07 */
[----:B------:R-:W-:Y:S01]  /*18320*/  IMAD.MOV.U32 R9, RZ, RZ, R16 ;  /* 0x000000ffff097224 */ /* 0x000fe200078e0010 */
[----:B------:R-:W-:Y:S02]  /*18330*/  IABS R16, R12 ;  /* 0x0000000c00107213 */ /* 0x000fe40000000000 */
[----:B------:R0:W-:Y:S03]  /*18340*/  STL [R1+0x29c], R7 ;  /* 0x00029c0701007387 */ /* 0x0001e60000100800 */
[----:B------:R-:W-:-:S02]  /*18350*/  @!P6 IMAD.IADD R6, R6, 0x1, -R0 ;  /* 0x000000010606e824 */ /* 0x000fc400078e0a00 */
        /* <DEDUP_REMOVED lines=8> */
[----:B------:R-:W-:-:S02]  /*183e0*/  ISETP.GE.AND P4, PT, R12, RZ, PT ;  /* 0x000000ff0c00720c */ /* 0x000fc40003f86270 */
[----:B------:R-:W-:Y:S01]  /*183f0*/  IMAD R16, R0, R2, R16 ;  /* 0x0000000200107224 */ /* 0x000fe200078e0210 */
[----:B0-----:R-:W3:Y:S01]  /*18400*/  LDL.LU R7, [R1+0xaf4] ;  /* 0x000af40001077983 */ /* 0x001ee20000300800 */
[----:B--2---:R-:W-:-:S03]  /*18410*/  ISETP.GE.AND P5, PT, R10, RZ, PT ;  /* 0x000000ff0a00720c */ /* 0x004fc60003fa6270 */
[----:B------:R-:W2:Y:S04]  /*18420*/  LDL R10, [R1+0xaf8] ;  /* 0x000af800010a7983 */ /* 0x000ea80000100800 */
[----:B------:R0:W-:Y:S04]  /*18430*/  STL [R1+0x294], R9 ;  /* 0x0002940901007387 */ /* 0x0001e80000100800 */
[----:B------:R-:W4:Y:S04]  /*18440*/  LDL R12, [R1+0xb00] ;  /* 0x000b0000010c7983 */ /* 0x000f280000100800 */
[----:B0-----:R-:W2:Y:S04]  /*18450*/  LDL R9, [R1+0xafc] ;  /* 0x000afc0001097983 */ /* 0x001ea80000100800 */
[----:B------:R-:W2:Y:S01]  /*18460*/  LDL.LU R2, [R1+0xaf0] ;  /* 0x000af00001027983 */ /* 0x000ea20000300800 */
[----:B------:R-:W-:-:S13]  /*18470*/  ISETP.GT.U32.AND P1, PT, R0, R17, PT ;  /* 0x000000110000720c */ /* 0x000fda0003f24070 */
[----:B------:R-:W-:Y:S01]  /*18480*/  @!P1 IMAD.IADD R17, R17, 0x1, -R0 ;  /* 0x0000000111119824 */ /* 0x000fe200078e0a00 */
[----:B------:R-:W-:-:S04]  /*18490*/  ISETP.GT.U32.AND P1, PT, R0, R18, PT ;  /* 0x000000120000720c */ /* 0x000fc80003f24070 */
[C---:B------:R-:W-:Y:S02]  /*184a0*/  ISETP.GT.U32.AND P2, PT, R0.reuse, R17, PT ;  /* 0x000000110000720c */ /* 0x040fe40003f44070 */
[----:B------:R-:W-:-:S07]  /*184b0*/  ISETP.GT.U32.AND P6, PT, R0, R8, PT ;  /* 0x000000080000720c */ /* 0x000fce0003fc4070 */
[----:B------:R-:W-:-:S04]  /*184c0*/  @!P1 IMAD.IADD R18, R18, 0x1, -R0 ;  /* 0x0000000112129824 */ /* 0x000fc800078e0a00 */
[----:B------:R-:W-:-:S05]  /*184d0*/  @!P2 IMAD.IADD R17, R17, 0x1, -R0 ;  /* 0x000000011111a824 */ /* 0x000fca00078e0a00 */
[----:B------:R0:W-:Y:S01]  /*184e0*/  STL [R1+0x3df4], R17 ;  /* 0x003df41101007387 */ /* 0x0001e20000100800 */
[----:B------:R-:W-:Y:S01]  /*184f0*/  @!P6 IMAD.IADD R8, R8, 0x1, -R0 ;  /* 0x000000010808e824 */ /* 0x000fe200078e0a00 */
[----:B---3--:R-:W-:Y:S01]  /*18500*/  ISETP.GE.AND P6, PT, R7, RZ, PT ;  /* 0x000000ff0700720c */ /* 0x008fe20003fc6270 */
[----:B0-----:R-:W-:-:S04]  /*18510*/  IMAD.MOV.U32 R17, RZ, RZ, R18 ;  /* 0x000000ffff117224 */ /* 0x001fc800078e0012 */
[----:B------:R-:W-:Y:S01]  /*18520*/  @!P3 IMAD.MOV R17, RZ, RZ, -R17 ;  /* 0x000000ffff11b224 */ /* 0x000fe200078e0a11 */
[----:B--2---:R-:W-:Y:S01]  /*18530*/  ISETP.GE.AND P1, PT, R2, RZ, PT ;  /* 0x000000ff0200720c */ /* 0x004fe20003f26270 */
[----:B------:R-:W-:Y:S01]  /*18540*/  IMAD.MOV.U32 R2, RZ, RZ, R11 ;  /* 0x000000ffff027224 */ /* 0x000fe200078e000b */
[----:B------:R-:W-:Y:S02]  /*18550*/  IABS R11, R7 ;  /* 0x00000007000b7213 */ /* 0x000fe40000000000 */
[----:B------:R-:W-:Y:S02]  /*18560*/  IABS R7, R10 ;  /* 0x0000000a00077213 */ /* 0x000fe40000000000 */
[----:B----4-:R-:W-:Y:S02]  /*18570*/  IABS R10, R12 ;  /* 0x0000000c000a7213 */ /* 0x010fe40000000000 */
[----:B------:R-:W2:Y:S04]  /*18580*/  LDL R12, [R1+0xb04] ;  /* 0x000b0400010c7983 */ /* 0x000ea80000100800 */
[----:B------:R0:W-:Y:S04]  /*18590*/  STL [R1+0x290], R17 ;  /* 0x0002901101007387 */ /* 0x0001e80000100800 */
[----:B0-----:R-:W3:Y:S04]  /*185a0*/  LDL.LU R17, [R1+0x3df4] ;  /* 0x003df40001117983 */ /* 0x001ee80000300800 */
[----:B------:R0:W-:Y:S04]  /*185b0*/  STL [R1+0x3df0], R23 ;  /* 0x003df01701007387 */ /* 0x0001e80000100800 */
[----:B0-----:R-:W4:Y:S01]  /*185c0*/  LDL.LU R23, [R1+0xaf8] ;  /* 0x000af80001177983 */ /* 0x001f220000300800 */
[----:B------:R-:W-:-:S02]  /*185d0*/  ISETP.GT.U32.AND P2, PT, R0, R16, PT ;  /* 0x000000100000720c */ /* 0x000fc40003f44070 */
[----:B------:R-:W-:Y:S01]  /*185e0*/  IABS R13, R13 ;  /* 0x0000000d000d7213 */ /* 0x000fe20000000000 */
[----:B---3--:R-:W-:-:S05]  /*185f0*/  @!P0 IMAD.MOV R17, RZ, RZ, -R17 ;  /* 0x000000ffff118224 */ /* 0x008fca00078e0a11 */
[----:B------:R0:W-:Y:S04]  /*18600*/  STL [R1+0x28c], R17 ;  /* 0x00028c1101007387 */ /* 0x0001e80000100800 */
[----:B0-----:R-:W3:Y:S01]  /*18610*/  LDL R17, [R1+0xb08] ;  /* 0x000b080001117983 */ /* 0x001ee20000100800 */
[----:B------:R-:W-:-:S04]  /*18620*/  IMAD.HI.U32 R6, R20, R13, RZ ;  /* 0x0000000d14067227 */ /* 0x000fc800078e00ff */
[----:B------:R-:W-:Y:S02]  /*18630*/  IMAD.MOV R6, RZ, RZ, -R6 ;  /* 0x000000ffff067224 */ /* 0x000fe400078e0a06 */
[----:B------:R-:W-:Y:S02]  /*18640*/  @!P2 IMAD.IADD R16, R16, 0x1, -R0 ;  /* 0x000000011010a824 */ /* 0x000fe400078e0a00 */
[----:B------:R-:W-:Y:S02]  /*18650*/  IMAD R13, R0, R6, R13 ;  /* 0x00000006000d7224 */ /* 0x000fe400078e020d */
[----:B------:R-:W-:Y:S01]  /*18660*/  IMAD.HI.U32 R6, R20, R11, RZ ;  /* 0x0000000b14067227 */ /* 0x000fe200078e00ff */
[C---:B------:R-:W-:Y:S02]  /*18670*/  ISETP.GT.U32.AND P2, PT, R0.reuse, R16, PT ;  /* 0x000000100000720c */ /* 0x040fe40003f44070 */
[----:B------:R-:W-:Y:S01]  /*18680*/  IABS R9, R9 ;  /* 0x0000000900097213 */ /* 0x000fe20000000000 */
[----:B------:R-:W-:Y:S01]  /*18690*/  IMAD.MOV R6, RZ, RZ, -R6 ;  /* 0x000000ffff067224 */ /* 0x000fe200078e0a06 */
[----:B------:R-:W-:-:S03]  /*186a0*/  ISETP.GT.U32.AND P3, PT, R0, R8, PT ;  /* 0x000000080000720c */ /* 0x000fc60003f64070 */
[C---:B------:R-:W-:Y:S01]  /*186b0*/  IMAD R11, R0.reuse, R6, R11 ;  /* 0x00000006000b7224 */ /* 0x040fe200078e020b */
[----:B------:R-:W-:Y:S01]  /*186c0*/  ISETP.GT.U32.AND P0, PT, R0, R13, PT ;  /* 0x0000000d0000720c */ /* 0x000fe20003f04070 */
[----:B------:R-:W-:-:S04]  /*186d0*/  IMAD.HI.U32 R6, R20, R9, RZ ;  /* 0x0000000914067227 */ /* 0x000fc800078e00ff */
[----:B------:R-:W-:Y:S02]  /*186e0*/  IMAD.MOV R6, RZ, RZ, -R6 ;  /* 0x000000ffff067224 */ /* 0x000fe400078e0a06 */
[--C-:B------:R-:W-:Y:S02]  /*186f0*/  @!P2 IMAD.IADD R16, R16, 0x1, -R0.reuse ;  /* 0x000000011010a824 */ /* 0x100fe400078e0a00 */
[----:B------:R-:W-:Y:S02]  /*18700*/  IMAD R9, R0, R6, R9 ;  /* 0x0000000600097224 */ /* 0x000fe400078e0209 */
[--C-:B------:R-:W-:Y:S02]  /*18710*/  @!P3 IMAD.IADD R8, R8, 0x1, -R0.reuse ;  /* 0x000000010808b824 */ /* 0x100fe400078e0a00 */
[----:B------:R-:W-:Y:S02]  /*18720*/  @!P0 IMAD.IADD R13, R13, 0x1, -R0 ;  /* 0x000000010d0d8824 */ /* 0x000fe400078e0a00 */
[----:B------:R-:W-:Y:S01]  /*18730*/  @!P5 IMAD.MOV R8, RZ, RZ, -R8 ;  /* 0x000000ffff08d224 */ /* 0x000fe200078e0a08 */
[----:B----4-:R-:W-:-:S02]  /*18740*/  ISETP.GE.AND P0, PT, R23, RZ, PT ;  /* 0x000000ff1700720c */ /* 0x010fc40003f06270 */
[----:B------:R-:W4:Y:S01]  /*18750*/  LDL.LU R23, [R1+0x3df0] ;  /* 0x003df00001177983 */ /* 0x000f220000300800 */
[----:B---3--:R-:W-:Y:S01]  /*18760*/  IABS R6, R17 ;  /* 0x0000001100067213 */ /* 0x008fe20000000000 */
[----:B------:R-:W-:Y:S02]  /*18770*/  IMAD.MOV.U32 R17, RZ, RZ, R16 ;  /* 0x000000ffff117224 */ /* 0x000fe400078e0010 */
[----:B------:R-:W3:Y:S02]  /*18780*/  LDL R16, [R1+0xb0c] ;  /* 0x000b0c0001107983 */ /* 0x000ee40000100800 */
[----:B------:R-:W-:Y:S02]  /*18790*/  @!P4 IMAD.MOV R17, RZ, RZ, -R17 ;  /* 0x000000ffff11c224 */ /* 0x000fe400078e0a11 */
[----:B------:R-:W-:Y:S04]  /*187a0*/  STL [R1+0x288], R8 ;  /* 0x0002880801007387 */ /* 0x000fe80000100800 */
[----:B------:R0:W-:Y:S04]  /*187b0*/  STL [R1+0x260], R17 ;  /* 0x0002601101007387 */ /* 0x0001e80000100800 */
[----:B0-----:R-:W3:Y:S01]  /*187c0*/  LDL.LU R17, [R1+0xb14] ;  /* 0x000b140001117983 */ /* 0x001ee20000300800 */
[----:B------:R-:W-:-:S02]  /*187d0*/  IMAD.MOV.U32 R18, RZ, RZ, R2 ;  /* 0x000000ffff127224 */ /* 0x000fc400078e0002 */
[----:B------:R-:W-:-:S04]  /*187e0*/  IMAD.HI.U32 R2, R20, R7, RZ ;  /* 0x0000000714027227 */ /* 0x000fc800078e00ff */
[----:B------:R-:W-:-:S04]  /*187f0*/  IMAD.MOV R2, RZ, RZ, -R2 ;  /* 0x000000ffff027224 */ /* 0x000fc800078e0a02 */
[----:B------:R-:W-:-:S05]  /*18800*/  IMAD R7, R0, R2, R7 ;  /* 0x0000000200077224 */ /* 0x000fca00078e0207 */
[----:B------:R-:W-:Y:S01]  /*18810*/  ISETP.GT.U32.AND P2, PT, R0, R7, PT ;  /* 0x000000070000720c */ /* 0x000fe20003f44070 */
[----:B------:R-:W-:Y:S01]  /*18820*/  IMAD.HI.U32 R2, R20, R10, RZ ;  /* 0x0000000a14027227 */ /* 0x000fe200078e00ff */
[----:B--2---:R-:W-:-:S03]  /*18830*/  IABS R12, R12 ;  /* 0x0000000c000c7213 */ /* 0x004fc60000000000 */
[----:B------:R-:W-:-:S08]  /*18840*/  IMAD.MOV R2, RZ, RZ, -R2 ;  /* 0x000000ffff027224 */ /* 0x000fd000078e0a02 */
[----:B------:R-:W-:-:S05]  /*18850*/  @!P2 IMAD.IADD R7, R7, 0x1, -R0 ;  /* 0x000000010707a824 */ /* 0x000fca00078e0a00 */
[C---:B------:R-:W-:Y:S01]  /*18860*/  ISETP.GT.U32.AND P2, PT, R0.reuse, R7, PT ;  /* 0x000000070000720c */ /* 0x040fe20003f44070 */
[----:B------:R-:W-:Y:S02]  /*18870*/  IMAD R10, R0, R2, R10 ;  /* 0x00000002000a7224 */ /* 0x000fe400078e020a */
[----:B------:R-:W-:-:S04]  /*18880*/  IMAD.HI.U32 R2, R20, R12, RZ ;  /* 0x0000000c14027227 */ /* 0x000fc800078e00ff */
[----:B------:R-:W-:-:S04]  /*18890*/  IMAD.MOV R2, RZ, RZ, -R2 ;  /* 0x000000ffff027224 */ /* 0x000fc800078e0a02 */
[C---:B------:R-:W-:Y:S02]  /*188a0*/  IMAD R12, R0.reuse, R2, R12 ;  /* 0x00000002000c7224 */ /* 0x040fe400078e020c */
[----:B------:R-:W-:Y:S01]  /*188b0*/  @!P2 IADD3 R7, PT, PT, R7, -R0, RZ ;  /* 0x800000000707a210 */ /* 0x000fe20007ffe0ff */
[----:B---3--:R0:W-:Y:S04]  /*188c0*/  STL [R1+0x3de8], R17 ;  /* 0x003de81101007387 */ /* 0x0081e80000100800 */
[----:B------:R-:W2:Y:S04]  /*188d0*/  LDL.LU R2, [R1+0xafc] ;  /* 0x000afc0001027983 */ /* 0x000ea80000300800 */
[----:B0-----:R-:W3:Y:S04]  /*188e0*/  LDL R17, [R1+0xb10] ;  /* 0x000b100001117983 */ /* 0x001ee80000100800 */
[----:B------:R0:W-:Y:S04]  /*188f0*/  STL [R1+0x3dec], R7 ;  /* 0x003dec0701007387 */ /* 0x0001e80000100800 */
[----:B0-----:R-:W2:Y:S01]  /*18900*/  LDL.LU R7, [R1+0xb00] ;  /* 0x000b000001077983 */ /* 0x001ea20000300800 */
[----:B------:R-:W-:-:S02]  /*18910*/  ISETP.GT.U32.AND P3, PT, R0, R11, PT ;  /* 0x0000000b0000720c */ /* 0x000fc40003f64070 */
[----:B------:R-:W-:-:S11]  /*18920*/  ISETP.GT.U32.AND P4, PT, R0, R9, PT ;  /* 0x000000090000720c */ /* 0x000fd60003f84070 */
[----:B------:R-:W-:Y:S01]  /*18930*/  @!P3 IMAD.IADD R11, R11, 0x1, -R0 ;  /* 0x000000010b0bb824 */ /* 0x000fe200078e0a00 */
[----:B------:R-:W-:-:S04]  /*18940*/  ISETP.GT.U32.AND P3, PT, R0, R13, PT ;  /* 0x0000000d0000720c */ /* 0x000fc80003f64070 */
[----:B------:R-:W-:Y:S01]  /*18950*/  ISETP.GT.U32.AND P5, PT, R0, R11, PT ;  /* 0x0000000b0000720c */ /* 0x000fe20003fa4070 */
[----:B------:R-:W-:Y:S02]  /*18960*/  IMAD.MOV.U32 R8, RZ, RZ, R6 ;  /* 0x000000ffff087224 */ /* 0x000fe400078e0006 */
[----:B------:R-:W-:Y:S02]  /*18970*/  @!P4 IMAD.IADD R9, R9, 0x1, -R0 ;  /* 0x000000010909c824 */ /* 0x000fe400078e0a00 */
[----:B------:R-:W-:-:S04]  /*18980*/  IMAD.HI.U32 R6, R20, R8, RZ ;  /* 0x0000000814067227 */ /* 0x000fc800078e00ff */
[----:B------:R-:W-:Y:S02]  /*18990*/  @!P3 IMAD.IADD R13, R13, 0x1, -R0 ;  /* 0x000000010d0db824 */ /* 0x000fe400078e0a00 */
[----:B------:R-:W-:Y:S02]  /*189a0*/  IMAD.MOV R6, RZ, RZ, -R6 ;  /* 0x000000ffff067224 */ /* 0x000fe400078e0a06 */
[----:B------:R-:W-:Y:S02]  /*189b0*/  @!P5 IMAD.IADD R11, R11, 0x1, -R0 ;  /* 0x000000010b0bd824 */ /* 0x000fe400078e0a00 */
[----:B------:R-:W-:Y:S01]  /*189c0*/  IMAD R8, R0, R6, R8 ;  /* 0x0000000600087224 */ /* 0x000fe200078e0208 */
[----:B---3--:R-:W-:Y:S01]  /*189d0*/  IABS R6, R17 ;  /* 0x0000001100067213 */ /* 0x008fe20000000000 */
[----:B------:R-:W-:Y:S01]  /*189e0*/  IMAD.MOV.U32 R17, RZ, RZ, R11 ;  /* 0x000000ffff117224 */ /* 0x000fe200078e000b */
[----:B--2---:R-:W-:Y:S01]  /*189f0*/  ISETP.GE.AND P4, PT, R7, RZ, PT ;  /* 0x000000ff0700720c */ /* 0x004fe20003f86270 */
[----:B------:R-:W-:-:S02]  /*18a00*/  IMAD.MOV.U32 R7, RZ, RZ, R13 ;  /* 0x000000ffff077224 */ /* 0x000fc400078e000d */
[----:B------:R-:W2:Y:S02]  /*18a10*/  LDL.LU R13, [R1+0xb08] ;  /* 0x000b0800010d7983 */ /* 0x000ea40000300800 */
[----:B------:R-:W-:Y:S02]  /*18a20*/  @!P1 IMAD.MOV R7, RZ, RZ, -R7 ;  /* 0x000000ffff079224 */ /* 0x000fe400078e0a07 */
[----:B------:R-:W3:Y:S01]  /*18a30*/  LDL.LU R11, [R1+0xb04] ;  /* 0x000b0400010b7983 */ /* 0x000ee20000300800 */
[----:B------:R-:W-:-:S03]  /*18a40*/  @!P6 IMAD.MOV R17, RZ, RZ, -R17 ;  /* 0x000000ffff11e224 */ /* 0x000fc600078e0a11 */
[----:B------:R0:W-:Y:S04]  /*18a50*/  STL [R1+0x270], R7 ;  /* 0x0002700701007387 */ /* 0x0001e80000100800 */
[----:B0-----:R-:W4:Y:S04]  /*18a60*/  LDL.LU R7, [R1+0x3dec] ;  /* 0x003dec0001077983 */ /* 0x001f280000300800 */
[----:B------:R0:W-:Y:S04]  /*18a70*/  STL [R1+0x280], R17 ;  /* 0x0002801101007387 */ /* 0x0001e80000100800 */
[----:B0-----:R-:W4:Y:S01]  /*18a80*/  LDL.LU R17, [R1+0x3de8] ;  /* 0x003de80001117983 */ /* 0x001f220000300800 */
[----:B------:R-:W-:-:S02]  /*18a90*/  ISETP.GT.U32.AND P5, PT, R0, R12, PT ;  /* 0x0000000c0000720c */ /* 0x000fc40003fa4070 */
[----:B------:R-:W-:-:S11]  /*18aa0*/  ISETP.GT.U32.AND P3, PT, R0, R10, PT ;  /* 0x0000000a0000720c */ /* 0x000fd60003f64070 */
[--C-:B------:R-:W-:Y:S02]  /*18ab0*/  @!P5 IMAD.IADD R12, R12, 0x1, -R0.reuse ;  /* 0x000000010c0cd824 */ /* 0x100fe400078e0a00 */
[----:B------:R-:W-:Y:S01]  /*18ac0*/  @!P3 IMAD.IADD R10, R10, 0x1, -R0 ;  /* 0x000000010a0ab824 */ /* 0x000fe200078e0a00 */
[C---:B------:R-:W-:Y:S02]  /*18ad0*/  ISETP.GT.U32.AND P3, PT, R0.reuse, R9, PT ;  /* 0x000000090000720c */ /* 0x040fe40003f64070 */
[----:B------:R-:W-:-:S11]  /*18ae0*/  ISETP.GT.U32.AND P1, PT, R0, R12, PT ;  /* 0x0000000c0000720c */ /* 0x000fd60003f24070 */
[--C-:B------:R-:W-:Y:S02]  /*18af0*/  @!P3 IMAD.IADD R9, R9, 0x1, -R0.reuse ;  /* 0x000000010909b824 */ /* 0x100fe400078e0a00 */
[----:B------:R-:W-:Y:S01]  /*18b00*/  @!P1 IMAD.IADD R12, R12, 0x1, -R0 ;  /* 0x000000010c0c9824 */ /* 0x000fe200078e0a00 */
[----:B--2---:R-:W-:Y:S02]  /*18b10*/  ISETP.GE.AND P3, PT, R13, RZ, PT ;  /* 0x000000ff0d00720c */ /* 0x004fe40003f66270 */
[----:B---3--:R-:W-:Y:S01]  /*18b20*/  ISETP.GE.AND P6, PT, R11, RZ, PT ;  /* 0x000000ff0b00720c */ /* 0x008fe20003fc6270 */
[----:B----4-:R-:W-:-:S05]  /*18b30*/  @!P0 IMAD.MOV R7, RZ, RZ, -R7 ;  /* 0x000000ffff078224 */ /* 0x010fca00078e0a07 */
[----:B------:R0:W-:Y:S04]  /*18b40*/  STL [R1+0x284], R7 ;  /* 0x0002840701007387 */ /* 0x0001e80000100800 */
[----:B------:R-:W2:Y:S01]  /*18b50*/  LDL R13, [R1+0xb1c] ;  /* 0x000b1c00010d7983 */ /* 0x000ea20000100800 */
[----:B------:R-:W-:-:S03]  /*18b60*/  IABS R11, R17 ;  /* 0x00000011000b7213 */ /* 0x000fc60000000000 */
[----:B0-----:R-:W3:Y:S04]  /*18b70*/  LDL R7, [R1+0xb18] ;  /* 0x000b180001077983 */ /* 0x001ee80000100800 */
[----:B------:R0:W-:Y:S04]  /*18b80*/  STL [R1+0x3de0], R17 ;  /* 0x003de01101007387 */ /* 0x0001e80000100800 */
[----:B0-----:R-:W4:Y:S04]  /*18b90*/  LDL.LU R17, [R1+0xb10] ;  /* 0x000b100001117983 */ /* 0x001f280000300800 */
[----:B------:R0:W-:Y:S04]  /*18ba0*/  STL [R1+0x3de4], R12 ;  /* 0x003de40c01007387 */ /* 0x0001e80000100800 */
[----:B0-----:R-:W2:Y:S01]  /*18bb0*/  LDL.LU R12, [R1+0xb0c] ;  /* 0x000b0c00010c7983 */ /* 0x001ea20000300800 */
[----:B------:R-:W-:-:S02]  /*18bc0*/  ISETP.GE.AND P2, PT, R2, RZ, PT ;  /* 0x000000ff0200720c */ /* 0x000fc40003f46270 */
[C---:B------:R-:W-:Y:S02]  /*18bd0*/  ISETP.GT.U32.AND P5, PT, R0.reuse, R10, PT ;  /* 0x0000000a0000720c */ /* 0x040fe40003fa4070 */
[----:B------:R-:W-:Y:S02]  /*18be0*/  ISETP.GT.U32.AND P0, PT, R0, R8, PT ;  /* 0x000000080000720c */ /* 0x000fe40003f04070 */
[----:B------:R-:W-:Y:S02]  /*18bf0*/  IABS R16, R16 ;  /* 0x0000001000107213 */ /* 0x000fe40000000000 */
[----:B--2---:R-:W-:Y:S01]  /*18c00*/  ISETP.GE.AND P1, PT, R12, RZ, PT ;  /* 0x000000ff0c00720c */ /* 0x004fe20003f26270 */
[----:B------:R-:W-:-:S04]  /*18c10*/  IMAD.MOV.U32 R12, RZ, RZ, R9 ;  /* 0x000000ffff0c7224 */ /* 0x000fc800078e0009 */
[----:B------:R-:W-:-:S05]  /*18c20*/  @!P2 IMAD.MOV R12, RZ, RZ, -R12 ;  /* 0x000000ffff0ca224 */ /* 0x000fca00078e0a0c */
[----:B------:R0:W-:Y:S04]  /*18c30*/  STL [R1+0x27c], R12 ;  /* 0x00027c0c01007387 */ /* 0x0001e80000100800 */
[----:B0-----:R-:W2:Y:S01]  /*18c40*/  LDL.LU R12, [R1+0x3de4] ;  /* 0x003de400010c7983 */ /* 0x001ea20000300800 */
[----:B------:R-:W-:-:S04]  /*18c50*/  IMAD.HI.U32 R2, R20, R16, RZ ;  /* 0x0000001014027227 */ /* 0x000fc800078e00ff */
[----:B------:R-:W-:Y:S02]  /*18c60*/  IMAD.MOV R2, RZ, RZ, -R2 ;  /* 0x000000ffff027224 */ /* 0x000fe400078e0a02 */
[--C-:B------:R-:W-:Y:S01]  /*18c70*/  @!P5 IMAD.IADD R10, R10, 0x1, -R0.reuse ;  /* 0x000000010a0ad824 */ /* 0x100fe200078e0a00 */
[----:B---3--:R-:W-:Y:S01]  /*18c80*/  IABS R7, R7 ;  /* 0x0000000700077213 */ /* 0x008fe20000000000 */
[----:B------:R-:W-:Y:S01]  /*18c90*/  @!P0 IMAD.IADD R8, R8, 0x1, -R0 ;  /* 0x0000000108088824 */ /* 0x000fe200078e0a00 */
[----:B----4-:R-:W-:Y:S01]  /*18ca0*/  ISETP.GE.AND P0, PT, R17, RZ, PT ;  /* 0x000000ff1100720c */ /* 0x010fe20003f06270 */
[----:B------:R-:W-:Y:S02]  /*18cb0*/  IMAD R16, R0, R2, R16 ;  /* 0x0000000200107224 */ /* 0x000fe400078e0210 */
[----:B------:R-:W-:-:S04]  /*18cc0*/  IMAD.HI.U32 R2, R20, R6, RZ ;  /* 0x0000000614027227 */ /* 0x000fc800078e00ff */
[----:B------:R-:W-:Y:S02]  /*18cd0*/  IMAD.MOV.U32 R17, RZ, RZ, R10 ;  /* 0x000000ffff117224 */ /* 0x000fe400078e000a */
[----:B------:R-:W-:Y:S02]  /*18ce0*/  IMAD.MOV R2, RZ, RZ, -R2 ;  /* 0x000000ffff027224 */ /* 0x000fe400078e0a02 */
[----:B------:R-:W-:-:S04]  /*18cf0*/  IMAD.HI.U32 R9, R20, R7, RZ ;  /* 0x0000000714097227 */ /* 0x000fc800078e00ff */
[----:B------:R-:W-:Y:S02]  /*18d00*/  @!P4 IMAD.MOV R17, RZ, RZ, -R17 ;  /* 0x000000ffff11c224 */ /* 0x000fe400078e0a11 */
[----:B------:R-:W-:Y:S01]  /*18d10*/  IMAD R6, R0, R2, R6 ;  /* 0x0000000200067224 */ /* 0x000fe200078e0206 */
[----:B------:R-:W-:Y:S01]  /*18d20*/  IABS R2, R13 ;  /* 0x0000000d00027213 */ /* 0x000fe20000000000 */
[----:B------:R-:W-:Y:S01]  /*18d30*/  IMAD.MOV R9, RZ, RZ, -R9 ;  /* 0x000000ffff097224 */ /* 0x000fe200078e0a09 */
[----:B------:R0:W-:Y:S01]  /*18d40*/  STL [R1+0x278], R17 ;  /* 0x0002781101007387 */ /* 0x0001e20000100800 */
[----:B------:R-:W-:-:S04]  /*18d50*/  IMAD.HI.U32 R13, R20, R11, RZ ;  /* 0x0000000b140d7227 */ /* 0x000fc800078e00ff */
[----:B------:R-:W-:Y:S01]  /*18d60*/  IMAD R7, R0, R9, R7 ;  /* 0x0000000900077224 */ /* 0x000fe200078e0207 */
[----:B0-----:R-:W3:Y:S04]  /*18d70*/  LDL.LU R17, [R1+0x3de0] ;  /* 0x003de00001117983 */ /* 0x001ee80000300800 */
[----:B------:R0:W-:Y:S01]  /*18d80*/  STL [R1+0x3ddc], R5 ;  /* 0x003ddc0501007387 */ /* 0x0001e20000100800 */
[----:B------:R-:W-:-:S03]  /*18d90*/  IMAD.MOV R10, RZ, RZ, -R13 ;  /* 0x000000ffff0a7224 */ /* 0x000fc600078e0a0d */
[----:B0-----:R-:W4:Y:S01]  /*18da0*/  LDL.LU R5, [R1+0xb18] ;  /* 0x000b180001057983 */ /* 0x001f220000300800 */
[----:B--2---:R-:W-:-:S05]  /*18db0*/  @!P6 IMAD.MOV R12, RZ, RZ, -R12 ;  /* 0x000000ffff0ce224 */ /* 0x004fca00078e0a0c */
[----:B------:R0:W-:Y:S04]  /*18dc0*/  STL [R1+0x26c], R12 ;  /* 0x00026c0c01007387 */ /* 0x0001e80000100800 */
[----:B------:R-:W2:Y:S04]  /*18dd0*/  LDL R9, [R1+0xb20] ;  /* 0x000b200001097983 */ /* 0x000ea80000100800 */
[----:B------:R-:W2:Y:S04]  /*18de0*/  LDL R13, [R1+0xb28] ;  /* 0x000b2800010d7983 */ /* 0x000ea80000100800 */
[----:B0-----:R-:W2:Y:S01]  /*18df0*/  LDL R12, [R1+0xb24] ;  /* 0x000b2400010c7983 */ /* 0x001ea20000100800 */
[C---:B------:R-:W-:Y:S01]  /*18e00*/  ISETP.GT.U32.AND P5, PT, R0.reuse, R16, PT ;  /* 0x000000100000720c */ /* 0x040fe20003fa4070 */
[----:B------:R-:W-:-:S02]  /*18e10*/  IMAD R11, R0, R10, R11 ;  /* 0x0000000a000b7224 */ /* 0x000fc400078e020b */
[----:B------:R-:W-:-:S10]  /*18e20*/  IMAD.HI.U32 R10, R20, R2, RZ ;  /* 0x00000002140a7227 */ /* 0x000fd400078e00ff */
[----:B------:R-:W-:-:S05]  /*18e30*/  @!P5 IMAD.IADD R16, R16, 0x1, -R0 ;  /* 0x000000011010d824 */ /* 0x000fca00078e0a00 */
[----:B------:R-:W-:Y:S01]  /*18e40*/  ISETP.GT.U32.AND P4, PT, R0, R16, PT ;  /* 0x000000100000720c */ /* 0x000fe20003f84070 */
[----:B------:R-:W-:-:S04]  /*18e50*/  IMAD.MOV R10, RZ, RZ, -R10 ;  /* 0x000000ffff0a7224 */ /* 0x000fc800078e0a0a */
[----:B------:R-:W-:Y:S01]  /*18e60*/  IMAD R2, R0, R10, R2 ;  /* 0x0000000a00027224 */ /* 0x000fe200078e0202 */
[----:B---3--:R-:W-:Y:S02]  /*18e70*/  ISETP.GE.AND P6, PT, R17, RZ, PT ;  /* 0x000000ff1100720c */ /* 0x008fe40003fc6270 */
[----:B------:R-:W3:Y:S05]  /*18e80*/  LDL R17, [R1+0xb2c] ;  /* 0x000b2c0001117983 */ /* 0x000eea0000100800 */
[----:B------:R-:W-:Y:S01]  /*18e90*/  @!P4 IMAD.IADD R16, R16, 0x1, -R0 ;  /* 0x000000011010c824 */ /* 0x000fe200078e0a00 */
[----:B----4-:R-:W-:Y:S02]  /*18ea0*/  ISETP.GE.AND P4, PT, R5, RZ, PT ;  /* 0x000000ff0500720c */ /* 0x010fe40003f86270 */
[----:B------:R-:W4:Y:S04]  /*18eb0*/  LDL.LU R5, [R1+0x3ddc] ;  /* 0x003ddc0001057983 */ /* 0x000f280000300800 */
[----:B------:R-:W-:Y:S01]  /*18ec0*/  STL [R1+0x3dd8], R2 ;  /* 0x003dd80201007387 */ /* 0x000fe20000100800 */
[----:B--2---:R-:W-:-:S02]  /*18ed0*/  IABS R10, R9 ;  /* 0x00000009000a7213 */ /* 0x004fc40000000000 */
[----:B------:R-:W-:Y:S02]  /*18ee0*/  IABS R9, R12 ;  /* 0x0000000c00097213 */ /* 0x000fe40000000000 */
[----:B------:R-:W-:-:S05]  /*18ef0*/  IABS R12, R13 ;  /* 0x0000000d000c7213 */ /* 0x000fca0000000000 */
[----:B------:R0:W-:Y:S04]  /*18f00*/  STL [R1+0x3dd4], R12 ;  /* 0x003dd40c01007387 */ /* 0x0001e80000100800 */
[----:B0-----:R-:W2:Y:S01]  /*18f10*/  LDL.LU R12, [R1+0xb1c] ;  /* 0x000b1c00010c7983 */ /* 0x001ea20000300800 */
[C---:B------:R-:W-:Y:S02]  /*18f20*/  ISETP.GT.U32.AND P2, PT, R0.reuse, R8, PT ;  /* 0x000000080000720c */ /* 0x040fe40003f44070 */
[----:B------:R-:W-:-:S11]  /*18f30*/  ISETP.GT.U32.AND P5, PT, R0, R6, PT ;  /* 0x000000060000720c */ /* 0x000fd60003fa4070 */
[--C-:B------:R-:W-:Y:S01]  /*18f40*/  @!P2 IMAD.IADD R8, R8, 0x1, -R0.reuse ;  /* 0x000000010808a824 */ /* 0x100fe200078e0a00 */
[----:B------:R-:W-:Y:S01]  /*18f50*/  ISETP.GT.U32.AND P2, PT, R0, R11, PT ;  /* 0x0000000b0000720c */ /* 0x000fe20003f44070 */
[----:B------:R-:W-:Y:S02]  /*18f60*/  @!P5 IMAD.IADD R6, R6, 0x1, -R0 ;  /* 0x000000010606d824 */ /* 0x000fe400078e0a00 */
[----:B------:R-:W-:-:S04]  /*18f70*/  IMAD.MOV.U32 R2, RZ, RZ, R8 ;  /* 0x000000ffff027224 */ /* 0x000fc800078e0008 */
[----:B------:R-:W-:-:S06]  /*18f80*/  @!P3 IMAD.MOV R2, RZ, RZ, -R2 ;  /* 0x000000ffff02b224 */ /* 0x000fcc00078e0a02 */
[----:B------:R-:W-:Y:S01]  /*18f90*/  @!P2 IMAD.IADD R11, R11, 0x1, -R0 ;  /* 0x000000010b0ba824 */ /* 0x000fe200078e0a00 */
[----:B------:R-:W-:Y:S01]  /*18fa0*/  ISETP.GT.U32.AND P2, PT, R0, R6, PT ;  /* 0x000000060000720c */ /* 0x000fe20003f44070 */
[----:B------:R0:W-:Y:S02]  /*18fb0*/  STL [R1+0x268], R2 ;  /* 0x0002680201007387 */ /* 0x0001e40000100800 */
[----:B0-----:R-:W-:Y:S02]  /*18fc0*/  IMAD.MOV.U32 R2, RZ, RZ, R16 ;  /* 0x000000ffff027224 */ /* 0x001fe400078e0010 */
[----:B------:R-:W4:Y:S02]  /*18fd0*/  LDL.LU R16, [R1+0xb40] ;  /* 0x000b400001107983 */ /* 0x000f240000300800 */
[----:B------:R-:W-:-:S06]  /*18fe0*/  @!P1 IMAD.MOV R2, RZ, RZ, -R2 ;  /* 0x000000ffff029224 */ /* 0x000fcc00078e0a02 */
[----:B------:R-:W-:Y:S01]  /*18ff0*/  @!P2 IMAD.IADD R6, R6, 0x1, -R0 ;  /* 0x000000010606a824 */ /* 0x000fe200078e0a00 */
[----:B------:R0:W-:Y:S04]  /*19000*/  STL [R1+0x264], R2 ;  /* 0x0002640201007387 */ /* 0x0001e80000100800 */
[----:B0-----:R-:W4:Y:S01]  /*19010*/  LDL.LU R2, [R1+0x3dd8] ;  /* 0x003dd80001027983 */ /* 0x001f220000300800 */
[----:B--2---:R-:W-:-:S03]  /*19020*/  ISETP.GE.AND P2, PT, R12, RZ, PT ;  /* 0x000000ff0c00720c */ /* 0x004fc60003f46270 */
[----:B------:R-:W2:Y:S04]  /*19030*/  LDL.LU R12, [R1+0x3dd4] ;  /* 0x003dd400010c7983 */ /* 0x000ea80000300800 */
[----:B------:R-:W-:Y:S04]  /*19040*/  STL [R1+0x3dc8], R28 ;  /* 0x003dc81c01007387 */ /* 0x000fe80000100800 */
[----:B------:R0:W-:Y:S04]  /*19050*/  STL [R1+0x3dcc], R27 ;  /* 0x003dcc1b01007387 */ /* 0x0001e80000100800 */
[----:B0-----:R-:W2:Y:S01]  /*19060*/  LDL.LU R27, [R1+0xb20] ;  /* 0x000b2000011b7983 */ /* 0x001ea20000300800 */
[----:B---3--:R-:W-:Y:S01]  /*19070*/  IABS R13, R17 ;  /* 0x00000011000d7213 */ /* 0x008fe20000000000 */
[----:B------:R-:W-:Y:S01]  /*19080*/  IMAD.HI.U32 R17, R20, R10, RZ ;  /* 0x0000000a14117227 */ /* 0x000fe200078e00ff */
[----:B------:R-:W-:-:S03]  /*19090*/  ISETP.GT.U32.AND P3, PT, R0, R11, PT ;  /* 0x0000000b0000720c */ /* 0x000fc60003f64070 */
[----:B------:R-:W-:Y:S01]  /*190a0*/  IMAD.MOV R17, RZ, RZ, -R17 ;  /* 0x000000ffff117224 */ /* 0x000fe200078e0a11 */
[----:B--2---:R0:W-:Y:S04]  /*190b0*/  STL [R1+0x3dd0], R27 ;  /* 0x003dd01b01007387 */ /* 0x0041e80000100800 */
[----:B------:R-:W2:Y:S01]  /*190c0*/  LDL.LU R28, [R1+0xb24] ;  /* 0x000b2400011c7983 */ /* 0x000ea20000300800 */
[----:B0-----:R-:W-:-:S03]  /*190d0*/  IMAD.MOV.U32 R27, RZ, RZ, R6 ;  /* 0x000000ffff1b7224 */ /* 0x001fc600078e0006 */
[----:B------:R-:W3:Y:S01]  /*190e0*/  LDL R6, [R1+0xb30] ;  /* 0x000b300001067983 */ /* 0x000ee20000100800 */
[----:B------:R-:W-:-:S05]  /*190f0*/  @!P0 IMAD.MOV R27, RZ, RZ, -R27 ;  /* 0x000000ffff1b8224 */ /* 0x000fca00078e0a1b */
[----:B------:R0:W-:Y:S04]  /*19100*/  STL [R1+0x238], R27 ;  /* 0x0002381b01007387 */ /* 0x0001e80000100800 */
[----:B0-----:R-:W3:Y:S01]  /*19110*/  LDL.LU R27, [R1+0x3dd0] ;  /* 0x003dd000011b7983 */ /* 0x001ee20000300800 */
[C---:B------:R-:W-:Y:S01]  /*19120*/  IMAD R10, R0.reuse, R17, R10 ;  /* 0x00000011000a7224 */ /* 0x040fe200078e020a */
[C---:B------:R-:W-:Y:S01]  /*19130*/  ISETP.GT.U32.AND P5, PT, R0.reuse, R7, PT ;  /* 0x000000070000720c */ /* 0x040fe20003fa4070 */
[----:B------:R-:W-:Y:S01]  /*19140*/  @!P3 IMAD.IADD R11, R11, 0x1, -R0 ;  /* 0x000000010b0bb824 */ /* 0x000fe200078e0a00 */
[C---:B----4-:R-:W-:Y:S02]  /*19150*/  ISETP.GT.U32.AND P1, PT, R0.reuse, R2, PT ;  /* 0x000000020000720c */ /* 0x050fe40003f24070 */
[----:B------:R-:W-:-:S09]  /*19160*/  ISETP.GT.U32.AND P3, PT, R0, R10, PT ;  /* 0x0000000a0000720c */ /* 0x000fd20003f64070 */
[--C-:B------:R-:W-:Y:S02]  /*19170*/  @!P5 IMAD.IADD R7, R7, 0x1, -R0.reuse ;  /* 0x000000010707d824 */ /* 0x100fe400078e0a00 */
[--C-:B------:R-:W-:Y:S02]  /*19180*/  @!P1 IMAD.IADD R2, R2, 0x1, -R0.reuse ;  /* 0x0000000102029824 */ /* 0x100fe400078e0a00 */
[----:B------:R-:W-:Y:S01]  /*19190*/  @!P3 IMAD.IADD R10, R10, 0x1, -R0 ;  /* 0x000000010a0ab824 */ /* 0x000fe200078e0a00 */
[----:B------:R-:W-:Y:S01]  /*191a0*/  ISETP.GT.U32.AND P5, PT, R0, R7, PT ;  /* 0x000000070000720c */ /* 0x000fe20003fa4070 */
[----:B------:R-:W-:Y:S02]  /*191b0*/  IMAD.MOV.U32 R17, RZ, RZ, R16 ;  /* 0x000000ffff117224 */ /* 0x000fe400078e0010 */
[----:B------:R-:W-:-:S04]  /*191c0*/  IMAD.HI.U32 R16, R20, R12, RZ ;  /* 0x0000000c14107227 */ /* 0x000fc800078e00ff */
[----:B------:R-:W-:Y:S02]  /*191d0*/  IMAD.MOV R16, RZ, RZ, -R16 ;  /* 0x000000ffff107224 */ /* 0x000fe400078e0a10 */
[----:B------:R-:W-:Y:S02]  /*191e0*/  @!P6 IMAD.MOV R11, RZ, RZ, -R11 ;  /* 0x000000ffff0be224 */ /* 0x000fe400078e0a0b */
[----:B------:R-:W-:Y:S02]  /*191f0*/  IMAD R12, R0, R16, R12 ;  /* 0x00000010000c7224 */ /* 0x000fe400078e020c */
[----:B------:R-:W-:Y:S01]  /*19200*/  @!P5 IMAD.IADD R7, R7, 0x1, -R0 ;  /* 0x000000010707d824 */ /* 0x000fe200078e0a00 */
[----:B--2---:R-:W-:Y:S02]  /*19210*/  ISETP.GE.AND P3, PT, R28, RZ, PT ;  /* 0x000000ff1c00720c */ /* 0x004fe40003f66270 */
[----:B---3--:R-:W-:Y:S02]  /*19220*/  ISETP.GE.AND P1, PT, R27, RZ, PT ;  /* 0x000000ff1b00720c */ /* 0x008fe40003f26270 */
[----:B------:R-:W2:Y:S04]  /*19230*/  LDL.LU R27, [R1+0x3dcc] ;  /* 0x003dcc00011b7983 */ /* 0x000ea80000300800 */
[----:B------:R-:W3:Y:S04]  /*19240*/  LDL.LU R28, [R1+0x3dc8] ;  /* 0x003dc800011c7983 */ /* 0x000ee80000300800 */
[----:B------:R0:W-:Y:S04]  /*19250*/  STL [R1+0x3dc0], R29 ;  /* 0x003dc01d01007387 */ /* 0x0001e80000100800 */
[----:B------:R1:W-:Y:S04]  /*19260*/  STL [R1+0x3dc4], R26 ;  /* 0x003dc41a01007387 */ /* 0x0003e80000100800 */
[----:B0-----:R-:W4:Y:S04]  /*19270*/  LDL.LU R29, [R1+0xb28] ;  /* 0x000b2800011d7983 */ /* 0x001f280000300800 */
[----:B------:R-:W2:Y:S01]  /*19280*/  LDL.LU R16, [R1+0xb3c] ;  /* 0x000b3c0001107983 */ /* 0x000ea20000300800 */
[----:B-1----:R-:W-:-:S03]  /*19290*/  IMAD.MOV.U32 R26, RZ, RZ, R7 ;  /* 0x000000ffff1a7224 */ /* 0x002fc600078e0007 */
[----:B------:R0:W-:Y:S04]  /*192a0*/  STL [R1+0x240], R11 ;  /* 0x0002400b01007387 */ /* 0x0001e80000100800 */
[----:B0-----:R-:W2:Y:S04]  /*192b0*/  LDL.LU R11, [R1+0xb30] ;  /* 0x000b3000010b7983 */ /* 0x001ea80000300800 */
[----:B------:R-:W2:Y:S01]  /*192c0*/  LDL.LU R7, [R1+0xb2c] ;  /* 0x000b2c0001077983 */ /* 0x000ea20000300800 */
[----:B------:R-:W-:-:S04]  /*192d0*/  IMAD.HI.U32 R8, R20, R9, RZ ;  /* 0x0000000914087227 */ /* 0x000fc800078e00ff */
[----:B------:R-:W-:Y:S01]  /*192e0*/  IMAD.MOV R8, RZ, RZ, -R8 ;  /* 0x000000ffff087224 */ /* 0x000fe200078e0a08 */
[----:B------:R-:W-:-:S03]  /*192f0*/  ISETP.GT.U32.AND P0, PT, R0, R2, PT ;  /* 0x000000020000720c */ /* 0x000fc60003f04070 */
[----:B------:R-:W-:Y:S02]  /*19300*/  IMAD R9, R0, R8, R9 ;  /* 0x0000000800097224 */ /* 0x000fe400078e0209 */
[----:B------:R-:W-:-:S03]  /*19310*/  IMAD.HI.U32 R8, R20, R13, RZ ;  /* 0x0000000d14087227 */ /* 0x000fc600078e00ff */
[----:B------:R-:W-:Y:S01]  /*19320*/  ISETP.GT.U32.AND P5, PT, R0, R9, PT ;  /* 0x000000090000720c */ /* 0x000fe20003fa4070 */
[----:B------:R-:W-:Y:S01]  /*19330*/  IMAD.MOV R8, RZ, RZ, -R8 ;  /* 0x000000ffff087224 */ /* 0x000fe200078e0a08 */
[----:B------:R-:W-:-:S03]  /*19340*/  IABS R6, R6 ;  /* 0x0000000600067213 */ /* 0x000fc60000000000 */
[----:B------:R-:W-:Y:S02]  /*19350*/  IMAD R13, R0, R8, R13 ;  /* 0x00000008000d7224 */ /* 0x000fe400078e020d */
[----:B------:R-:W-:Y:S01]  /*19360*/  IMAD.HI.U32 R8, R20, R6, RZ ;  /* 0x0000000614087227 */ /* 0x000fe200078e00ff */
[----:B------:R-:W-:-:S03]  /*19370*/  ISETP.GT.U32.AND P6, PT, R0, R10, PT ;  /* 0x0000000a0000720c */ /* 0x000fc60003fc4070 */
[----:B------:R-:W-:Y:S02]  /*19380*/  @!P0 IMAD.IADD R2, R2, 0x1, -R0 ;  /* 0x0000000102028824 */ /* 0x000fe400078e0a00 */
[----:B------:R-:W-:Y:S02]  /*19390*/  @!P4 IMAD.MOV R26, RZ, RZ, -R26 ;  /* 0x000000ffff1ac224 */ /* 0x000fe400078e0a1a */
[----:B------:R-:W-:Y:S02]  /*193a0*/  IMAD.MOV R8, RZ, RZ, -R8 ;  /* 0x000000ffff087224 */ /* 0x000fe400078e0a08 */
[----:B------:R-:W-:Y:S01]  /*193b0*/  @!P5 IMAD.IADD R9, R9, 0x1, -R0 ;  /* 0x000000010909d824 */ /* 0x000fe200078e0a00 */
[----:B------:R0:W-:Y:S01]  /*193c0*/  STL [R1+0x250], R26 ;  /* 0x0002501a01007387 */ /* 0x0001e20000100800 */
[----:B------:R-:W-:Y:S02]  /*193d0*/  @!P2 IMAD.MOV R2, RZ, RZ, -R2 ;  /* 0x000000ffff02a224 */ /* 0x000fe400078e0a02 */
[C---:B------:R-:W-:Y:S01]  /*193e0*/  IMAD R6, R0.reuse, R8, R6 ;  /* 0x0000000800067224 */ /* 0x040fe200078e0206 */
[----:B------:R-:W-:Y:S01]  /*193f0*/  ISETP.GT.U32.AND P5, PT, R0, R9, PT ;  /* 0x000000090000720c */ /* 0x000fe20003fa4070 */
[----:B0-----:R-:W3:Y:S01]  /*19400*/  LDL.LU R26, [R1+0x3dc4] ;  /* 0x003dc400011a7983 */ /* 0x001ee20000300800 */
[----:B------:R-:W-:-:S11]  /*19410*/  @!P6 IMAD.IADD R10, R10, 0x1, -R0 ;  /* 0x000000010a0ae824 */ /* 0x000fd600078e0a00 */
[----:B------:R-:W-:Y:S01]  /*19420*/  @!P5 IMAD.IADD R9, R9, 0x1, -R0 ;  /* 0x000000010909d824 */ /* 0x000fe200078e0a00 */
[----:B----4-:R-:W-:Y:S02]  /*19430*/  ISETP.GE.AND P4, PT, R29, RZ, PT ;  /* 0x000000ff1d00720c */ /* 0x010fe40003f86270 */
[----:B------:R-:W4:Y:S04]  /*19440*/  LDL.LU R29, [R1+0x3dc0] ;  /* 0x003dc000011d7983 */ /* 0x000f280000300800 */
[----:B------:R-:W3:Y:S04]  /*19450*/  LDL R8, [R1+0xb34] ;  /* 0x000b340001087983 */ /* 0x000ee80000100800 */
[----:B------:R-:W-:Y:S04]  /*19460*/  STL [R1+0x25c], R2 ;  /* 0x00025c0201007387 */ /* 0x000fe80000100800 */
[----:B------:R0:W-:Y:S02]  /*19470*/  STL [R1+0x3db8], R17 ;  /* 0x003db81101007387 */ /* 0x0001e40000100800 */
[----:B0-----:R-:W-:-:S05]  /*19480*/  IMAD.MOV.U32 R17, RZ, RZ, R18 ;  /* 0x000000ffff117224 */ /* 0x001fca00078e0012 */
[----:B------:R0:W-:Y:S01]  /*19490*/  STL [R1+0x3dbc], R17 ;  /* 0x003dbc1101007387 */ /* 0x0001e20000100800 */
[----:B--2---:R-:W-:Y:S02]  /*194a0*/  ISETP.GE.AND P5, PT, R7, RZ, PT ;  /* 0x000000ff0700720c */ /* 0x004fe40003fa6270 */
[----:B------:R-:W-:Y:S02]  /*194b0*/  IABS R7, R18 ;  /* 0x0000001200077213 */ /* 0x000fe40000000000 */
[----:B------:R-:W2:Y:S01]  /*194c0*/  LDL.LU R18, [R1+0xb4c] ;  /* 0x000b4c0001127983 */ /* 0x000ea20000300800 */
[----:B0-----:R-:W-:-:S03]  /*194d0*/  IMAD.MOV.U32 R17, RZ, RZ, R10 ;  /* 0x000000ffff117224 */ /* 0x001fc600078e000a */
[----:B------:R-:W2:Y:S01]  /*194e0*/  LDL.LU R10, [R1+0xb34] ;  /* 0x000b3400010a7983 */ /* 0x000ea20000300800 */
[----:B------:R-:W-:-:S05]  /*194f0*/  @!P1 IMAD.MOV R17, RZ, RZ, -R17 ;  /* 0x000000ffff119224 */ /* 0x000fca00078e0a11 */
[----:B------:R0:W-:Y:S02]  /*19500*/  STL [R1+0x258], R17 ;  /* 0x0002581101007387 */ /* 0x0001e40000100800 */
[----:B0-----:R-:W-:-:S04]  /*19510*/  IMAD.MOV.U32 R17, RZ, RZ, R9 ;  /* 0x000000ffff117224 */ /* 0x001fc800078e0009 */
[----:B------:R-:W-:-:S05]  /*19520*/  @!P3 IMAD.MOV R17, RZ, RZ, -R17 ;  /* 0x000000ffff11b224 */ /* 0x000fca00078e0a11 */
[----:B------:R0:W-:Y:S04]  /*19530*/  STL [R1+0x254], R17 ;  /* 0x0002541101007387 */ /* 0x0001e80000100800 */
[----:B0-----:R-:W4:Y:S01]  /*19540*/  LDL.LU R17, [R1+0x3dbc] ;  /* 0x003dbc0001117983 */ /* 0x001f220000300800 */
[C---:B------:R-:W-:Y:S02]  /*19550*/  ISETP.GT.U32.AND P2, PT, R0.reuse, R13, PT ;  /* 0x0000000d0000720c */ /* 0x040fe40003f44070 */
[----:B------:R-:W-:-:S11]  /*19560*/  ISETP.GT.U32.AND P0, PT, R0, R12, PT ;  /* 0x0000000c0000720c */ /* 0x000fd60003f04070 */
[--C-:B------:R-:W-:Y:S02]  /*19570*/  @!P2 IMAD.IADD R13, R13, 0x1, -R0.reuse ;  /* 0x000000010d0da824 */ /* 0x100fe400078e0a00 */
[----:B------:R-:W-:-:S03]  /*19580*/  @!P0 IMAD.IADD R12, R12, 0x1, -R0 ;  /* 0x000000010c0c8824 */ /* 0x000fc600078e0a00 */
[C---:B------:R-:W-:Y:S02]  /*19590*/  ISETP.GT.U32.AND P1, PT, R0.reuse, R13, PT ;  /* 0x0000000d0000720c */ /* 0x040fe40003f24070 */
[----:B------:R-:W-:Y:S02]  /*195a0*/  ISETP.GT.U32.AND P2, PT, R0, R12, PT ;  /* 0x0000000c0000720c */ /* 0x000fe40003f44070 */
[----:B------:R-:W-:Y:S02]  /*195b0*/  ISETP.GE.AND P0, PT, R11, RZ, PT ;  /* 0x000000ff0b00720c */ /* 0x000fe40003f06270 */
[----:B------:R-:W-:-:S07]  /*195c0*/  IABS R11, R16 ;  /* 0x00000010000b7213 */ /* 0x000fce0000000000 */
[--C-:B------:R-:W-:Y:S02]  /*195d0*/  @!P1 IMAD.IADD R13, R13, 0x1, -R0.reuse ;  /* 0x000000010d0d9824 */ /* 0x100fe400078e0a00 */
[----:B------:R-:W-:Y:S01]  /*195e0*/  @!P2 IMAD.IADD R12, R12, 0x1, -R0 ;  /* 0x000000010c0ca824 */ /* 0x000fe200078e0a00 */
[----:B---3--:R-:W-:-:S05]  /*195f0*/  IABS R8, R8 ;  /* 0x0000000800087213 */ /* 0x008fca0000000000 */
[----:B------:R-:W-:-:S04]  /*19600*/  IMAD.HI.U32 R2, R20, R8, RZ ;  /* 0x0000000814027227 */ /* 0x000fc800078e00ff */
[----:B--2---:R-:W-:Y:S02]  /*19610*/  IMAD.MOV.U32 R9, RZ, RZ, R10 ;  /* 0x000000ffff097224 */ /* 0x004fe400078e000a */
[----:B------:R-:W-:Y:S02]  /*19620*/  IMAD.MOV.U32 R10, RZ, RZ, R11 ;  /* 0x000000ffff0a7224 */ /* 0x000fe400078e000b */
[----:B------:R-:W-:-:S04]  /*19630*/  IMAD.MOV R11, RZ, RZ, -R2 ;  /* 0x000000ffff0b7224 */ /* 0x000fc800078e0a02 */
[----:B------:R-:W-:Y:S02]  /*19640*/  IMAD R8, R0, R11, R8 ;  /* 0x0000000b00087224 */ /* 0x000fe400078e0208 */
[----:B------:R-:W2:Y:S01]  /*19650*/  LDL R11, [R1+0xb48] ;  /* 0x000b4800010b7983 */ /* 0x000ea20000100800 */
[----:B----4-:R-:W-:-:S03]  /*19660*/  ISETP.GE.AND P2, PT, R17, RZ, PT ;  /* 0x000000ff1100720c */ /* 0x010fc60003f46270 */
[----:B------:R-:W3:Y:S04]  /*19670*/  LDL.LU R17, [R1+0x3db8] ;  /* 0x003db80001117983 */ /* 0x000ee80000300800 */
[----:B------:R0:W-:Y:S04]  /*19680*/  STL [R1+0x3db4], R13 ;  /* 0x003db40d01007387 */ /* 0x0001e80000100800 */
[----:B0-----:R-:W4:Y:S01]  /*19690*/  LDL R13, [R1+0xb44] ;  /* 0x000b4400010d7983 */ /* 0x001f220000100800 */
[----:B------:R-:W-:Y:S01]  /*196a0*/  ISETP.GE.AND P3, PT, R9, RZ, PT ;  /* 0x000000ff0900720c */ /* 0x000fe20003f66270 */
[----:B------:R-:W-:-:S04]  /*196b0*/  IMAD.HI.U32 R9, R20, R10, RZ ;  /* 0x0000000a14097227 */ /* 0x000fc800078e00ff */
[----:B------:R-:W-:-:S04]  /*196c0*/  IMAD.MOV R9, RZ, RZ, -R9 ;  /* 0x000000ffff097224 */ /* 0x000fc800078e0a09 */
[C---:B------:R-:W-:Y:S01]  /*196d0*/  IMAD R10, R0.reuse, R9, R10 ;  /* 0x00000009000a7224 */ /* 0x040fe200078e020a */
[----:B------:R-:W-:Y:S01]  /*196e0*/  STL [R1+0x3db0], R18 ;  /* 0x003db01201007387 */ /* 0x000fe20000100800 */
[----:B------:R-:W-:Y:S02]  /*196f0*/  ISETP.GT.U32.AND P6, PT, R0, R6, PT ;  /* 0x000000060000720c */ /* 0x000fe40003fc4070 */
[----:B----4-:R-:W-:Y:S01]  /*19700*/  IABS R9, R13 ;  /* 0x0000000d00097213 */ /* 0x010fe20000000000 */
[----:B------:R-:W-:-:S04]  /*19710*/  IMAD.MOV.U32 R13, RZ, RZ, R12 ;  /* 0x000000ffff0d7224 */ /* 0x000fc800078e000c */
[----:B------:R-:W-:-:S05]  /*19720*/  @!P4 IMAD.MOV R13, RZ, RZ, -R13 ;  /* 0x000000ffff0dc224 */ /* 0x000fca00078e0a0d */
[----:B------:R0:W-:Y:S04]  /*19730*/  STL [R1+0x24c], R13 ;  /* 0x00024c0d01007387 */ /* 0x0001e80000100800 */
[----:B0-----:R-:W4:Y:S01]  /*19740*/  LDL.LU R13, [R1+0x3db4] ;  /* 0x003db400010d7983 */ /* 0x001f220000300800 */
[----:B------:R-:W-:-:S05]  /*19750*/  @!P6 IMAD.IADD R6, R6, 0x1, -R0 ;  /* 0x000000010606e824 */ /* 0x000fca00078e0a00 */
[----:B------:R-:W-:Y:S01]  /*19760*/  ISETP.GT.U32.AND P6, PT, R0, R6, PT ;  /* 0x000000060000720c */ /* 0x000fe20003fc4070 */
[----:B------:R-:W-:-:S04]  /*19770*/  IMAD.HI.U32 R2, R20, R7, RZ ;  /* 0x0000000714027227 */ /* 0x000fc800078e00ff */
[----:B------:R-:W-:-:S04]  /*19780*/  IMAD.MOV R2, RZ, RZ, -R2 ;  /* 0x000000ffff027224 */ /* 0x000fc800078e0a02 */
[----:B------:R-:W-:Y:S01]  /*19790*/  IMAD R7, R0, R2, R7 ;  /* 0x0000000200077224 */ /* 0x000fe200078e0207 */
[----:B------:R-:W-:-:S03]  /*197a0*/  IABS R2, R18 ;  /* 0x0000001200027213 */ /* 0x000fc60000000000 */
[----:B------:R-:W-:Y:S02]  /*197b0*/  @!P6 IMAD.IADD R6, R6, 0x1, -R0 ;  /* 0x000000010606e824 */ /* 0x000fe400078e0a00 */
[----:B---3--:R-:W-:Y:S02]  /*197c0*/  IMAD.MOV.U32 R18, RZ, RZ, R17 ;  /* 0x000000ffff127224 */ /* 0x008fe400078e0011 */
[----:B------:R-:W-:-:S03]  /*197d0*/  @!P0 IMAD.MOV R6, RZ, RZ, -R6 ;  /* 0x000000ffff068224 */ /* 0x000fc600078e0a06 */
[----:B------:R-:W-:Y:S02]  /*197e0*/  ISETP.GE.AND P0, PT, R18, RZ, PT ;  /* 0x000000ff1200720c */ /* 0x000fe40003f06270 */
[----:B------:R-:W-:Y:S01]  /*197f0*/  ISETP.GT.U32.AND P1, PT, R0, R8, PT ;  /* 0x000000080000720c */ /* 0x000fe20003f24070 */
[----:B----4-:R-:W-:-:S05]  /*19800*/  @!P5 IMAD.MOV R13, RZ, RZ, -R13 ;  /* 0x000000ffff0dd224 */ /* 0x010fca00078e0a0d */
[----:B------:R0:W-:Y:S04]  /*19810*/  STL [R1+0x248], R13 ;  /* 0x0002480d01007387 */ /* 0x0001e80000100800 */
[----:B------:R1:W-:Y:S04]  /*19820*/  STL [R1+0x244], R6 ;  /* 0x0002440601007387 */ /* 0x0003e80000100800 */
[----:B------:R-:W3:Y:S01]  /*19830*/  LDL R18, [R1+0xb50] ;  /* 0x000b500001127983 */ /* 0x000ee20000100800 */
[----:B------:R-:W-:Y:S01]  /*19840*/  @!P1 IMAD.IADD R8, R8, 0x1, -R0 ;  /* 0x0000000108089824 */ /* 0x000fe200078e0a00 */
[----:B------:R-:W-:-:S04]  /*19850*/  ISETP.GE.AND P6, PT, R16, RZ, PT ;  /* 0x000000ff1000720c */ /* 0x000fc80003fc6270 */
[----:B------:R-:W-:Y:S02]  /*19860*/  ISETP.GT.U32.AND P1, PT, R0, R8, PT ;  /* 0x000000080000720c */ /* 0x000fe40003f24070 */
[----:B------:R-:W-:Y:S01]  /*19870*/  IABS R16, R17 ;  /* 0x0000001100107213 */ /* 0x000fe20000000000 */
[----:B------:R-:W-:-:S04]  /*19880*/  IMAD.HI.U32 R12, R20, R9, RZ ;  /* 0x00000009140c7227 */ /* 0x000fc800078e00ff */
[----:B------:R-:W-:Y:S01]  /*19890*/  IMAD.HI.U32 R17, R20, R16, RZ ;  /* 0x0000001014117227 */ /* 0x000fe200078e00ff */
[----:B--2---:R-:W-:-:S03]  /*198a0*/  IABS R11, R11 ;  /* 0x0000000b000b7213 */ /* 0x004fc60000000000 */
[----:B------:R-:W-:Y:S02]  /*198b0*/  IMAD.MOV R17, RZ, RZ, -R17 ;  /* 0x000000ffff117224 */ /* 0x000fe400078e0a11 */
[----:B------:R-:W-:Y:S02]  /*198c0*/  @!P1 IMAD.IADD R8, R8, 0x1, -R0 ;  /* 0x0000000108089824 */ /* 0x000fe400078e0a00 */
[----:B0-----:R-:W-:Y:S02]  /*198d0*/  IMAD.MOV.U32 R13, RZ, RZ, R2 ;  /* 0x000000ffff0d7224 */ /* 0x001fe400078e0002 */
[----:B------:R-:W-:Y:S02]  /*198e0*/  IMAD.MOV R2, RZ, RZ, -R12 ;  /* 0x000000ffff027224 */ /* 0x000fe400078e0a0c */
[----:B-1----:R-:W-:Y:S01]  /*198f0*/  IMAD R6, R0, R17, R16 ;  /* 0x0000001100067224 */ /* 0x002fe200078e0210 */
[----:B------:R-:W-:Y:S01]  /*19900*/  MOV R16, R8 ;  /* 0x0000000800107202 */ /* 0x000fe20000000f00 */
[----:B------:R-:W-:Y:S01]  /*19910*/  IMAD.HI.U32 R12, R20, R11, RZ ;  /* 0x0000000b140c7227 */ /* 0x000fe200078e00ff */
[----:B------:R-:W2:Y:S03]  /*19920*/  LDL.LU R17, [R1+0xb54] ;  /* 0x000b540001117983 */ /* 0x000ea60000300800 */
[----:B------:R-:W-:Y:S01]  /*19930*/  IMAD R2, R0, R2, R9 ;  /* 0x0000000200027224 */ /* 0x000fe200078e0209 */
[----:B------:R-:W4:Y:S01]  /*19940*/  LDL.LU R8, [R1+0xb44] ;  /* 0x000b440001087983 */ /* 0x000f220000300800 */
[----:B------:R-:W-:-:S04]  /*19950*/  IMAD.HI.U32 R9, R20, R13, RZ ;  /* 0x0000000d14097227 */ /* 0x000fc800078e00ff */
[----:B------:R-:W-:Y:S02]  /*19960*/  IMAD.MOV R12, RZ, RZ, -R12 ;  /* 0x000000ffff0c7224 */ /* 0x000fe400078e0a0c */
[----:B------:R-:W-:Y:S02]  /*19970*/  @!P3 IMAD.MOV R16, RZ, RZ, -R16 ;  /* 0x000000ffff10b224 */ /* 0x000fe400078e0a10 */
[----:B------:R-:W-:Y:S02]  /*19980*/  IMAD.MOV R9, RZ, RZ, -R9 ;  /* 0x000000ffff097224 */ /* 0x000fe400078e0a09 */
[C---:B------:R-:W-:Y:S01]  /*19990*/  IMAD R11, R0.reuse, R12, R11 ;  /* 0x0000000c000b7224 */ /* 0x040fe200078e020b */
[----:B------:R0:W-:Y:S01]  /*199a0*/  STL [R1+0x23c], R16 ;  /* 0x00023c1001007387 */ /* 0x0001e20000100800 */
[----:B------:R-:W-:-:S03]  /*199b0*/  IMAD R12, R0, R9, R13 ;  /* 0x00000009000c7224 */ /* 0x000fc600078e020d */
[----:B0-----:R-:W2:Y:S01]  /*199c0*/  LDL.LU R16, [R1+0xb58] ;  /* 0x000b580001107983 */ /* 0x001ea20000300800 */
[----:B---3--:R-:W-:-:S03]  /*199d0*/  IABS R9, R18 ;  /* 0x0000001200097213 */ /* 0x008fc60000000000 */
[----:B------:R-:W3:Y:S01]  /*199e0*/  LDL.LU R18, [R1+0xb48] ;  /* 0x000b480001127983 */ /* 0x000ee20000300800 */
[C---:B------:R-:W-:Y:S02]  /*199f0*/  ISETP.GT.U32.AND P4, PT, R0.reuse, R7, PT ;  /* 0x000000070000720c */ /* 0x040fe40003f84070 */
[----:B------:R-:W-:-:S11]  /*19a00*/  ISETP.GT.U32.AND P1, PT, R0, R6, PT ;  /* 0x000000060000720c */ /* 0x000fd60003f24070 */
[--C-:B------:R-:W-:Y:S02]  /*19a10*/  @!P4 IMAD.IADD R7, R7, 0x1, -R0.reuse ;  /* 0x000000010707c824 */ /* 0x100fe400078e0a00 */
[----:B------:R-:W-:-:S03]  /*19a20*/  @!P1 IMAD.IADD R6, R6, 0x1, -R0 ;  /* 0x0000000106069824 */ /* 0x000fc600078e0a00 */
[C---:B------:R-:W-:Y:S02]  /*19a30*/  ISETP.GT.U32.AND P4, PT, R0.reuse, R7, PT ;  /* 0x000000070000720c */ /* 0x040fe40003f84070 */
[----:B------:R-:W-:-:S11]  /*19a40*/  ISETP.GT.U32.AND P1, PT, R0, R6, PT ;  /* 0x000000060000720c */ /* 0x000fd60003f24070 */
[----:B------:R-:W-:-:S04]  /*19a50*/  @!P4 IMAD.IADD R7, R7, 0x1, -R0 ;  /* 0x000000010707c824 */ /* 0x000fc800078e0a00 */
[----:B------:R-:W-:Y:S02]  /*19a60*/  @!P2 IMAD.MOV R7, RZ, RZ, -R7 ;  /* 0x000000ffff07a224 */ /* 0x000fe400078e0a07 */
[----:B------:R-:W-:-:S03]  /*19a70*/  @!P1 IMAD.IADD R6, R6, 0x1, -R0 ;  /* 0x0000000106069824 */ /* 0x000fc600078e0a00 */
[----:B------:R0:W-:Y:S01]  /*19a80*/  STL [R1+0x218], R7 ;  /* 0x0002180701007387 */ /* 0x0001e20000100800 */
[----:B---3--:R-:W-:-:S03]  /*19a90*/  ISETP.GE.AND P1, PT, R18, RZ, PT ;  /* 0x000000ff1200720c */ /* 0x008fc60003f26270 */
[----:B------:R-:W3:Y:S01]  /*19aa0*/  LDL.LU R18, [R1+0x3db0] ;  /* 0x003db00001127983 */ /* 0x000ee20000300800 */
[----:B----4-:R-:W-:Y:S01]  /*19ab0*/  IMAD.MOV.U32 R13, RZ, RZ, R8 ;  /* 0x000000ffff0d7224 */ /* 0x010fe200078e0008 */
[----:B------:R-:W-:-:S04]  /*19ac0*/  ISETP.GT.U32.AND P4, PT, R0, R11, PT ;  /* 0x0000000b0000720c */ /* 0x000fc80003f84070 */
[----:B------:R-:W-:Y:S01]  /*19ad0*/  ISETP.GE.AND P2, PT, R13, RZ, PT ;  /* 0x000000ff0d00720c */ /* 0x000fe20003f46270 */
[----:B------:R-:W-:-:S04]  /*19ae0*/  IMAD.HI.U32 R13, R20, R9, RZ ;  /* 0x00000009140d7227 */ /* 0x000fc800078e00ff */
[----:B------:R-:W-:-:S04]  /*19af0*/  IMAD.MOV R13, RZ, RZ, -R13 ;  /* 0x000000ffff0d7224 */ /* 0x000fc800078e0a0d */
[----:B------:R-:W-:Y:S02]  /*19b00*/  @!P4 IMAD.IADD R11, R11, 0x1, -R0 ;  /* 0x000000010b0bc824 */ /* 0x000fe400078e0a00 */
[C---:B------:R-:W-:Y:S01]  /*19b10*/  IMAD R9, R0.reuse, R13, R9 ;  /* 0x0000000d00097224 */ /* 0x040fe200078e0209 */
[C---:B------:R-:W-:Y:S02]  /*19b20*/  ISETP.GT.U32.AND P5, PT, R0.reuse, R10, PT ;  /* 0x0000000a0000720c */ /* 0x040fe40003fa4070 */
[----:B------:R-:W-:-:S11]  /*19b30*/  ISETP.GT.U32.AND P3, PT, R0, R2, PT ;  /* 0x000000020000720c */ /* 0x000fd60003f64070 */
[--C-:B------:R-:W-:Y:S01]  /*19b40*/  @!P5 IMAD.IADD R10, R10, 0x1, -R0.reuse ;  /* 0x000000010a0ad824 */ /* 0x100fe200078e0a00 */
[----:B---3--:R-:W-:Y:S02]  /*19b50*/  ISETP.GE.AND P4, PT, R18, RZ, PT ;  /* 0x000000ff1200720c */ /* 0x008fe40003f86270 */
[----:B------:R-:W3:Y:S04]  /*19b60*/  LDL.LU R18, [R1+0xb5c] ;  /* 0x000b5c0001127983 */ /* 0x000ee80000300800 */
[----:B------:R-:W4:Y:S01]  /*19b70*/  LDL.LU R13, [R1+0xb50] ;  /* 0x000b5000010d7983 */ /* 0x000f220000300800 */
[----:B------:R-:W-:Y:S01]  /*19b80*/  ISETP.GT.U32.AND P5, PT, R0, R10, PT ;  /* 0x0000000a0000720c */ /* 0x000fe20003fa4070 */
[----:B------:R-:W-:-:S05]  /*19b90*/  @!P3 IMAD.IADD R2, R2, 0x1, -R0 ;  /* 0x000000010202b824 */ /* 0x000fca00078e0a00 */
[----:B------:R-:W-:Y:S02]  /*19ba0*/  ISETP.GT.U32.AND P3, PT, R0, R2, PT ;  /* 0x000000020000720c */ /* 0x000fe40003f64070 */
[----:B--2---:R-:W-:-:S05]  /*19bb0*/  IABS R8, R17 ;  /* 0x0000001100087213 */ /* 0x004fca0000000000 */
[----:B------:R-:W-:Y:S02]  /*19bc0*/  @!P5 IMAD.IADD R10, R10, 0x1, -R0 ;  /* 0x000000010a0ad824 */ /* 0x000fe400078e0a00 */
[----:B0-----:R-:W-:-:S04]  /*19bd0*/  IMAD.HI.U32 R7, R20, R8, RZ ;  /* 0x0000000814077227 */ /* 0x001fc800078e00ff */
[----:B------:R-:W-:Y:S02]  /*19be0*/  @!P6 IMAD.MOV R10, RZ, RZ, -R10 ;  /* 0x000000ffff0ae224 */ /* 0x000fe400078e0a0a */
[----:B------:R-:W-:Y:S02]  /*19bf0*/  @!P3 IMAD.IADD R2, R2, 0x1, -R0 ;  /* 0x000000010202b824 */ /* 0x000fe400078e0a00 */
[----:B------:R-:W-:Y:S01]  /*19c00*/  IMAD.MOV R7, RZ, RZ, -R7 ;  /* 0x000000ffff077224 */ /* 0x000fe200078e0a07 */
[----:B------:R0:W-:Y:S01]  /*19c10*/  STL [R1+0x224], R10 ;  /* 0x0002240a01007387 */ /* 0x0001e20000100800 */
[----:B------:R-:W-:Y:S02]  /*19c20*/  @!P0 IMAD.MOV R6, RZ, RZ, -R6 ;  /* 0x000000ffff068224 */ /* 0x000fe400078e0a06 */
[----:B------:R-:W-:Y:S01]  /*19c30*/  IMAD R8, R0, R7, R8 ;  /* 0x0000000700087224 */ /* 0x000fe200078e0208 */
[----:B------:R-:W-:Y:S01]  /*19c40*/  IABS R7, R16 ;  /* 0x0000001000077213 */ /* 0x000fe20000000000 */
[----:B0-----:R-:W-:Y:S01]  /*19c50*/  IMAD.MOV.U32 R10, RZ, RZ, R2 ;  /* 0x000000ffff0a7224 */ /* 0x001fe200078e0002 */
[----:B------:R-:W-:Y:S03]  /*19c60*/  STL [R1+0x3da8], R24 ;  /* 0x003da81801007387 */ /* 0x000fe60000100800 */
[----:B------:R-:W-:Y:S01]  /*19c70*/  @!P2 IMAD.MOV R10, RZ, RZ, -R10 ;  /* 0x000000ffff0aa224 */ /* 0x000fe200078e0a0a */
[----:B------:R-:W-:Y:S04]  /*19c80*/  STL [R1+0x22c], R6 ;  /* 0x00022c0601007387 */ /* 0x000fe80000100800 */
[----:B------:R-:W-:Y:S04]  /*19c90*/  STL [R1+0x234], R10 ;  /* 0x0002340a01007387 */ /* 0x000fe80000100800 */
[----:B------:R0:W-:Y:S01]  /*19ca0*/  STL [R1+0x3dac], R7 ;  /* 0x003dac0701007387 */ /* 0x0001e20000100800 */
[----:B----4-:R-:W-:Y:S01]  /*19cb0*/  ISETP.GE.AND P0, PT, R13, RZ, PT ;  /* 0x000000ff0d00720c */ /* 0x010fe20003f06270 */
[----:B------:R-:W-:-:S02]  /*19cc0*/  IMAD.HI.U32 R13, R20, R7, RZ ;  /* 0x00000007140d7227 */ /* 0x000fc400078e00ff */
[----:B0-----:R-:W2:Y:S01]  /*19cd0*/  LDL.LU R7, [R1+0xb60] ;  /* 0x000b600001077983 */ /* 0x001ea20000300800 */
[C---:B------:R-:W-:Y:S02]  /*19ce0*/  ISETP.GT.U32.AND P5, PT, R0.reuse, R12, PT ;  /* 0x0000000c0000720c */ /* 0x040fe40003fa4070 */
[----:B------:R-:W-:-:S11]  /*19cf0*/  ISETP.GT.U32.AND P3, PT, R0, R9, PT ;  /* 0x000000090000720c */ /* 0x000fd60003f64070 */
[----:B------:R-:W-:Y:S01]  /*19d00*/  @!P5 IMAD.IADD R12, R12, 0x1, -R0 ;  /* 0x000000010c0cd824 */ /* 0x000fe200078e0a00 */
[----:B------:R-:W-:-:S04]  /*19d10*/  ISETP.GT.U32.AND P5, PT, R0, R11, PT ;  /* 0x0000000b0000720c */ /* 0x000fc80003fa4070 */
[----:B------:R-:W-:-:S09]  /*19d20*/  ISETP.GT.U32.AND P6, PT, R0, R12, PT ;  /* 0x0000000c0000720c */ /* 0x000fd20003fc4070 */
[----:B------:R-:W-:-:S04]  /*19d30*/  @!P5 IMAD.IADD R11, R11, 0x1, -R0 ;  /* 0x000000010b0bd824 */ /* 0x000fc800078e0a00 */
[----:B------:R-:W-:Y:S01]  /*19d40*/  IMAD.MOV.U32 R24, RZ, RZ, R11 ;  /* 0x000000ffff187224 */ /* 0x000fe200078e000b */
[----:B---3--:R-:W-:Y:S01]  /*19d50*/  IABS R6, R18 ;  /* 0x0000001200067213 */ /* 0x008fe20000000000 */
[----:B------:R-:W-:Y:S02]  /*19d60*/  @!P6 IMAD.IADD R12, R12, 0x1, -R0 ;  /* 0x000000010c0ce824 */ /* 0x000fe400078e0a00 */
[----:B------:R-:W-:Y:S01]  /*19d70*/  @!P1 IMAD.MOV R24, RZ, RZ, -R24 ;  /* 0x000000ffff189224 */ /* 0x000fe200078e0a18 */
[----:B------:R-:W-:Y:S01]  /*19d80*/  ISETP.GE.AND P5, PT, R17, RZ, PT ;  /* 0x000000ff1100720c */ /* 0x000fe20003fa6270 */
[----:B------:R-:W-:Y:S01]  /*19d90*/  @!P3 IMAD.IADD R9, R9, 0x1, -R0 ;  /* 0x000000010909b824 */ /* 0x000fe200078e0a00 */
[----:B------:R-:W-:Y:S01]  /*19da0*/  ISETP.GE.AND P6, PT, R16, RZ, PT ;  /* 0x000000ff1000720c */ /* 0x000fe20003fc6270 */
[----:B------:R-:W-:Y:S01]  /*19db0*/  IMAD.MOV R11, RZ, RZ, -R13 ;  /* 0x000000ffff0b7224 */ /* 0x000fe200078e0a0d */
[----:B------:R-:W-:Y:S01]  /*19dc0*/  ISETP.GE.AND P3, PT, R18, RZ, PT ;  /* 0x000000ff1200720c */ /* 0x000fe20003f66270 */
[----:B------:R-:W3:Y:S04]  /*19dd0*/  LDL R17, [R1+0xb64] ;  /* 0x000b640001117983 */ /* 0x000ee80000100800 */
[----:B------:R-:W4:Y:S04]  /*19de0*/  LDL R16, [R1+0xb6c] ;  /* 0x000b6c0001107983 */ /* 0x000f280000100800 */
[----:B------:R-:W3:Y:S01]  /*19df0*/  LDL R18, [R1+0xb70] ;  /* 0x000b700001127983 */ /* 0x000ee20000100800 */
[----:B--2---:R-:W-:Y:S01]  /*19e00*/  IABS R2, R7 ;  /* 0x0000000700027213 */ /* 0x004fe20000000000 */
[----:B------:R-:W-:-:S02]  /*19e10*/  IMAD.MOV.U32 R13, RZ, RZ, R7 ;  /* 0x000000ffff0d7224 */ /* 0x000fc400078e0007 */
[----:B------:R-:W2:Y:S04]  /*19e20*/  LDL.LU R7, [R1+0x3dac] ;  /* 0x003dac0001077983 */ /* 0x000ea80000300800 */
[----:B------:R0:W-:Y:S04]  /*19e30*/  STL [R1+0x230], R24 ;  /* 0x0002301801007387 */ /* 0x0001e80000100800 */
[----:B0-----:R-:W3:Y:S01]  /*19e40*/  LDL.LU R24, [R1+0x3da8] ;  /* 0x003da80001187983 */ /* 0x001ee20000300800 */
[C---:B------:R-:W-:Y:S01]  /*19e50*/  ISETP.GT.U32.AND P2, PT, R0.reuse, R8, PT ;  /* 0x000000080000720c */ /* 0x040fe20003f44070 */
[----:B------:R-:W-:Y:S01]  /*19e60*/  @!P4 IMAD.MOV R12, RZ, RZ, -R12 ;  /* 0x000000ffff0cc224 */ /* 0x000fe200078e0a0c */
[----:B------:R-:W-:-:S11]  /*19e70*/  ISETP.GT.U32.AND P1, PT, R0, R9, PT ;  /* 0x000000090000720c */ /* 0x000fd60003f24070 */
[----:B------:R-:W-:-:S05]  /*19e80*/  @!P2 IMAD.IADD R8, R8, 0x1, -R0 ;  /* 0x000000010808a824 */ /* 0x000fca00078e0a00 */
[----:B------:R-:W-:Y:S01]  /*19e90*/  ISETP.GT.U32.AND P4, PT, R0, R8, PT ;  /* 0x000000080000720c */ /* 0x000fe20003f84070 */
[----:B------:R-:W-:Y:S01]  /*19ea0*/  STL [R1+0x228], R12 ;  /* 0x0002280c01007387 */ /* 0x000fe20000100800 */
[----:B------:R-:W-:-:S11]  /*19eb0*/  @!P1 IMAD.IADD R9, R9, 0x1, -R0 ;  /* 0x0000000109099824 */ /* 0x000fd600078e0a00 */
[----:B------:R-:W-:Y:S02]  /*19ec0*/  @!P4 IMAD.IADD R8, R8, 0x1, -R0 ;  /* 0x000000010808c824 */ /* 0x000fe400078e0a00 */
[----:B--2---:R-:W-:Y:S01]  /*19ed0*/  IMAD R7, R0, R11, R7 ;  /* 0x0000000b00077224 */ /* 0x004fe200078e0207 */
[----:B---3--:R-:W-:Y:S01]  /*19ee0*/  IABS R11, R24 ;  /* 0x00000018000b7213 */ /* 0x008fe20000000000 */
[----:B------:R0:W-:Y:S04]  /*19ef0*/  STL [R1+0x3da0], R24 ;  /* 0x003da01801007387 */ /* 0x0001e80000100800 */
[----:B------:R1:W-:Y:S01]  /*19f00*/  STL [R1+0x3da4], R5 ;  /* 0x003da40501007387 */ /* 0x0003e20000100800 */
[----:B0-----:R-:W-:Y:S02]  /*19f10*/  IMAD.MOV.U32 R24, RZ, RZ, R19 ;  /* 0x000000ffff187224 */ /* 0x001fe400078e0013 */
[----:B-1----:R-:W-:-:S02]  /*19f20*/  IMAD.MOV.U32 R5, RZ, RZ, R9 ;  /* 0x000000ffff057224 */ /* 0x002fc400078e0009 */
[----:B------:R-:W-:Y:S02]  /*19f30*/  IMAD.MOV.U32 R9, RZ, RZ, R24 ;  /* 0x000000ffff097224 */ /* 0x000fe400078e0018 */
[----:B------:R-:W-:Y:S02]  /*19f40*/  IMAD.MOV.U32 R24, RZ, RZ, R8 ;  /* 0x000000ffff187224 */ /* 0x000fe400078e0008 */
[----:B------:R-:W-:Y:S01]  /*19f50*/  @!P0 IMAD.MOV R5, RZ, RZ, -R5 ;  /* 0x000000ffff058224 */ /* 0x000fe200078e0a05 */
[----:B------:R-:W2:Y:S01]  /*19f60*/  LDL.LU R8, [R1+0xb64] ;  /* 0x000b640001087983 */ /* 0x000ea20000300800 */
[----:B------:R-:W-:-:S03]  /*19f70*/  @!P5 IMAD.MOV R24, RZ, RZ, -R24 ;  /* 0x000000ffff18d224 */ /* 0x000fc600078e0a18 */
[----:B------:R0:W-:Y:S04]  /*19f80*/  STL [R1+0x220], R5 ;  /* 0x0002200501007387 */ /* 0x0001e80000100800 */
[----:B0-----:R-:W3:Y:S04]  /*19f90*/  LDL.LU R5, [R1+0x3da4] ;  /* 0x003da40001057983 */ /* 0x001ee80000300800 */
[----:B------:R0:W-:Y:S04]  /*19fa0*/  STL [R1+0x21c], R24 ;  /* 0x00021c1801007387 */ /* 0x0001e80000100800 */
[----:B0-----:R-:W2:Y:S01]  /*19fb0*/  LDL.LU R24, [R1+0x3da0] ;  /* 0x003da00001187983 */ /* 0x001ea20000300800 */
[----:B------:R-:W-:Y:S01]  /*19fc0*/  IMAD.HI.U32 R10, R20, R6, RZ ;  /* 0x00000006140a7227 */ /* 0x000fe200078e00ff */
[----:B------:R-:W-:-:S03]  /*19fd0*/  ISETP.GT.U32.AND P1, PT, R0, R7, PT ;  /* 0x000000070000720c */ /* 0x000fc60003f24070 */
[----:B------:R-:W-:-:S04]  /*19fe0*/  IMAD.MOV R10, RZ, RZ, -R10 ;  /* 0x000000ffff0a7224 */ /* 0x000fc800078e0a0a */
[----:B------:R-:W-:Y:S01]  /*19ff0*/  IMAD R6, R0, R10, R6 ;  /* 0x0000000a00067224 */ /* 0x000fe200078e0206 */
[----:B------:R-:W-:Y:S01]  /*1a000*/  IABS R10, R17 ;  /* 0x00000011000a7213 */ /* 0x000fe20000000000 */
[----:B------:R-:W-:-:S04]  /*1a010*/  IMAD.HI.U32 R17, R20, R11, RZ ;  /* 0x0000000b14117227 */ /* 0x000fc800078e00ff */
[----:B------:R-:W-:Y:S02]  /*1a020*/  IMAD.MOV R17, RZ, RZ, -R17 ;  /* 0x000000ffff117224 */ /* 0x000fe400078e0a11 */
[----:B------:R-:W-:Y:S02]  /*1a030*/  @!P1 IMAD.IADD R7, R7, 0x1, -R0 ;  /* 0x0000000107079824 */ /* 0x000fe400078e0a00 */
[----:B------:R-:W-:Y:S02]  /*1a040*/  IMAD R11, R0, R17, R11 ;  /* 0x00000011000b7224 */ /* 0x000fe400078e020b */
[----:B------:R-:W3:Y:S01]  /*1a050*/  LDL.LU R17, [R1+0xb74] ;  /* 0x000b740001117983 */ /* 0x000ee20000300800 */
[----:B----4-:R-:W-:Y:S01]  /*1a060*/  IABS R12, R16 ;  /* 0x00000010000c7213 */ /* 0x010fe20000000000 */
[----:B------:R-:W-:Y:S01]  /*1a070*/  IMAD.HI.U32 R16, R20, R2, RZ ;  /* 0x0000000214107227 */ /* 0x000fe200078e00ff */
[----:B------:R-:W-:-:S03]  /*1a080*/  ISETP.GT.U32.AND P0, PT, R0, R7, PT ;  /* 0x000000070000720c */ /* 0x000fc60003f04070 */
[----:B------:R-:W-:Y:S01]  /*1a090*/  IMAD.MOV R16, RZ, RZ, -R16 ;  /* 0x000000ffff107224 */ /* 0x000fe200078e0a10 */
[----:B------:R-:W-:Y:S02]  /*1a0a0*/  ISETP.GE.AND P2, PT, R13, RZ, PT ;  /* 0x000000ff0d00720c */ /* 0x000fe40003f46270 */
[----:B------:R-:W-:Y:S01]  /*1a0b0*/  IABS R13, R18 ;  /* 0x00000012000d7213 */ /* 0x000fe20000000000 */
[----:B------:R-:W-:Y:S02]  /*1a0c0*/  IMAD R2, R0, R16, R2 ;  /* 0x0000001000027224 */ /* 0x000fe400078e0202 */
[----:B------:R-:W-:-:S04]  /*1a0d0*/  IMAD.HI.U32 R16, R20, R10, RZ ;  /* 0x0000000a14107227 */ /* 0x000fc800078e00ff */
[----:B------:R-:W-:-:S04]  /*1a0e0*/  IMAD.HI.U32 R18, R20, R12, RZ ;  /* 0x0000000c14127227 */ /* 0x000fc800078e00ff */
[----:B------:R-:W-:Y:S02]  /*1a0f0*/  IMAD.MOV R16, RZ, RZ, -R16 ;  /* 0x000000ffff107224 */ /* 0x000fe400078e0a10 */
[----:B------:R-:W-:Y:S02]  /*1a100*/  IMAD.MOV R18, RZ, RZ, -R18 ;  /* 0x000000ffff127224 */ /* 0x000fe400078e0a12 */
[----:B------:R-:W-:Y:S02]  /*1a110*/  @!P0 IMAD.IADD R7, R7, 0x1, -R0 ;  /* 0x0000000107078824 */ /* 0x000fe400078e0a00 */
[C---:B------:R-:W-:Y:S02]  /*1a120*/  IMAD R16, R0.reuse, R16, R10 ;  /* 0x0000001000107224 */ /* 0x040fe400078e020a */
[C---:B------:R-:W-:Y:S02]  /*1a130*/  IMAD R12, R0.reuse, R18, R12 ;  /* 0x00000012000c7224 */ /* 0x040fe400078e020c */
[----:B------:R-:W4:Y:S01]  /*1a140*/  LDL R18, [R1+0xb78] ;  /* 0x000b780001127983 */ /* 0x000f220000100800 */
[----:B------:R-:W-:Y:S01]  /*1a150*/  ISETP.GT.U32.AND P4, PT, R0, R6, PT ;  /* 0x000000060000720c */ /* 0x000fe20003f84070 */
[----:B--2---:R-:W-:-:S02]  /*1a160*/  IMAD.MOV.U32 R10, RZ, RZ, R24 ;  /* 0x000000ffff0a7224 */ /* 0x004fc400078e0018 */
[----:B------:R-:W-:Y:S02]  /*1a170*/  IMAD.MOV.U32 R24, RZ, RZ, R7 ;  /* 0x000000ffff187224 */ /* 0x000fe400078e0007 */
[----:B------:R-:W2:Y:S08]  /*1a180*/  LDL.LU R7, [R1+0xb6c] ;  /* 0x000b6c0001077983 */ /* 0x000eb00000300800 */
[----:B------:R-:W-:-:S05]  /*1a190*/  @!P4 IMAD.IADD R6, R6, 0x1, -R0 ;  /* 0x000000010606c824 */ /* 0x000fca00078e0a00 */
[C---:B------:R-:W-:Y:S02]  /*1a1a0*/  ISETP.GT.U32.AND P4, PT, R0.reuse, R6, PT ;  /* 0x000000060000720c */ /* 0x040fe40003f84070 */
[----:B------:R-:W-:Y:S01]  /*1a1b0*/  ISETP.GT.U32.AND P1, PT, R0, R2, PT ;  /* 0x000000020000720c */ /* 0x000fe20003f24070 */
[----:B------:R-:W-:Y:S01]  /*1a1c0*/  IMAD.HI.U32 R19, R20, R13, RZ ;  /* 0x0000000d14137227 */ /* 0x000fe200078e00ff */
[----:B------:R-:W-:-:S03]  /*1a1d0*/  ISETP.GE.AND P5, PT, R8, RZ, PT ;  /* 0x000000ff0800720c */ /* 0x000fc60003fa6270 */
[----:B------:R-:W-:Y:S01]  /*1a1e0*/  IMAD.MOV R19, RZ, RZ, -R19 ;  /* 0x000000ffff137224 */ /* 0x000fe200078e0a13 */
[----:B---3--:R-:W-:-:S05]  /*1a1f0*/  IABS R8, R17 ;  /* 0x0000001100087213 */ /* 0x008fca0000000000 */
[----:B------:R-:W-:Y:S02]  /*1a200*/  @!P4 IMAD.IADD R6, R6, 0x1, -R0 ;  /* 0x000000010606c824 */ /* 0x000fe400078e0a00 */
[----:B------:R-:W-:Y:S02]  /*1a210*/  IMAD R13, R0, R19, R13 ;  /* 0x00000013000d7224 */ /* 0x000fe400078e020d */
[----:B------:R-:W-:Y:S02]  /*1a220*/  IMAD.MOV.U32 R19, RZ, RZ, R6 ;  /* 0x000000ffff137224 */ /* 0x000fe400078e0006 */
[----:B------:R-:W-:Y:S02]  /*1a230*/  @!P1 IMAD.IADD R2, R2, 0x1, -R0 ;  /* 0x0000000102029824 */ /* 0x000fe400078e0a00 */
[----:B------:R-:W-:Y:S02]  /*1a240*/  IMAD.MOV.U32 R6, RZ, RZ, R8 ;  /* 0x000000ffff067224 */ /* 0x000fe400078e0008 */
[----:B------:R-:W-:Y:S01]  /*1a250*/  IMAD.MOV.U32 R8, RZ, RZ, R19 ;  /* 0x000000ffff087224 */ /* 0x000fe200078e0013 */
[C---:B------:R-:W-:Y:S01]  /*1a260*/  ISETP.GT.U32.AND P1, PT, R0.reuse, R2, PT ;  /* 0x000000020000720c */ /* 0x040fe20003f24070 */
[----:B------:R-:W-:Y:S01]  /*1a270*/  @!P6 IMAD.MOV R24, RZ, RZ, -R24 ;  /* 0x000000ffff18e224 */ /* 0x000fe200078e0a18 */
[----:B------:R-:W-:Y:S01]  /*1a280*/  ISETP.GT.U32.AND P0, PT, R0, R16, PT ;  /* 0x000000100000720c */ /* 0x000fe20003f04070 */
[----:B------:R-:W-:Y:S01]  /*1a290*/  @!P3 IMAD.MOV R8, RZ, RZ, -R8 ;  /* 0x000000ffff08b224 */ /* 0x000fe200078e0a08 */
[----:B------:R-:W-:Y:S04]  /*1a2a0*/  STL [R1+0x210], R19 ;  /* 0x0002101301007387 */ /* 0x000fe80000100800 */
[----:B------:R0:W-:Y:S04]  /*1a2b0*/  STL [R1+0x214], R24 ;  /* 0x0002141801007387 */ /* 0x0001e80000100800 */
[----:B0-----:R-:W3:Y:S04]  /*1a2c0*/  LDL.LU R24, [R1+0xb80] ;  /* 0x000b800001187983 */ /* 0x001ee80000300800 */
[----:B------:R-:W3:Y:S04]  /*1a2d0*/  LDL.LU R19, [R1+0xb84] ;  /* 0x000b840001137983 */ /* 0x000ee80000300800 */
[----:B------:R0:W-:Y:S01]  /*1a2e0*/  @!P3 STL [R1+0x210], R8 ;  /* 0x000210080100b387 */ /* 0x0001e20000100800 */
[--C-:B------:R-:W-:Y:S01]  /*1a2f0*/  @!P1 IMAD.IADD R2, R2, 0x1, -R0.reuse ;  /* 0x0000000102029824 */ /* 0x100fe200078e0a00 */
[----:B------:R-:W-:Y:S01]  /*1a300*/  ISETP.GE.AND P3, PT, R10, RZ, PT ;  /* 0x000000ff0a00720c */ /* 0x000fe20003f66270 */
[----:B------:R-:W-:Y:S01]  /*1a310*/  @!P0 IMAD.IADD R16, R16, 0x1, -R0 ;  /* 0x0000000110108824 */ /* 0x000fe200078e0a00 */
[----:B------:R-:W3:Y:S01]  /*1a320*/  LDL R10, [R1+0xb7c] ;  /* 0x000b7c00010a7983 */ /* 0x000ee20000100800 */
[----:B0-----:R-:W-:-:S04]  /*1a330*/  IMAD.HI.U32 R8, R20, R6, RZ ;  /* 0x0000000614087227 */ /* 0x001fc800078e00ff */
[----:B------:R-:W-:-:S04]  /*1a340*/  IMAD.MOV R8, RZ, RZ, -R8 ;  /* 0x000000ffff087224 */ /* 0x000fc800078e0a08 */
[----:B------:R-:W-:Y:S02]  /*1a350*/  IMAD R6, R0, R8, R6 ;  /* 0x0000000800067224 */ /* 0x000fe400078e0206 */
[----:B------:R-:W-:-:S04]  /*1a360*/  IMAD.MOV.U32 R8, RZ, RZ, R2 ;  /* 0x000000ffff087224 */ /* 0x000fc800078e0002 */
[----:B------:R-:W-:Y:S01]  /*1a370*/  @!P2 IMAD.MOV R8, RZ, RZ, -R8 ;  /* 0x000000ffff08a224 */ /* 0x000fe200078e0a08 */
[----:B--2---:R-:W-:Y:S02]  /*1a380*/  ISETP.GE.AND P0, PT, R7, RZ, PT ;  /* 0x000000ff0700720c */ /* 0x004fe40003f06270 */
[----:B----4-:R-:W-:Y:S02]  /*1a390*/  IABS R7, R18 ;  /* 0x0000001200077213 */ /* 0x010fe40000000000 */
[----:B------:R-:W2:Y:S04]  /*1a3a0*/  LDL.LU R18, [R1+0xb70] ;  /* 0x000b700001127983 */ /* 0x000ea80000300800 */
[----:B------:R-:W-:Y:S04]  /*1a3b0*/  STL [R1+0x20c], R2 ;  /* 0x00020c0201007387 */ /* 0x000fe80000100800 */
[----:B------:R-:W-:Y:S04]  /*1a3c0*/  @!P2 STL [R1+0x20c], R8 ;  /* 0x00020c080100a387 */ /* 0x000fe80000100800 */
[----:B------:R0:W-:Y:S04]  /*1a3d0*/  STL [R1+0x3d9c], R5 ;  /* 0x003d9c0501007387 */ /* 0x0001e80000100800 */
[----:B0-----:R-:W4:Y:S01]  /*1a3e0*/  LDL.LU R5, [R1+0xb78] ;  /* 0x000b780001057983 */ /* 0x001f220000300800 */
        /* <DEDUP_REMOVED lines=11> */
[----:B------:R-:W-:-:S04]  /*1a4a0*/  @!P4 IMAD.IADD R16, R16, 0x1, -R0 ;  /* 0x000000011010c824 */ /* 0x000fc800078e0a00 */
[----:B------:R-:W-:Y:S01]  /*1a4b0*/  @!P1 IMAD.IADD R13, R13, 0x1, -R0 ;  /* 0x000000010d0d9824 */ /* 0x000fe200078e0a00 */
[----:B------:R-:W-:-:S07]  /*1a4c0*/  ISETP.GE.AND P1, PT, R17, RZ, PT ;  /* 0x000000ff1100720c */ /* 0x000fce0003f26270 */
[----:B------:R-:W-:Y:S01]  /*1a4d0*/  @!P6 IMAD.IADD R6, R6, 0x1, -R0 ;  /* 0x000000010606e824 */ /* 0x000fe200078e0a00 */
[----:B--2---:R-:W-:Y:S01]  /*1a4e0*/  ISETP.GE.AND P4, PT, R18, RZ, PT ;  /* 0x000000ff1200720c */ /* 0x004fe20003f86270 */
[----:B------:R-:W-:Y:S01]  /*1a4f0*/  IMAD.MOV.U32 R18, RZ, RZ, R9 ;  /* 0x000000ffff127224 */ /* 0x000fe200078e0009 */
[----:B---3--:R-:W-:-:S05]  /*1a500*/  IABS R9, R24 ;  /* 0x0000001800097213 */ /* 0x008fca0000000000 */
[----:B------:R-:W-:Y:S01]  /*1a510*/  IMAD.HI.U32 R17, R20, R9, RZ ;  /* 0x0000000914117227 */ /* 0x000fe200078e00ff */
[----:B----4-:R-:W-:-:S03]  /*1a520*/  ISETP.GE.AND P6, PT, R5, RZ, PT ;  /* 0x000000ff0500720c */ /* 0x010fc60003fc6270 */
[----:B------:R-:W-:Y:S02]  /*1a530*/  IMAD.MOV.U32 R5, RZ, RZ, R16 ;  /* 0x000000ffff057224 */ /* 0x000fe400078e0010 */
[----:B------:R-:W-:Y:S02]  /*1a540*/  IMAD.MOV R16, RZ, RZ, -R17 ;  /* 0x000000ffff107224 */ /* 0x000fe400078e0a11 */
[----:B------:R-:W2:Y:S01]  /*1a550*/  LDL.LU R17, [R1+0xb7c] ;  /* 0x000b7c0001117983 */ /* 0x000ea20000300800 */
[C---:B------:R-:W-:Y:S01]  /*1a560*/  ISETP.GT.U32.AND P2, PT, R0.reuse, R12, PT ;  /* 0x0000000c0000720c */ /* 0x040fe20003f44070 */
[----:B------:R-:W-:Y:S02]  /*1a570*/  @!P5 IMAD.MOV R5, RZ, RZ, -R5 ;  /* 0x000000ffff05d224 */ /* 0x000fe400078e0a05 */
[----:B------:R-:W-:Y:S01]  /*1a580*/  @!P3 IMAD.MOV R11, RZ, RZ, -R11 ;  /* 0x000000ffff0bb224 */ /* 0x000fe200078e0a0b */
[----:B------:R-:W-:Y:S01]  /*1a590*/  ISETP.GT.U32.AND P5, PT, R0, R6, PT ;  /* 0x000000060000720c */ /* 0x000fe20003fa4070 */
[----:B------:R-:W-:Y:S01]  /*1a5a0*/  @!P4 IMAD.MOV R13, RZ, RZ, -R13 ;  /* 0x000000ffff0dc224 */ /* 0x000fe200078e0a0d */
[----:B------:R0:W-:Y:S07]  /*1a5b0*/  STL [R1+0x208], R5 ;  /* 0x0002080501007387 */ /* 0x0001ee0000100800 */
[----:B------:R-:W-:Y:S01]  /*1a5c0*/  @!P2 IMAD.IADD R12, R12, 0x1, -R0 ;  /* 0x000000010c0ca824 */ /* 0x000fe200078e0a00 */
[----:B0-----:R-:W3:Y:S03]  /*1a5d0*/  LDL.LU R5, [R1+0x3d9c] ;  /* 0x003d9c0001057983 */ /* 0x001ee60000300800 */
[----:B------:R-:W-:Y:S01]  /*1a5e0*/  @!P0 IMAD.MOV R12, RZ, RZ, -R12 ;  /* 0x000000ffff0c8224 */ /* 0x000fe200078e0a0c */
[----:B------:R-:W-:Y:S01]  /*1a5f0*/  STL [R1+0x204], R11 ;  /* 0x0002040b01007387 */ /* 0x000fe20000100800 */
[----:B------:R-:W-:-:S03]  /*1a600*/  IMAD.HI.U32 R2, R20, R7, RZ ;  /* 0x0000000714027227 */ /* 0x000fc600078e00ff */
[----:B------:R0:W-:Y:S04]  /*1a610*/  STL [R1+0x1f4], R13 ;  /* 0x0001f40d01007387 */ /* 0x0001e80000100800 */
[----:B------:R1:W-:Y:S01]  /*1a620*/  STL [R1+0x200], R12 ;  /* 0x0002000c01007387 */ /* 0x0003e20000100800 */
[----:B------:R-:W-:-:S03]  /*1a630*/  IMAD.MOV R2, RZ, RZ, -R2 ;  /* 0x000000ffff027224 */ /* 0x000fc600078e0a02 */
[----:B0-----:R-:W4:Y:S01]  /*1a640*/  LDL.LU R13, [R1+0xb88] ;  /* 0x000b8800010d7983 */ /* 0x001f220000300800 */
[----:B------:R-:W-:Y:S01]  /*1a650*/  ISETP.GE.AND P4, PT, R24, RZ, PT ;  /* 0x000000ff1800720c */ /* 0x000fe20003f86270 */
[----:B------:R-:W-:Y:S01]  /*1a660*/  IMAD R2, R0, R2, R7 ;  /* 0x0000000200027224 */ /* 0x000fe200078e0207 */
[----:B------:R-:W-:Y:S01]  /*1a670*/  IABS R7, R19 ;  /* 0x0000001300077213 */ /* 0x000fe20000000000 */
[----:B------:R-:W3:Y:S01]  /*1a680*/  LDL.LU R24, [R1+0xb8c] ;  /* 0x000b8c0001187983 */ /* 0x000ee20000300800 */
[----:B------:R-:W-:Y:S01]  /*1a690*/  @!P5 IMAD.IADD R6, R6, 0x1, -R0 ;  /* 0x000000010606d824 */ /* 0x000fe200078e0a00 */
[----:B------:R-:W-:Y:S02]  /*1a6a0*/  ISETP.GE.AND P5, PT, R19, RZ, PT ;  /* 0x000000ff1300720c */ /* 0x000fe40003fa6270 */
[----:B-1----:R-:W3:Y:S04]  /*1a6b0*/  LDL R12, [R1+0xb90] ;  /* 0x000b9000010c7983 */ /* 0x002ee80000100800 */
[----:B------:R-:W3:Y:S01]  /*1a6c0*/  LDL R19, [R1+0xb98] ;  /* 0x000b980001137983 */ /* 0x000ee20000100800 */
[----:B--2---:R-:W-:-:S03]  /*1a6d0*/  ISETP.GE.AND P0, PT, R17, RZ, PT ;  /* 0x000000ff1100720c */ /* 0x004fc60003f06270 */
[----:B------:R-:W2:Y:S01]  /*1a6e0*/  LDL R17, [R1+0xb94] ;  /* 0x000b940001117983 */ /* 0x000ea20000100800 */
[----:B------:R-:W-:Y:S02]  /*1a6f0*/  ISETP.GT.U32.AND P2, PT, R0, R2, PT ;  /* 0x000000020000720c */ /* 0x000fe40003f44070 */
[----:B------:R-:W-:-:S05]  /*1a700*/  IABS R10, R10 ;  /* 0x0000000a000a7213 */ /* 0x000fca0000000000 */
[----:B------:R-:W-:-:S06]  /*1a710*/  IMAD.HI.U32 R8, R20, R10, RZ ;  /* 0x0000000a14087227 */ /* 0x000fcc00078e00ff */
[----:B------:R-:W-:Y:S02]  /*1a720*/  @!P2 IMAD.IADD R2, R2, 0x1, -R0 ;  /* 0x000000010202a824 */ /* 0x000fe400078e0a00 */
[----:B------:R-:W-:-:S03]  /*1a730*/  IMAD.MOV R8, RZ, RZ, -R8 ;  /* 0x000000ffff087224 */ /* 0x000fc600078e0a08 */
[C---:B------:R-:W-:Y:S01]  /*1a740*/  ISETP.GT.U32.AND P2, PT, R0.reuse, R2, PT ;  /* 0x000000020000720c */ /* 0x040fe20003f44070 */
[----:B------:R-:W-:-:S05]  /*1a750*/  IMAD R10, R0, R8, R10 ;  /* 0x00000008000a7224 */ /* 0x000fca00078e020a */
[C---:B------:R-:W-:Y:S01]  /*1a760*/  ISETP.GT.U32.AND P3, PT, R0.reuse, R10, PT ;  /* 0x0000000a0000720c */ /* 0x040fe20003f64070 */
[----:B------:R-:W-:Y:S02]  /*1a770*/  @!P1 IMAD.MOV R6, RZ, RZ, -R6 ;  /* 0x000000ffff069224 */ /* 0x000fe400078e0a06 */
[----:B------:R-:W-:-:S04]  /*1a780*/  IMAD R11, R0, R16, R9 ;  /* 0x00000010000b7224 */ /* 0x000fc800078e0209 */
[----:B------:R-:W-:Y:S01]  /*1a790*/  @!P2 IMAD.IADD R2, R2, 0x1, -R0 ;  /* 0x000000010202a824 */ /* 0x000fe200078e0a00 */
[----:B------:R4:W-:Y:S03]  /*1a7a0*/  STL [R1+0x1f8], R6 ;  /* 0x0001f80601007387 */ /* 0x0009e60000100800 */
[----:B------:R-:W-:Y:S02]  /*1a7b0*/  IMAD.MOV.U32 R9, RZ, RZ, R2 ;  /* 0x000000ffff097224 */ /* 0x000fe400078e0002 */
[----:B------:R-:W-:-:S03]  /*1a7c0*/  IMAD.HI.U32 R8, R20, R7, RZ ;  /* 0x0000000714087227 */ /* 0x000fc600078e00ff */
[----:B------:R-:W-:Y:S02]  /*1a7d0*/  @!P6 IADD3 R9, PT, PT, -R9, RZ, RZ ;  /* 0x000000ff0909e210 */ /* 0x000fe40007ffe1ff */
[----:B----4-:R-:W-:Y:S01]  /*1a7e0*/  IABS R6, R13 ;  /* 0x0000000d00067213 */ /* 0x010fe20000000000 */
[----:B------:R-:W-:Y:S01]  /*1a7f0*/  @!P3 IMAD.IADD R10, R10, 0x1, -R0 ;  /* 0x000000010a0ab824 */ /* 0x000fe200078e0a00 */
[----:B------:R-:W-:Y:S01]  /*1a800*/  ISETP.GE.AND P3, PT, R13, RZ, PT ;  /* 0x000000ff0d00720c */ /* 0x000fe20003f66270 */
[----:B------:R-:W-:Y:S02]  /*1a810*/  IMAD.MOV R8, RZ, RZ, -R8 ;  /* 0x000000ffff087224 */ /* 0x000fe400078e0a08 */
[----:B------:R-:W-:Y:S01]  /*1a820*/  IMAD.HI.U32 R13, R20, R6, RZ ;  /* 0x00000006140d7227 */ /* 0x000fe200078e00ff */
[----:B------:R0:W-:Y:S01]  /*1a830*/  STL [R1+0x1fc], R9 ;  /* 0x0001fc0901007387 */ /* 0x0001e20000100800 */
[----:B---3--:R-:W-:Y:S02]  /*1a840*/  IABS R2, R24 ;  /* 0x0000001800027213 */ /* 0x008fe40000000000 */
[----:B------:R-:W-:-:S02]  /*1a850*/  IMAD R7, R0, R8, R7 ;  /* 0x0000000800077224 */ /* 0x000fc400078e0207 */
[----:B------:R-:W-:Y:S01]  /*1a860*/  IMAD.MOV R13, RZ, RZ, -R13 ;  /* 0x000000ffff0d7224 */ /* 0x000fe200078e0a0d */
[----:B------:R-:W-:Y:S02]  /*1a870*/  ISETP.GE.AND P6, PT, R24, RZ, PT ;  /* 0x000000ff1800720c */ /* 0x000fe40003fc6270 */
[----:B------:R-:W3:Y:S01]  /*1a880*/  LDL.LU R24, [R1+0xba8] ;  /* 0x000ba80001187983 */ /* 0x000ee20000300800 */
[----:B0-----:R-:W-:Y:S02]  /*1a890*/  IABS R9, R12 ;  /* 0x0000000c00097213 */ /* 0x001fe40000000000 */
[----:B------:R-:W-:Y:S01]  /*1a8a0*/  IABS R12, R19 ;  /* 0x00000013000c7213 */ /* 0x000fe20000000000 */
[----:B------:R-:W-:Y:S01]  /*1a8b0*/  IMAD.MOV.U32 R19, RZ, RZ, R18 ;  /* 0x000000ffff137224 */ /* 0x000fe200078e0012 */
[----:B------:R0:W-:Y:S01]  /*1a8c0*/  STL [R1+0x3d98], R20 ;  /* 0x003d981401007387 */ /* 0x0001e20000100800 */
[----:B------:R-:W-:Y:S02]  /*1a8d0*/  IMAD R6, R0, R13, R6 ;  /* 0x0000000d00067224 */ /* 0x000fe400078e0206 */
[----:B------:R-:W-:-:S04]  /*1a8e0*/  IMAD.HI.U32 R18, R20, R2, RZ ;  /* 0x0000000214127227 */ /* 0x000fc800078e00ff */
[----:B------:R-:W-:Y:S01]  /*1a8f0*/  IMAD.HI.U32 R13, R20, R12, RZ ;  /* 0x0000000c140d7227 */ /* 0x000fe200078e00ff */
[----:B--2---:R-:W-:-:S03]  /*1a900*/  IABS R8, R17 ;  /* 0x0000001100087213 */ /* 0x004fc60000000000 */
[----:B------:R-:W-:-:S04]  /*1a910*/  IMAD.HI.U32 R17, R20, R9, RZ ;  /* 0x0000000914117227 */ /* 0x000fc800078e00ff */
[----:B------:R-:W-:Y:S02]  /*1a920*/  IMAD.HI.U32 R16, R20, R8, RZ ;  /* 0x0000000814107227 */ /* 0x000fe400078e00ff */
[----:B0-----:R-:W2:Y:S01]  /*1a930*/  LDL.LU R20, [R1+0xb90] ;  /* 0x000b900001147983 */ /* 0x001ea20000300800 */
[----:B------:R-:W-:Y:S01]  /*1a940*/  ISETP.GT.U32.AND P1, PT, R0, R10, PT ;  /* 0x0000000a0000720c */ /* 0x000fe20003f24070 */
[----:B------:R-:W-:-:S12]  /*1a950*/  IMAD.MOV R16, RZ, RZ, -R16 ;  /* 0x000000ffff107224 */ /* 0x000fd800078e0a10 */
[----:B------:R-:W-:Y:S01]  /*1a960*/  @!P1 IMAD.IADD R10, R10, 0x1, -R0 ;  /* 0x000000010a0a9824 */ /* 0x000fe200078e0a00 */
[C---:B------:R-:W-:Y:S01]  /*1a970*/  ISETP.GT.U32.AND P1, PT, R0.reuse, R7, PT ;  /* 0x000000070000720c */ /* 0x040fe20003f24070 */
[----:B------:R-:W-:Y:S02]  /*1a980*/  IMAD R8, R0, R16, R8 ;  /* 0x0000001000087224 */ /* 0x000fe400078e0208 */
[----:B------:R-:W4:Y:S01]  /*1a990*/  LDL R16, [R1+0xba0] ;  /* 0x000ba00001107983 */ /* 0x000f220000100800 */
[----:B------:R-:W-:Y:S02]  /*1a9a0*/  IMAD.MOV R18, RZ, RZ, -R18 ;  /* 0x000000ffff127224 */ /* 0x000fe400078e0a12 */
[----:B------:R-:W-:Y:S02]  /*1a9b0*/  IMAD.MOV R17, RZ, RZ, -R17 ;  /* 0x000000ffff117224 */ /* 0x000fe400078e0a11 */
[----:B------:R-:W-:-:S05]  /*1a9c0*/  IMAD.MOV R13, RZ, RZ, -R13 ;  /* 0x000000ffff0d7224 */ /* 0x000fca00078e0a0d */
[----:B------:R-:W-:Y:S02]  /*1a9d0*/  @!P1 IMAD.IADD R7, R7, 0x1, -R0 ;  /* 0x0000000107079824 */ /* 0x000fe400078e0a00 */
[C---:B------:R-:W-:Y:S02]  /*1a9e0*/  IMAD R2, R0.reuse, R18, R2 ;  /* 0x0000001200027224 */ /* 0x040fe400078e0202 */
[C---:B------:R-:W-:Y:S01]  /*1a9f0*/  IMAD R9, R0.reuse, R17, R9 ;  /* 0x0000001100097224 */ /* 0x040fe200078e0209 */
[----:B------:R-:W3:Y:S04]  /*1aa00*/  LDL R18, [R1+0xb9c] ;  /* 0x000b9c0001127983 */ /* 0x000ee80000100800 */
[----:B------:R-:W3:Y:S01]  /*1aa10*/  LDL R17, [R1+0xba4] ;  /* 0x000ba40001117983 */ /* 0x000ee20000100800 */
[----:B------:R-:W-:-:S02]  /*1aa20*/  ISETP.GT.U32.AND P2, PT, R0, R11, PT ;  /* 0x0000000b0000720c */ /* 0x000fc40003f44070 */
[----:B--2---:R-:W-:Y:S01]  /*1aa30*/  ISETP.GE.AND P1, PT, R20, RZ, PT ;  /* 0x000000ff1400720c */ /* 0x004fe20003f26270 */
[----:B------:R-:W-:Y:S02]  /*1aa40*/  IMAD.MOV.U32 R20, RZ, RZ, R10 ;  /* 0x000000ffff147224 */ /* 0x000fe400078e000a */
[----:B------:R-:W-:Y:S02]  /*1aa50*/  IMAD R10, R0, R13, R12 ;  /* 0x0000000d000a7224 */ /* 0x000fe400078e020c */
[----:B------:R-:W-:Y:S01]  /*1aa60*/  IMAD.MOV.U32 R12, RZ, RZ, R20 ;  /* 0x000000ffff0c7224 */ /* 0x000fe200078e0014 */
[----:B------:R0:W-:Y:S04]  /*1aa70*/  STL [R1+0x1f0], R20 ;  /* 0x0001f01401007387 */ /* 0x0001e80000100800 */
[----:B0-----:R-:W2:Y:S01]  /*1aa80*/  LDL.LU R20, [R1+0x3d98] ;  /* 0x003d980001147983 */ /* 0x001ea20000300800 */
[----:B------:R-:W-:-:S05]  /*1aa90*/  @!P2 IMAD.IADD R11, R11, 0x1, -R0 ;  /* 0x000000010b0ba824 */ /* 0x000fca00078e0a00 */
[----:B------:R-:W-:Y:S01]  /*1aaa0*/  ISETP.GT.U32.AND P2, PT, R0, R11, PT ;  /* 0x0000000b0000720c */ /* 0x000fe20003f44070 */
[----:B------:R-:W-:Y:S01]  /*1aab0*/  @!P0 IMAD.MOV R12, RZ, RZ, -R12 ;  /* 0x000000ffff0c8224 */ /* 0x000fe200078e0a0c */
[----:B----4-:R-:W-:-:S04]  /*1aac0*/  IABS R16, R16 ;  /* 0x0000001000107213 */ /* 0x010fc80000000000 */
[----:B------:R0:W-:Y:S07]  /*1aad0*/  @!P0 STL [R1+0x1f0], R12 ;  /* 0x0001f00c01008387 */ /* 0x0001ee0000100800 */
[----:B------:R-:W-:-:S04]  /*1aae0*/  @!P2 IMAD.IADD R11, R11, 0x1, -R0 ;  /* 0x000000010b0ba824 */ /* 0x000fc800078e0a00 */
[----:B------:R-:W-:Y:S01]  /*1aaf0*/  @!P4 IMAD.MOV R11, RZ, RZ, -R11 ;  /* 0x000000ffff0bc224 */ /* 0x000fe200078e0a0b */
[----:B---3--:R-:W-:Y:S04]  /*1ab00*/  STL [R1+0x3d8c], R24 ;  /* 0x003d8c1801007387 */ /* 0x008fe80000100800 */
[----:B------:R1:W-:Y:S01]  /*1ab10*/  STL [R1+0x1ec], R11 ;  /* 0x0001ec0b01007387 */ /* 0x0003e20000100800 */
[----:B0-----:R-:W-:Y:S01]  /*1ab20*/  IABS R12, R17 ;  /* 0x00000011000c7213 */ /* 0x001fe20000000000 */
[----:B-1----:R-:W-:-:S04]  /*1ab30*/  IMAD.MOV.U32 R11, RZ, RZ, R16 ;  /* 0x000000ffff0b7224 */ /* 0x002fc800078e0010 */
[----:B--2---:R-:W-:-:S04]  /*1ab40*/  IMAD.HI.U32 R17, R20, R11, RZ ;  /* 0x0000000b14117227 */ /* 0x004fc800078e00ff */
[----:B------:R-:W-:-:S04]  /*1ab50*/  IMAD.MOV R17, RZ, RZ, -R17 ;  /* 0x000000ffff117224 */ /* 0x000fc800078e0a11 */
[C---:B------:R-:W-:Y:S02]  /*1ab60*/  IMAD R11, R0.reuse, R17, R11 ;  /* 0x00000011000b7224 */ /* 0x040fe400078e020b */
[----:B------:R-:W2:Y:S01]  /*1ab70*/  LDL R17, [R1+0xbac] ;  /* 0x000bac0001117983 */ /* 0x000ea20000100800 */
[----:B------:R-:W-:Y:S01]  /*1ab80*/  ISETP.GT.U32.AND P2, PT, R0, R6, PT ;  /* 0x000000060000720c */ /* 0x000fe20003f44070 */
[----:B------:R-:W-:-:S12]  /*1ab90*/  IMAD.HI.U32 R16, R20, R12, RZ ;  /* 0x0000000c14107227 */ /* 0x000fd800078e00ff */
[----:B------:R-:W-:Y:S01]  /*1aba0*/  @!P2 IMAD.IADD R6, R6, 0x1, -R0 ;  /* 0x000000010606a824 */ /* 0x000fe200078e0a00 */
[----:B------:R-:W-:-:S04]  /*1abb0*/  ISETP.GT.U32.AND P2, PT, R0, R7, PT ;  /* 0x000000070000720c */ /* 0x000fc80003f44070 */
[----:B------:R-:W-:Y:S01]  /*1abc0*/  ISETP.GT.U32.AND P0, PT, R0, R6, PT ;  /* 0x000000060000720c */ /* 0x000fe20003f04070 */
[----:B------:R-:W-:-:S08]  /*1abd0*/  IMAD.MOV R16, RZ, RZ, -R16 ;  /* 0x000000ffff107224 */ /* 0x000fd000078e0a10 */
[----:B------:R-:W-:-:S04]  /*1abe0*/  @!P2 IMAD.IADD R7, R7, 0x1, -R0 ;  /* 0x000000010707a824 */ /* 0x000fc800078e0a00 */
[----:B------:R-:W-:Y:S02]  /*1abf0*/  @!P5 IMAD.MOV R7, RZ, RZ, -R7 ;  /* 0x000000ffff07d224 */ /* 0x000fe400078e0a07 */
[----:B------:R-:W-:Y:S02]  /*1ac00*/  @!P0 IMAD.IADD R6, R6, 0x1, -R0 ;  /* 0x0000000106068824 */ /* 0x000fe400078e0a00 */
[----:B------:R-:W-:Y:S02]  /*1ac10*/  IMAD R12, R0, R16, R12 ;  /* 0x00000010000c7224 */ /* 0x000fe400078e020c */
[----:B------:R-:W3:Y:S04]  /*1ac20*/  LDL R16, [R1+0xbb0] ;  /* 0x000bb00001107983 */ /* 0x000ee80000100800 */
[----:B------:R0:W-:Y:S01]  /*1ac30*/  STL [R1+0x1e8], R7 ;  /* 0x0001e80701007387 */ /* 0x0001e20000100800 */
[----:B------:R-:W-:Y:S01]  /*1ac40*/  IABS R13, R24 ;  /* 0x00000018000d7213 */ /* 0x000fe20000000000 */
[----:B------:R-:W-:-:S02]  /*1ac50*/  IMAD.MOV.U32 R24, RZ, RZ, R19 ;  /* 0x000000ffff187224 */ /* 0x000fc400078e0013 */
[----:B0-----:R-:W-:-:S04]  /*1ac60*/  IMAD.MOV.U32 R7, RZ, RZ, R6 ;  /* 0x000000ffff077224 */ /* 0x001fc800078e0006 */
[----:B------:R-:W-:Y:S01]  /*1ac70*/  @!P3 IMAD.MOV R7, RZ, RZ, -R7 ;  /* 0x000000ffff07b224 */ /* 0x000fe200078e0a07 */
[----:B--2---:R-:W-:Y:S02]  /*1ac80*/  IABS R6, R17 ;  /* 0x0000001100067213 */ /* 0x004fe40000000000 */
[----:B------:R-:W2:Y:S04]  /*1ac90*/  LDL.LU R17, [R1+0xb94] ;  /* 0x000b940001117983 */ /* 0x000ea80000300800 */
[----:B------:R-:W-:Y:S04]  /*1aca0*/  STL [R1+0x1e4], R7 ;  /* 0x0001e40701007387 */ /* 0x000fe80000100800 */
[----:B------:R0:W-:Y:S04]  /*1acb0*/  STL [R1+0x3d90], R24 ;  /* 0x003d901801007387 */ /* 0x0001e80000100800 */
[----:B0-----:R-:W4:Y:S01]  /*1acc0*/  LDL.LU R24, [R1+0xb9c] ;  /* 0x000b9c0001187983 */ /* 0x001f220000300800 */
[----:B------:R-:W-:-:S02]  /*1acd0*/  IABS R18, R18 ;  /* 0x0000001200127213 */ /* 0x000fc40000000000 */
[----:B------:R-:W-:-:S03]  /*1ace0*/  ISETP.GT.U32.AND P2, PT, R0, R9, PT ;  /* 0x000000090000720c */ /* 0x000fc60003f44070 */
[----:B------:R-:W-:-:S04]  /*1acf0*/  IMAD.HI.U32 R19, R20, R18, RZ ;  /* 0x0000001214137227 */ /* 0x000fc800078e00ff */
[----:B------:R-:W-:-:S04]  /*1ad00*/  IMAD.MOV R19, RZ, RZ, -R19 ;  /* 0x000000ffff137224 */ /* 0x000fc800078e0a13 */
[----:B------:R-:W-:Y:S02]  /*1ad10*/  IMAD R18, R0, R19, R18 ;  /* 0x0000001300127224 */ /* 0x000fe400078e0212 */
[----:B------:R-:W-:-:S03]  /*1ad20*/  @!P2 IMAD.IADD R9, R9, 0x1, -R0 ;  /* 0x000000010909a824 */ /* 0x000fc600078e0a00 */
[----:B------:R-:W-:Y:S01]  /*1ad30*/  ISETP.GT.U32.AND P2, PT, R0, R18, PT ;  /* 0x000000120000720c */ /* 0x000fe20003f44070 */
[----:B----4-:R0:W-:Y:S04]  /*1ad40*/  STL [R1+0x3d94], R24 ;  /* 0x003d941801007387 */ /* 0x0101e80000100800 */
[----:B0-----:R-:W4:Y:S08]  /*1ad50*/  LDL.LU R24, [R1+0xb98] ;  /* 0x000b980001187983 */ /* 0x001f300000300800 */
[----:B------:R-:W-:-:S05]  /*1ad60*/  @!P2 IMAD.IADD R18, R18, 0x1, -R0 ;  /* 0x000000011212a824 */ /* 0x000fca00078e0a00 */
[----:B------:R-:W-:Y:S01]  /*1ad70*/  ISETP.GT.U32.AND P3, PT, R0, R18, PT ;  /* 0x000000120000720c */ /* 0x000fe20003f64070 */
[----:B------:R-:W-:-:S04]  /*1ad80*/  IMAD.HI.U32 R19, R20, R13, RZ ;  /* 0x0000000d14137227 */ /* 0x000fc800078e00ff */
[----:B------:R-:W-:-:S04]  /*1ad90*/  IMAD.MOV R19, RZ, RZ, -R19 ;  /* 0x000000ffff137224 */ /* 0x000fc800078e0a13 */
[----:B------:R-:W-:Y:S02]  /*1ada0*/  IMAD R13, R0, R19, R13 ;  /* 0x00000013000d7224 */ /* 0x000fe400078e020d */
[----:B------:R-:W2:Y:S02]  /*1adb0*/  LDL.LU R19, [R1+0xba0] ;  /* 0x000ba00001137983 */ /* 0x000ea40000300800 */
[--C-:B------:R-:W-:Y:S01]  /*1adc0*/  @!P3 IMAD.IADD R18, R18, 0x1, -R0.reuse ;  /* 0x000000011212b824 */ /* 0x100fe200078e0a00 */
[C---:B------:R-:W-:Y:S02]  /*1add0*/  ISETP.GT.U32.AND P4, PT, R0.reuse, R2, PT ;  /* 0x000000020000720c */ /* 0x040fe40003f84070 */
[----:B------:R-:W-:Y:S02]  /*1ade0*/  ISETP.GT.U32.AND P0, PT, R0, R8, PT ;  /* 0x000000080000720c */ /* 0x000fe40003f04070 */
[----:B----4-:R-:W-:Y:S02]  /*1adf0*/  ISETP.GE.AND P3, PT, R24, RZ, PT ;  /* 0x000000ff1800720c */ /* 0x010fe40003f66270 */
[----:B------:R-:W4:Y:S07]  /*1ae00*/  LDL.LU R24, [R1+0x3d94] ;  /* 0x003d940001187983 */ /* 0x000f2e0000300800 */
[----:B------:R-:W-:-:S02]  /*1ae10*/  @!P4 IMAD.IADD R2, R2, 0x1, -R0 ;  /* 0x000000010202c824 */ /* 0x000fc400078e0a00 */
[----:B------:R-:W-:-:S03]  /*1ae20*/  @!P0 IMAD.IADD R8, R8, 0x1, -R0 ;  /* 0x0000000108088824 */ /* 0x000fc600078e0a00 */
[----:B------:R-:W-:-:S13]  /*1ae30*/  ISETP.GT.U32.AND P0, PT, R0, R2, PT ;  /* 0x000000020000720c */ /* 0x000fda0003f04070 */
[----:B------:R-:W-:Y:S01]  /*1ae40*/  @!P0 IMAD.IADD R2, R2, 0x1, -R0 ;  /* 0x0000000102028824 */ /* 0x000fe200078e0a00 */
[----:B------:R-:W-:-:S13]  /*1ae50*/  ISETP.GT.U32.AND P0, PT, R0, R11, PT ;  /* 0x0000000b0000720c */ /* 0x000fda0003f04070 */
[----:B------:R-:W-:Y:S01]  /*1ae60*/  @!P0 IMAD.IADD R11, R11, 0x1, -R0 ;  /* 0x000000010b0b8824 */ /* 0x000fe200078e0a00 */
[----:B----4-:R-:W-:Y:S02]  /*1ae70*/  ISETP.GE.AND P0, PT, R24, RZ, PT ;  /* 0x000000ff1800720c */ /* 0x010fe40003f06270 */
[----:B------:R-:W4:Y:S01]  /*1ae80*/  LDL.LU R24, [R1+0x3d90] ;  /* 0x003d900001187983 */ /* 0x000f220000300800 */
[C---:B------:R-:W-:Y:S02]  /*1ae90*/  ISETP.GT.U32.AND P4, PT, R0.reuse, R10, PT ;  /* 0x0000000a0000720c */ /* 0x040fe40003f84070 */
[----:B------:R-:W-:Y:S02]  /*1aea0*/  ISETP.GT.U32.AND P5, PT, R0, R9, PT ;  /* 0x000000090000720c */ /* 0x000fe40003fa4070 */
[----:B---3--:R-:W-:Y:S01]  /*1aeb0*/  IABS R7, R16 ;  /* 0x0000001000077213 */ /* 0x008fe20000000000 */
[----:B------:R-:W-:-:S08]  /*1aec0*/  IMAD.HI.U32 R16, R20, R6, RZ ;  /* 0x0000000614107227 */ /* 0x000fd000078e00ff */
[--C-:B------:R-:W-:Y:S01]  /*1aed0*/  @!P4 IMAD.IADD R10, R10, 0x1, -R0.reuse ;  /* 0x000000010a0ac824 */ /* 0x100fe200078e0a00 */
[C---:B------:R-:W-:Y:S01]  /*1aee0*/  ISETP.GT.U32.AND P4, PT, R0.reuse, R8, PT ;  /* 0x000000080000720c */ /* 0x040fe20003f84070 */
[----:B------:R-:W-:Y:S01]  /*1aef0*/  @!P5 IMAD.IADD R9, R9, 0x1, -R0 ;  /* 0x000000010909d824 */ /* 0x000fe200078e0a00 */
[----:B------:R-:W-:Y:S01]  /*1af00*/  ISETP.GT.U32.AND P5, PT, R0, R12, PT ;  /* 0x0000000c0000720c */ /* 0x000fe20003fa4070 */
[----:B------:R-:W-:-:S04]  /*1af10*/  IMAD.MOV R16, RZ, RZ, -R16 ;  /* 0x000000ffff107224 */ /* 0x000fc800078e0a10 */
[----:B------:R-:W-:-:S06]  /*1af20*/  IMAD R6, R0, R16, R6 ;  /* 0x0000001000067224 */ /* 0x000fcc00078e0206 */
[--C-:B------:R-:W-:Y:S01]  /*1af30*/  @!P4 IMAD.IADD R8, R8, 0x1, -R0.reuse ;  /* 0x000000010808c824 */ /* 0x100fe200078e0a00 */
[----:B--2---:R-:W-:Y:S01]  /*1af40*/  ISETP.GE.AND P4, PT, R17, RZ, PT ;  /* 0x000000ff1100720c */ /* 0x004fe20003f86270 */
[----:B------:R-:W-:Y:S01]  /*1af50*/  @!P5 IMAD.IADD R12, R12, 0x1, -R0 ;  /* 0x000000010c0cd824 */ /* 0x000fe200078e0a00 */
[----:B------:R-:W-:Y:S01]  /*1af60*/  ISETP.GE.AND P5, PT, R19, RZ, PT ;  /* 0x000000ff1300720c */ /* 0x000fe20003fa6270 */
[----:B------:R-:W-:-:S04]  /*1af70*/  IMAD.HI.U32 R17, R20, R7, RZ ;  /* 0x0000000714117227 */ /* 0x000fc800078e00ff */
[----:B------:R-:W-:-:S04]  /*1af80*/  IMAD.MOV R17, RZ, RZ, -R17 ;  /* 0x000000ffff117224 */ /* 0x000fc800078e0a11 */
[----:B------:R-:W-:Y:S02]  /*1af90*/  IMAD R7, R0, R17, R7 ;  /* 0x0000001100077224 */ /* 0x000fe400078e0207 */
[----:B------:R-:W2:Y:S01]  /*1afa0*/  LDL.LU R17, [R1+0xba4] ;  /* 0x000ba40001117983 */ /* 0x000ea20000300800 */
[----:B----4-:R-:W-:Y:S01]  /*1afb0*/  IABS R19, R24 ;  /* 0x0000001800137213 */ /* 0x010fe20000000000 */
[----:B------:R-:W-:Y:S02]  /*1afc0*/  IMAD.MOV.U32 R16, RZ, RZ, R24 ;  /* 0x000000ffff107224 */ /* 0x000fe400078e0018 */
[----:B------:R-:W-:-:S04]  /*1afd0*/  IMAD.MOV.U32 R24, RZ, RZ, R2 ;  /* 0x000000ffff187224 */ /* 0x000fc800078e0002 */
[----:B------:R-:W-:-:S05]  /*1afe0*/  @!P6 IMAD.MOV R24, RZ, RZ, -R24 ;  /* 0x000000ffff18e224 */ /* 0x000fca00078e0a18 */
[----:B------:R0:W-:Y:S04]  /*1aff0*/  STL [R1+0x1e0], R24 ;  /* 0x0001e01801007387 */ /* 0x0001e80000100800 */
[----:B0-----:R-:W3:Y:S01]  /*1b000*/  LDL.LU R24, [R1+0x3d8c] ;  /* 0x003d8c0001187983 */ /* 0x001ee20000300800 */
[----:B------:R-:W-:Y:S01]  /*1b010*/  ISETP.GT.U32.AND P2, PT, R0, R10, PT ;  /* 0x0000000a0000720c */ /* 0x000fe20003f44070 */
[----:B------:R-:W-:Y:S02]  /*1b020*/  IMAD.MOV.U32 R2, RZ, RZ, R16 ;  /* 0x000000ffff027224 */ /* 0x000fe400078e0010 */
[----:B------:R-:W-:Y:S02]  /*1b030*/  IMAD.MOV.U32 R16, RZ, RZ, R9 ;  /* 0x000000ffff107224 */ /* 0x000fe400078e0009 */
[----:B------:R-:W-:-:S08]  /*1b040*/  IMAD.MOV.U32 R9, RZ, RZ, R8 ;  /* 0x000000ffff097224 */ /* 0x000fd000078e0008 */
[----:B------:R-:W-:Y:S01]  /*1b050*/  @!P2 IMAD.IADD R10, R10, 0x1, -R0 ;  /* 0x000000010a0aa824 */ /* 0x000fe200078e0a00 */
[----:B------:R-:W-:Y:S01]  /*1b060*/  ISETP.GT.U32.AND P2, PT, R0, R13, PT ;  /* 0x0000000d0000720c */ /* 0x000fe20003f44070 */
[----:B------:R-:W-:Y:S02]  /*1b070*/  @!P1 IMAD.MOV R16, RZ, RZ, -R16 ;  /* 0x000000ffff109224 */ /* 0x000fe400078e0a10 */
[----:B------:R-:W-:-:S03]  /*1b080*/  @!P4 IMAD.MOV R9, RZ, RZ, -R9 ;  /* 0x000000ffff09c224 */ /* 0x000fc600078e0a09 */
[----:B------:R0:W-:Y:S01]  /*1b090*/  STL [R1+0x1dc], R16 ;  /* 0x0001dc1001007387 */ /* 0x0001e20000100800 */
[----:B------:R-:W-:-:S06]  /*1b0a0*/  IMAD.MOV.U32 R8, RZ, RZ, R10 ;  /* 0x000000ffff087224 */ /* 0x000fcc00078e000a */
[----:B------:R-:W-:Y:S01]  /*1b0b0*/  @!P2 IMAD.IADD R13, R13, 0x1, -R0 ;  /* 0x000000010d0da824 */ /* 0x000fe200078e0a00 */
[----:B------:R-:W-:Y:S01]  /*1b0c0*/  ISETP.GT.U32.AND P2, PT, R0, R11, PT ;  /* 0x0000000b0000720c */ /* 0x000fe20003f44070 */
[----:B0-----:R-:W4:Y:S01]  /*1b0d0*/  LDL.LU R16, [R1+0xbac] ;  /* 0x000bac0001107983 */ /* 0x001f220000300800 */
[----:B------:R-:W-:-:S03]  /*1b0e0*/  IMAD.MOV.U32 R10, RZ, RZ, R18 ;  /* 0x000000ffff0a7224 */ /* 0x000fc600078e0012 */
[----:B------:R0:W-:Y:S01]  /*1b0f0*/  STL [R1+0x1d8], R9 ;  /* 0x0001d80901007387 */ /* 0x0001e20000100800 */
[----:B------:R-:W-:Y:S02]  /*1b100*/  @!P3 IMAD.MOV R8, RZ, RZ, -R8 ;  /* 0x000000ffff08b224 */ /* 0x000fe400078e0a08 */
[----:B------:R-:W-:Y:S01]  /*1b110*/  @!P0 IMAD.MOV R10, RZ, RZ, -R10 ;  /* 0x000000ffff0a8224 */ /* 0x000fe200078e0a0a */
[----:B0-----:R-:W4:Y:S01]  /*1b120*/  LDL.LU R9, [R1+0xbb0] ;  /* 0x000bb00001097983 */ /* 0x001f220000300800 */
[----:B--2---:R-:W-:-:S03]  /*1b130*/  ISETP.GE.AND P3, PT, R17, RZ, PT ;  /* 0x000000ff1100720c */ /* 0x004fc60003f66270 */
[----:B------:R-:W-:Y:S01]  /*1b140*/  @!P2 IMAD.IADD R11, R11, 0x1, -R0 ;  /* 0x000000010b0ba824 */ /* 0x000fe200078e0a00 */
[----:B------:R0:W-:Y:S04]  /*1b150*/  STL [R1+0x1d4], R8 ;  /* 0x0001d40801007387 */ /* 0x0001e80000100800 */
[----:B------:R-:W-:Y:S04]  /*1b160*/  STL [R1+0x1d0], R10 ;  /* 0x0001d00a01007387 */ /* 0x000fe80000100800 */
[----:B------:R-:W2:Y:S01]  /*1b170*/  LDL.LU R17, [R1+0xbb8] ;  /* 0x000bb80001117983 */ /* 0x000ea20000300800 */
[----:B---3--:R-:W-:-:S03]  /*1b180*/  ISETP.GE.AND P2, PT, R24, RZ, PT ;  /* 0x000000ff1800720c */ /* 0x008fc60003f46270 */
[----:B------:R-:W3:Y:S01]  /*1b190*/  LDL.LU R24, [R1+0xbbc] ;  /* 0x000bbc0001187983 */ /* 0x000ee20000300800 */
        /* <DEDUP_REMOVED lines=8> */
[----:B------:R-:W-:Y:S02]  /*1b220*/  ISETP.GT.U32.AND P0, PT, R0, R6, PT ;  /* 0x000000060000720c */ /* 0x000fe40003f04070 */
[----:B------:R-:W-:Y:S01]  /*1b230*/  ISETP.GE.AND P6, PT, R2, RZ, PT ;  /* 0x000000ff0200720c */ /* 0x000fe20003fc6270 */
[----:B------:R-:W-:-:S02]  /*1b240*/  IMAD.MOV.U32 R2, RZ, RZ, R12 ;  /* 0x000000ffff027224 */ /* 0x000fc400078e000c */
[----:B0-----:R-:W-:-:S04]  /*1b250*/  IMAD.HI.U32 R8, R20, R19, RZ ;  /* 0x0000001314087227 */ /* 0x001fc800078e00ff */
[----:B------:R-:W-:Y:S01]  /*1b260*/  @!P3 IMAD.MOV R2, RZ, RZ, -R2 ;  /* 0x000000ffff02b224 */ /* 0x000fe200078e0a02 */
[----:B----4-:R-:W-:Y:S01]  /*1b270*/  ISETP.GE.AND P1, PT, R16, RZ, PT ;  /* 0x000000ff1000720c */ /* 0x010fe20003f26270 */
[----:B------:R-:W-:Y:S01]  /*1b280*/  IMAD.MOV R8, RZ, RZ, -R8 ;  /* 0x000000ffff087224 */ /* 0x000fe200078e0a08 */
[----:B------:R-:W4:Y:S01]  /*1b290*/  LDL.LU R16, [R1+0xbc0] ;  /* 0x000bc00001107983 */ /* 0x000f220000300800 */
[----:B------:R-:W-:Y:S01]  /*1b2a0*/  ISETP.GE.AND P4, PT, R9, RZ, PT ;  /* 0x000000ff0900720c */ /* 0x000fe20003f86270 */
[----:B------:R-:W-:Y:S02]  /*1b2b0*/  IMAD.MOV.U32 R9, RZ, RZ, R11 ;  /* 0x000000ffff097224 */ /* 0x000fe400078e000b */
[----:B------:R-:W-:Y:S02]  /*1b2c0*/  IMAD.MOV.U32 R11, RZ, RZ, R13 ;  /* 0x000000ffff0b7224 */ /* 0x000fe400078e000d */
[----:B------:R-:W-:Y:S02]  /*1b2d0*/  @!P5 IMAD.MOV R9, RZ, RZ, -R9 ;  /* 0x000000ffff09d224 */ /* 0x000fe400078e0a09 */
[----:B------:R-:W-:-:S03]  /*1b2e0*/  @!P2 IMAD.MOV R11, RZ, RZ, -R11 ;  /* 0x000000ffff0ba224 */ /* 0x000fc600078e0a0b */
[----:B------:R-:W-:Y:S01]  /*1b2f0*/  STL [R1+0x1cc], R9 ;  /* 0x0001cc0901007387 */ /* 0x000fe20000100800 */
[----:B------:R-:W-:-:S03]  /*1b300*/  IMAD R8, R0, R8, R19 ;  /* 0x0000000800087224 */ /* 0x000fc600078e0213 */
[----:B------:R3:W-:Y:S01]  /*1b310*/  STL [R1+0x1c8], R2 ;  /* 0x0001c80201007387 */ /* 0x0007e20000100800 */
[----:B------:R-:W-:-:S03]  /*1b320*/  @!P0 IMAD.IADD R6, R6, 0x1, -R0 ;  /* 0x0000000106068824 */ /* 0x000fc600078e0a00 */
[----:B------:R-:W4:Y:S04]  /*1b330*/  LDL.LU R19, [R1+0xbcc] ;  /* 0x000bcc0001137983 */ /* 0x000f280000300800 */
[----:B------:R-:W-:Y:S01]  /*1b340*/  STL [R1+0x1c4], R11 ;  /* 0x0001c40b01007387 */ /* 0x000fe20000100800 */
[----:B------:R-:W-:-:S04]  /*1b350*/  IMAD.MOV.U32 R18, RZ, RZ, R6 ;  /* 0x000000ffff127224 */ /* 0x000fc800078e0006 */
[----:B------:R-:W-:Y:S01]  /*1b360*/  @!P1 IMAD.MOV R18, RZ, RZ, -R18 ;  /* 0x000000ffff129224 */ /* 0x000fe200078e0a12 */
[----:B---3--:R-:W-:Y:S02]  /*1b370*/  IABS R2, R24 ;  /* 0x0000001800027213 */ /* 0x008fe40000000000 */
[----:B------:R-:W-:Y:S02]  /*1b380*/  ISETP.GE.AND P0, PT, R24, RZ, PT ;  /* 0x000000ff1800720c */ /* 0x000fe40003f06270 */
[----:B------:R-:W3:Y:S01]  /*1b390*/  LDL R24, [R1+0xbc8] ;  /* 0x000bc80001187983 */ /* 0x000ee20000100800 */
[----:B------:R-:W-:-:S04]  /*1b3a0*/  IMAD.HI.U32 R12, R20, R2, RZ ;  /* 0x00000002140c7227 */ /* 0x000fc800078e00ff */
[----:B------:R-:W-:-:S04]  /*1b3b0*/  IMAD.MOV R12, RZ, RZ, -R12 ;  /* 0x000000ffff0c7224 */ /* 0x000fc800078e0a0c */
[C---:B------:R-:W-:Y:S02]  /*1b3c0*/  IMAD R2, R0.reuse, R12, R2 ;  /* 0x0000000c00027224 */ /* 0x040fe400078e0202 */
[----:B------:R-:W3:Y:S04]  /*1b3d0*/  LDL R12, [R1+0xbd0] ;  /* 0x000bd000010c7983 */ /* 0x000ee80000100800 */
[----:B------:R0:W-:Y:S04]  /*1b3e0*/  STL [R1+0x1c0], R18 ;  /* 0x0001c01201007387 */ /* 0x0001e80000100800 */
[----:B0-----:R-:W3:Y:S01]  /*1b3f0*/  LDL.LU R18, [R1+0xbd4] ;  /* 0x000bd40001127983 */ /* 0x001ee20000300800 */
[----:B------:R-:W-:-:S02]  /*1b400*/  ISETP.GT.U32.AND P2, PT, R0, R8, PT ;  /* 0x000000080000720c */ /* 0x000fc40003f44070 */
[----:B------:R-:W-:Y:S02]  /*1b410*/  ISETP.GT.U32.AND P3, PT, R0, R7, PT ;  /* 0x000000070000720c */ /* 0x000fe40003f64070 */
[----:B--2---:R-:W-:Y:S02]  /*1b420*/  ISETP.GE.AND P5, PT, R17, RZ, PT ;  /* 0x000000ff1100720c */ /* 0x004fe40003fa6270 */
[----:B------:R-:W-:Y:S02]  /*1b430*/  IABS R9, R17 ;  /* 0x0000001100097213 */ /* 0x000fe40000000000 */
[----:B------:R-:W-:-:S05]  /*1b440*/  IABS R17, R23 ;  /* 0x0000001700117213 */ /* 0x000fca0000000000 */
[----:B------:R-:W-:-:S05]  /*1b450*/  @!P2 IMAD.IADD R8, R8, 0x1, -R0 ;  /* 0x000000010808a824 */ /* 0x000fca00078e0a00 */
[----:B------:R-:W-:Y:S01]  /*1b460*/  ISETP.GT.U32.AND P2, PT, R0, R8, PT ;  /* 0x000000080000720c */ /* 0x000fe20003f44070 */
[----:B------:R-:W-:Y:S02]  /*1b470*/  @!P3 IMAD.IADD R7, R7, 0x1, -R0 ;  /* 0x000000010707b824 */ /* 0x000fe400078e0a00 */
[----:B------:R-:W-:Y:S01]  /*1b480*/  IMAD.HI.U32 R6, R20, R17, RZ ;  /* 0x0000001114067227 */ /* 0x000fe200078e00ff */
[----:B----4-:R-:W-:Y:S02]  /*1b490*/  IABS R10, R16 ;  /* 0x00000010000a7213 */ /* 0x010fe40000000000 */
[----:B------:R-:W-:Y:S01]  /*1b4a0*/  ISETP.GE.AND P3, PT, R16, RZ, PT ;  /* 0x000000ff1000720c */ /* 0x000fe20003f66270 */
[----:B------:R-:W-:Y:S02]  /*1b4b0*/  IMAD.MOV.U32 R16, RZ, RZ, R7 ;  /* 0x000000ffff107224 */ /* 0x000fe400078e0007 */
[----:B------:R-:W-:Y:S02]  /*1b4c0*/  IMAD.MOV R6, RZ, RZ, -R6 ;  /* 0x000000ffff067224 */ /* 0x000fe400078e0a06 */
[----:B------:R-:W-:-:S04]  /*1b4d0*/  IMAD.HI.U32 R13, R20, R9, RZ ;  /* 0x00000009140d7227 */ /* 0x000fc800078e00ff */
[----:B------:R-:W-:Y:S02]  /*1b4e0*/  @!P2 IMAD.IADD R8, R8, 0x1, -R0 ;  /* 0x000000010808a824 */ /* 0x000fe400078e0a00 */
[C---:B------:R-:W-:Y:S02]  /*1b4f0*/  IMAD R17, R0.reuse, R6, R17 ;  /* 0x0000000600117224 */ /* 0x040fe400078e0211 */
[----:B------:R-:W-:Y:S02]  /*1b500*/  IMAD.MOV R13, RZ, RZ, -R13 ;  /* 0x000000ffff0d7224 */ /* 0x000fe400078e0a0d */
[----:B------:R-:W-:Y:S02]  /*1b510*/  @!P4 IMAD.MOV R16, RZ, RZ, -R16 ;  /* 0x000000ffff10c224 */ /* 0x000fe400078e0a10 */
[----:B------:R-:W-:Y:S02]  /*1b520*/  @!P6 IMAD.MOV R8, RZ, RZ, -R8 ;  /* 0x000000ffff08e224 */ /* 0x000fe400078e0a08 */
[----:B------:R-:W-:Y:S01]  /*1b530*/  IMAD R9, R0, R13, R9 ;  /* 0x0000000d00097224 */ /* 0x000fe200078e0209 */
[----:B------:R-:W-:Y:S01]  /*1b540*/  STL [R1+0x1bc], R16 ;  /* 0x0001bc1001007387 */ /* 0x000fe20000100800 */
[----:B------:R-:W-:-:S03]  /*1b550*/  IMAD.MOV.U32 R13, RZ, RZ, R23 ;  /* 0x000000ffff0d7224 */ /* 0x000fc600078e0017 */
[----:B------:R-:W2:Y:S01]  /*1b560*/  LDL.LU R23, [R1+0xbd8] ;  /* 0x000bd80001177983 */ /* 0x000ea20000300800 */
[----:B---3--:R-:W-:-:S03]  /*1b570*/  IABS R7, R24 ;  /* 0x0000001800077213 */ /* 0x008fc60000000000 */
[----:B------:R-:W3:Y:S02]  /*1b580*/  LDL.LU R24, [R1+0xbdc] ;  /* 0x000bdc0001187983 */ /* 0x000ee40000300800 */
[----:B------:R-:W-:-:S04]  /*1b590*/  IMAD.HI.U32 R6, R20, R7, RZ ;  /* 0x0000000714067227 */ /* 0x000fc800078e00ff */
[----:B------:R-:W-:Y:S01]  /*1b5a0*/  IMAD.MOV R6, RZ, RZ, -R6 ;  /* 0x000000ffff067224 */ /* 0x000fe200078e0a06 */
[----:B------:R-:W-:Y:S03]  /*1b5b0*/  STL [R1+0x1b8], R8 ;  /* 0x0001b80801007387 */ /* 0x000fe60000100800 */
[----:B------:R-:W-:Y:S01]  /*1b5c0*/  IMAD R7, R0, R6, R7 ;  /* 0x0000000600077224 */ /* 0x000fe200078e0207 */
[----:B------:R-:W-:Y:S01]  /*1b5d0*/  IABS R6, R18 ;  /* 0x0000001200067213 */ /* 0x000fe20000000000 */
[----:B------:R0:W-:Y:S04]  /*1b5e0*/  STL [R1+0x3d88], R18 ;  /* 0x003d881201007387 */ /* 0x0001e80000100800 */
[----:B0-----:R-:W4:Y:S01]  /*1b5f0*/  LDL.LU R18, [R1+0xbc8] ;  /* 0x000bc80001127983 */ /* 0x001f220000300800 */
[----:B------:R-:W-:Y:S01]  /*1b600*/  IMAD.HI.U32 R11, R20, R10, RZ ;  /* 0x0000000a140b7227 */ /* 0x000fe200078e00ff */
[----:B------:R-:W-:-:S02]  /*1b610*/  ISETP.GT.U32.AND P1, PT, R0, R9, PT ;  /* 0x000000090000720c */ /* 0x000fc40003f24070 */
[----:B------:R-:W-:Y:S01]  /*1b620*/  ISETP.GT.U32.AND P4, PT, R0, R2, PT ;  /* 0x000000020000720c */ /* 0x000fe20003f84070 */
[----:B------:R-:W-:-:S04]  /*1b630*/  IMAD.MOV R11, RZ, RZ, -R11 ;  /* 0x000000ffff0b7224 */ /* 0x000fc800078e0a0b */
[----:B------:R-:W-:-:S05]  /*1b640*/  IMAD R10, R0, R11, R10 ;  /* 0x0000000b000a7224 */ /* 0x000fca00078e020a */
[----:B------:R-:W-:Y:S01]  /*1b650*/  ISETP.GT.U32.AND P2, PT, R0, R10, PT ;  /* 0x0000000a0000720c */ /* 0x000fe20003f44070 */
[--C-:B------:R-:W-:Y:S02]  /*1b660*/  @!P1 IMAD.IADD R9, R9, 0x1, -R0.reuse ;  /* 0x0000000109099824 */ /* 0x100fe400078e0a00 */
[----:B------:R-:W-:-:S03]  /*1b670*/  @!P4 IMAD.IADD R2, R2, 0x1, -R0 ;  /* 0x000000010202c824 */ /* 0x000fc600078e0a00 */
[C---:B------:R-:W-:Y:S02]  /*1b680*/  ISETP.GT.U32.AND P4, PT, R0.reuse, R9, PT ;  /* 0x000000090000720c */ /* 0x040fe40003f84070 */
[----:B------:R-:W-:Y:S02]  /*1b690*/  IABS R16, R19 ;  /* 0x0000001300107213 */ /* 0x000fe40000000000 */
[----:B------:R-:W-:-:S03]  /*1b6a0*/  ISETP.GT.U32.AND P1, PT, R0, R17, PT ;  /* 0x000000110000720c */ /* 0x000fc60003f24070 */
[----:B------:R-:W-:Y:S01]  /*1b6b0*/  @!P2 IADD3 R10, PT, PT, R10, -R0, RZ ;  /* 0x800000000a0aa210 */ /* 0x000fe20007ffe0ff */
[----:B------:R-:W-:Y:S01]  /*1b6c0*/  IMAD.HI.U32 R11, R20, R16, RZ ;  /* 0x00000010140b7227 */ /* 0x000fe200078e00ff */
[----:B------:R-:W-:-:S03]  /*1b6d0*/  ISETP.GT.U32.AND P2, PT, R0, R2, PT ;  /* 0x000000020000720c */ /* 0x000fc60003f44070 */
[----:B------:R-:W-:Y:S02]  /*1b6e0*/  IMAD.MOV R11, RZ, RZ, -R11 ;  /* 0x000000ffff0b7224 */ /* 0x000fe400078e0a0b */
[----:B------:R-:W-:Y:S01]  /*1b6f0*/  @!P4 IMAD.IADD R9, R9, 0x1, -R0 ;  /* 0x000000010909c824 */ /* 0x000fe200078e0a00 */
[C---:B------:R-:W-:Y:S01]  /*1b700*/  ISETP.GT.U32.AND P4, PT, R0.reuse, R7, PT ;  /* 0x000000070000720c */ /* 0x040fe20003f84070 */
[C---:B------:R-:W-:Y:S01]  /*1b710*/  IMAD R16, R0.reuse, R11, R16 ;  /* 0x0000000b00107224 */ /* 0x040fe200078e0210 */
[----:B------:R-:W-:Y:S01]  /*1b720*/  ISETP.GT.U32.AND P6, PT, R0, R10, PT ;  /* 0x0000000a0000720c */ /* 0x000fe20003fc4070 */
[----:B------:R-:W-:-:S04]  /*1b730*/  @!P1 IMAD.IADD R17, R17, 0x1, -R0 ;  /* 0x0000000111119824 */ /* 0x000fc800078e0a00 */
[----:B------:R-:W-:Y:S01]  /*1b740*/  @!P2 IMAD.IADD R2, R2, 0x1, -R0 ;  /* 0x000000010202a824 */ /* 0x000fe200078e0a00 */
[C---:B------:R-:W-:Y:S02]  /*1b750*/  ISETP.GT.U32.AND P2, PT, R0.reuse, R16, PT ;  /* 0x000000100000720c */ /* 0x040fe40003f44070 */
[----:B------:R-:W-:-:S03]  /*1b760*/  ISETP.GT.U32.AND P1, PT, R0, R17, PT ;  /* 0x000000110000720c */ /* 0x000fc60003f24070 */
[--C-:B------:R-:W-:Y:S02]  /*1b770*/  @!P4 IMAD.IADD R7, R7, 0x1, -R0.reuse ;  /* 0x000000010707c824 */ /* 0x100fe400078e0a00 */
[----:B------:R-:W-:-:S06]  /*1b780*/  @!P6 IMAD.IADD R10, R10, 0x1, -R0 ;  /* 0x000000010a0ae824 */ /* 0x000fcc00078e0a00 */
[----:B------:R-:W-:Y:S01]  /*1b790*/  @!P2 IMAD.IADD R16, R16, 0x1, -R0 ;  /* 0x000000011010a824 */ /* 0x000fe200078e0a00 */
[----:B------:R-:W-:Y:S02]  /*1b7a0*/  ISETP.GE.AND P2, PT, R19, RZ, PT ;  /* 0x000000ff1300720c */ /* 0x000fe40003f46270 */
[----:B------:R-:W2:Y:S01]  /*1b7b0*/  LDL.LU R19, [R1+0xbe8] ;  /* 0x000be80001137983 */ /* 0x000ea20000300800 */
[----:B------:R-:W-:Y:S02]  /*1b7c0*/  @!P0 IMAD.MOV R2, RZ, RZ, -R2 ;  /* 0x000000ffff028224 */ /* 0x000fe400078e0a02 */
[----:B------:R-:W-:Y:S01]  /*1b7d0*/  @!P1 IMAD.IADD R17, R17, 0x1, -R0 ;  /* 0x0000000111119824 */ /* 0x000fe200078e0a00 */
[----:B----4-:R-:W-:Y:S01]  /*1b7e0*/  ISETP.GE.AND P4, PT, R18, RZ, PT ;  /* 0x000000ff1200720c */ /* 0x010fe20003f86270 */
[----:B------:R-:W-:-:S04]  /*1b7f0*/  IMAD.MOV.U32 R18, RZ, RZ, R9 ;  /* 0x000000ffff127224 */ /* 0x000fc800078e0009 */
[----:B------:R-:W-:-:S05]  /*1b800*/  @!P5 IMAD.MOV R18, RZ, RZ, -R18 ;  /* 0x000000ffff12d224 */ /* 0x000fca00078e0a12 */
[----:B------:R0:W-:Y:S04]  /*1b810*/  STL [R1+0x1b4], R18 ;  /* 0x0001b41201007387 */ /* 0x0001e80000100800 */
[----:B------:R1:W-:Y:S01]  /*1b820*/  STL [R1+0x1b0], R2 ;  /* 0x0001b00201007387 */ /* 0x0003e20000100800 */
[----:B0-----:R-:W-:-:S03]  /*1b830*/  IMAD.MOV.U32 R18, RZ, RZ, R10 ;  /* 0x000000ffff127224 */ /* 0x001fc600078e000a */
[----:B------:R-:W4:Y:S01]  /*1b840*/  LDL.LU R10, [R1+0xbd0] ;  /* 0x000bd000010a7983 */ /* 0x000f220000300800 */
[----:B------:R-:W-:Y:S02]  /*1b850*/  @!P3 IMAD.MOV R18, RZ, RZ, -R18 ;  /* 0x000000ffff12b224 */ /* 0x000fe400078e0a12 */
[----:B-1----:R-:W-:Y:S02]  /*1b860*/  IMAD.MOV.U32 R2, RZ, RZ, R17 ;  /* 0x000000ffff027224 */ /* 0x002fe400078e0011 */
[----:B------:R-:W4:Y:S04]  /*1b870*/  LDL.LU R17, [R1+0xbe4] ;  /* 0x000be40001117983 */ /* 0x000f280000300800 */
[----:B------:R0:W-:Y:S04]  /*1b880*/  STL [R1+0x1ac], R18 ;  /* 0x0001ac1201007387 */ /* 0x0001e80000100800 */
[----:B0-----:R-:W4:Y:S01]  /*1b890*/  LDL.LU R18, [R1+0x3d88] ;  /* 0x003d880001127983 */ /* 0x001f220000300800 */
[----:B------:R-:W-:-:S05]  /*1b8a0*/  IABS R12, R12 ;  /* 0x0000000c000c7213 */ /* 0x000fca0000000000 */
[----:B------:R-:W-:-:S04]  /*1b8b0*/  IMAD.MOV.U32 R8, RZ, RZ, R12 ;  /* 0x000000ffff087224 */ /* 0x000fc800078e000c */
[----:B------:R-:W-:-:S04]  /*1b8c0*/  IMAD.HI.U32 R11, R20, R8, RZ ;  /* 0x00000008140b7227 */ /* 0x000fc800078e00ff */
[----:B------:R-:W-:-:S04]  /*1b8d0*/  IMAD.MOV R11, RZ, RZ, -R11 ;  /* 0x000000ffff0b7224 */ /* 0x000fc800078e0a0b */
[----:B------:R-:W-:-:S05]  /*1b8e0*/  IMAD R8, R0, R11, R8 ;  /* 0x0000000b00087224 */ /* 0x000fca00078e0208 */
[----:B------:R-:W-:Y:S02]  /*1b8f0*/  ISETP.GT.U32.AND P1, PT, R0, R8, PT ;  /* 0x000000080000720c */ /* 0x000fe40003f24070 */
[----:B------:R-:W-:-:S11]  /*1b900*/  ISETP.GE.AND P6, PT, R13, RZ, PT ;  /* 0x000000ff0d00720c */ /* 0x000fd60003fc6270 */
[----:B------:R-:W-:Y:S01]  /*1b910*/  @!P1 IMAD.IADD R8, R8, 0x1, -R0 ;  /* 0x0000000108089824 */ /* 0x000fe200078e0a00 */
[C---:B------:R-:W-:Y:S02]  /*1b920*/  ISETP.GT.U32.AND P1, PT, R0.reuse, R7, PT ;  /* 0x000000070000720c */ /* 0x040fe40003f24070 */
[C---:B------:R-:W-:Y:S02]  /*1b930*/  ISETP.GT.U32.AND P5, PT, R0.reuse, R16, PT ;  /* 0x000000100000720c */ /* 0x040fe40003fa4070 */
[----:B------:R-:W-:Y:S01]  /*1b940*/  ISETP.GT.U32.AND P0, PT, R0, R8, PT ;  /* 0x000000080000720c */ /* 0x000fe20003f04070 */
[----:B------:R-:W-:-:S08]  /*1b950*/  IMAD.HI.U32 R11, R20, R6, RZ ;  /* 0x00000006140b7227 */ /* 0x000fd000078e00ff */
[----:B------:R-:W-:Y:S02]  /*1b960*/  @!P1 IMAD.IADD R7, R7, 0x1, -R0 ;  /* 0x0000000107079824 */ /* 0x000fe400078e0a00 */
[----:B------:R-:W-:Y:S01]  /*1b970*/  @!P6 IMAD.MOV R2, RZ, RZ, -R2 ;  /* 0x000000ffff02e224 */ /* 0x000fe200078e0a02 */
[----:B--2---:R-:W-:Y:S01]  /*1b980*/  IABS R12, R23 ;  /* 0x00000017000c7213 */ /* 0x004fe20000000000 */
[----:B------:R-:W-:Y:S02]  /*1b990*/  IMAD.MOV R11, RZ, RZ, -R11 ;  /* 0x000000ffff0b7224 */ /* 0x000fe400078e0a0b */
[--C-:B------:R-:W-:Y:S01]  /*1b9a0*/  @!P0 IMAD.IADD R8, R8, 0x1, -R0.reuse ;  /* 0x0000000108088824 */ /* 0x100fe200078e0a00 */
[----:B------:R0:W-:Y:S01]  /*1b9b0*/  STL [R1+0x1a8], R2 ;  /* 0x0001a80201007387 */ /* 0x0001e20000100800 */
[----:B------:R-:W-:Y:S01]  /*1b9c0*/  @!P5 IMAD.IADD R16, R16, 0x1, -R0 ;  /* 0x000000011010d824 */ /* 0x000fe200078e0a00 */
[----:B------:R-:W-:Y:S01]  /*1b9d0*/  ISETP.GE.AND P0, PT, R23, RZ, PT ;  /* 0x000000ff1700720c */ /* 0x000fe20003f06270 */
[----:B------:R-:W-:Y:S01]  /*1b9e0*/  IMAD R6, R0, R11, R6 ;  /* 0x0000000b00067224 */ /* 0x000fe200078e0206 */
[----:B---3--:R-:W-:Y:S01]  /*1b9f0*/  IABS R13, R24 ;  /* 0x00000018000d7213 */ /* 0x008fe20000000000 */
[----:B------:R-:W2:Y:S01]  /*1ba00*/  LDL.LU R23, [R1+0xbec] ;  /* 0x000bec0001177983 */ /* 0x000ea20000300800 */
[----:B------:R-:W-:-:S04]  /*1ba10*/  IMAD.HI.U32 R11, R20, R12, RZ ;  /* 0x0000000c140b7227 */ /* 0x000fc800078e00ff */
[----:B------:R-:W-:-:S04]  /*1ba20*/  IMAD.MOV R11, RZ, RZ, -R11 ;  /* 0x000000ffff0b7224 */ /* 0x000fc800078e0a0b */
[----:B0-----:R-:W-:Y:S01]  /*1ba30*/  IMAD R2, R0, R11, R12 ;  /* 0x0000000b00027224 */ /* 0x001fe200078e020c */
[----:B------:R-:W-:Y:S02]  /*1ba40*/  IABS R12, R22 ;  /* 0x00000016000c7213 */ /* 0x000fe40000000000 */
[----:B----4-:R-:W-:Y:S01]  /*1ba50*/  ISETP.GE.AND P1, PT, R18, RZ, PT ;  /* 0x000000ff1200720c */ /* 0x010fe20003f26270 */
[----:B------:R-:W-:-:S04]  /*1ba60*/  IMAD.MOV.U32 R18, RZ, RZ, R7 ;  /* 0x000000ffff127224 */ /* 0x000fc800078e0007 */
[----:B------:R-:W-:Y:S01]  /*1ba70*/  @!P4 IMAD.MOV R18, RZ, RZ, -R18 ;  /* 0x000000ffff12c224 */ /* 0x000fe200078e0a12 */
[----:B------:R-:W-:Y:S02]  /*1ba80*/  ISETP.GE.AND P4, PT, R24, RZ, PT ;  /* 0x000000ff1800720c */ /* 0x000fe40003f86270 */
[----:B------:R-:W3:Y:S04]  /*1ba90*/  LDL.LU R24, [R1+0xbf0] ;  /* 0x000bf00001187983 */ /* 0x000ee80000300800 */
[----:B------:R0:W-:Y:S02]  /*1baa0*/  STL [R1+0x194], R18 ;  /* 0x0001941201007387 */ /* 0x0001e40000100800 */
[----:B0-----:R-:W-:-:S04]  /*1bab0*/  IMAD.MOV.U32 R18, RZ, RZ, R16 ;  /* 0x000000ffff127224 */ /* 0x001fc800078e0010 */
[----:B------:R-:W-:Y:S02]  /*1bac0*/  @!P2 IMAD.MOV R18, RZ, RZ, -R18 ;  /* 0x000000ffff12a224 */ /* 0x000fe400078e0a12 */
[----:B------:R-:W-:Y:S02]  /*1bad0*/  IMAD.MOV.U32 R16, RZ, RZ, R22 ;  /* 0x000000ffff107224 */ /* 0x000fe400078e0016 */
[----:B------:R-:W-:Y:S01]  /*1bae0*/  IMAD.MOV.U32 R22, RZ, RZ, R21 ;  /* 0x000000ffff167224 */ /* 0x000fe200078e0015 */
[----:B------:R0:W-:Y:S04]  /*1baf0*/  STL [R1+0x198], R18 ;  /* 0x0001981201007387 */ /* 0x0001e80000100800 */
[----:B------:R-:W4:Y:S01]  /*1bb00*/  LDL R21, [R1+0xbf8] ;  /* 0x000bf80001157983 */ /* 0x000f220000100800 */
[----:B------:R-:W-:Y:S01]  /*1bb10*/  ISETP.GT.U32.AND P6, PT, R0, R6, PT ;  /* 0x000000060000720c */ /* 0x000fe20003fc4070 */
[----:B------:R-:W-:-:S04]  /*1bb20*/  IMAD.HI.U32 R9, R20, R13, RZ ;  /* 0x0000000d14097227 */ /* 0x000fc800078e00ff */
[----:B------:R-:W-:Y:S01]  /*1bb30*/  IMAD.MOV R9, RZ, RZ, -R9 ;  /* 0x000000ffff097224 */ /* 0x000fe200078e0a09 */
[C---:B------:R-:W-:Y:S01]  /*1bb40*/  ISETP.GT.U32.AND P5, PT, R0.reuse, R2, PT ;  /* 0x000000020000720c */ /* 0x040fe20003fa4070 */
[----:B0-----:R-:W2:Y:S02]  /*1bb50*/  LDL R18, [R1+0xbf4] ;  /* 0x000bf40001127983 */ /* 0x001ea40000100800 */
[----:B------:R-:W-:-:S04]  /*1bb60*/  IMAD R13, R0, R9, R13 ;  /* 0x00000009000d7224 */ /* 0x000fc800078e020d */
[----:B------:R-:W-:Y:S01]  /*1bb70*/  @!P6 IMAD.IADD R6, R6, 0x1, -R0 ;  /* 0x000000010606e824 */ /* 0x000fe200078e0a00 */
[----:B------:R-:W-:Y:S02]  /*1bb80*/  ISETP.GT.U32.AND P6, PT, R0, R13, PT ;  /* 0x0000000d0000720c */ /* 0x000fe40003fc4070 */
[----:B------:R-:W-:-:S03]  /*1bb90*/  IABS R11, R17 ;  /* 0x00000011000b7213 */ /* 0x000fc60000000000 */
[----:B------:R-:W-:Y:S01]  /*1bba0*/  @!P5 IMAD.IADD R2, R2, 0x1, -R0 ;  /* 0x000000010202d824 */ /* 0x000fe200078e0a00 */
[----:B------:R-:W-:Y:S01]  /*1bbb0*/  ISETP.GT.U32.AND P5, PT, R0, R6, PT ;  /* 0x000000060000720c */ /* 0x000fe20003fa4070 */
[----:B------:R-:W-:Y:S01]  /*1bbc0*/  IMAD.HI.U32 R9, R20, R11, RZ ;  /* 0x0000000b14097227 */ /* 0x000fe200078e00ff */
[----:B------:R-:W-:-:S05]  /*1bbd0*/  ISETP.GE.AND P3, PT, R10, RZ, PT ;  /* 0x000000ff0a00720c */ /* 0x000fca0003f66270 */
[----:B------:R-:W-:Y:S01]  /*1bbe0*/  @!P6 IMAD.IADD R13, R13, 0x1, -R0 ;  /* 0x000000010d0de824 */ /* 0x000fe200078e0a00 */
[----:B------:R-:W-:Y:S01]  /*1bbf0*/  ISETP.GT.U32.AND P6, PT, R0, R2, PT ;  /* 0x000000020000720c */ /* 0x000fe20003fc4070 */
[----:B------:R-:W-:-:S04]  /*1bc00*/  IMAD.MOV R9, RZ, RZ, -R9 ;  /* 0x000000ffff097224 */ /* 0x000fc800078e0a09 */
[----:B------:R-:W-:Y:S02]  /*1bc10*/  @!P5 IMAD.IADD R6, R6, 0x1, -R0 ;  /* 0x000000010606d824 */ /* 0x000fe400078e0a00 */
[----:B------:R-:W-:Y:S02]  /*1bc20*/  IMAD R11, R0, R9, R11 ;  /* 0x00000009000b7224 */ /* 0x000fe400078e020b */
[----:B------:R-:W-:Y:S02]  /*1bc30*/  IMAD.MOV.U32 R9, RZ, RZ, R16 ;  /* 0x000000ffff097224 */ /* 0x000fe400078e0010 */
[----:B------:R-:W-:Y:S02]  /*1bc40*/  IMAD.MOV.U32 R16, RZ, RZ, R6 ;  /* 0x000000ffff107224 */ /* 0x000fe400078e0006 */
[----:B------:R-:W-:Y:S02]  /*1bc50*/  @!P6 IMAD.IADD R2, R2, 0x1, -R0 ;  /* 0x000000010202e824 */ /* 0x000fe400078e0a00 */
[----:B------:R-:W-:-:S02]  /*1bc60*/  @!P3 IMAD.MOV R8, RZ, RZ, -R8 ;  /* 0x000000ffff08b224 */ /* 0x000fc400078e0a08 */
[----:B------:R-:W-:Y:S02]  /*1bc70*/  @!P1 IMAD.MOV R16, RZ, RZ, -R16 ;  /* 0x000000ffff109224 */ /* 0x000fe400078e0a10 */
[----:B------:R-:W-:Y:S01]  /*1bc80*/  @!P0 IMAD.MOV R2, RZ, RZ, -R2 ;  /* 0x000000ffff028224 */ /* 0x000fe200078e0a02 */
[----:B------:R3:W-:Y:S04]  /*1bc90*/  STL [R1+0x19c], R8 ;  /* 0x00019c0801007387 */ /* 0x0007e80000100800 */
[----:B------:R-:W-:Y:S04]  /*1bca0*/  STL [R1+0x1a0], R16 ;  /* 0x0001a01001007387 */ /* 0x000fe80000100800 */
[----:B------:R0:W-:Y:S01]  /*1bcb0*/  STL [R1+0x1a4], R2 ;  /* 0x0001a40201007387 */ /* 0x0001e20000100800 */
[----:B----4-:R-:W-:-:S03]  /*1bcc0*/  IABS R6, R21 ;  /* 0x0000001500067213 */ /* 0x010fc60000000000 */
[----:B------:R-:W4:Y:S01]  /*1bcd0*/  LDL R21, [R1+0xbfc] ;  /* 0x000bfc0001157983 */ /* 0x000f220000100800 */
[----:B------:R-:W-:-:S04]  /*1bce0*/  IMAD.HI.U32 R7, R20, R12, RZ ;  /* 0x0000000c14077227 */ /* 0x000fc800078e00ff */
[----:B------:R-:W-:-:S04]  /*1bcf0*/  IMAD.MOV R7, RZ, RZ, -R7 ;  /* 0x000000ffff077224 */ /* 0x000fc800078e0a07 */
[C---:B------:R-:W-:Y:S01]  /*1bd00*/  IMAD R12, R0.reuse, R7, R12 ;  /* 0x00000007000c7224 */ /* 0x040fe200078e020c */
[----:B------:R-:W-:-:S04]  /*1bd10*/  ISETP.GT.U32.AND P1, PT, R0, R11, PT ;  /* 0x0000000b0000720c */ /* 0x000fc80003f24070 */
[----:B------:R-:W-:Y:S02]  /*1bd20*/  ISETP.GT.U32.AND P5, PT, R0, R12, PT ;  /* 0x0000000c0000720c */ /* 0x000fe40003fa4070 */
[----:B------:R-:W-:-:S07]  /*1bd30*/  IABS R10, R19 ;  /* 0x00000013000a7213 */ /* 0x000fce0000000000 */
[----:B------:R-:W-:-:S04]  /*1bd40*/  @!P1 IMAD.IADD R11, R11, 0x1, -R0 ;  /* 0x000000010b0b9824 */ /* 0x000fc800078e0a00 */
[----:B------:R-:W-:Y:S01]  /*1bd50*/  @!P5 IMAD.IADD R12, R12, 0x1, -R0 ;  /* 0x000000010c0cd824 */ /* 0x000fe200078e0a00 */
[----:B------:R-:W-:Y:S01]  /*1bd60*/  ISETP.GT.U32.AND P1, PT, R0, R11, PT ;  /* 0x0000000b0000720c */ /* 0x000fe20003f24070 */
[----:B------:R-:W-:-:S03]  /*1bd70*/  IMAD.HI.U32 R7, R20, R10, RZ ;  /* 0x0000000a14077227 */ /* 0x000fc600078e00ff */
[C---:B------:R-:W-:Y:S01]  /*1bd80*/  ISETP.GT.U32.AND P0, PT, R0.reuse, R12, PT ;  /* 0x0000000c0000720c */ /* 0x040fe20003f04070 */
[----:B------:R-:W-:Y:S01]  /*1bd90*/  IMAD.MOV R7, RZ, RZ, -R7 ;  /* 0x000000ffff077224 */ /* 0x000fe200078e0a07 */
[----:B---3--:R-:W-:Y:S02]  /*1bda0*/  IABS R8, R24 ;  /* 0x0000001800087213 */ /* 0x008fe40000000000 */
[----:B------:R-:W-:Y:S01]  /*1bdb0*/  ISETP.GE.AND P5, PT, R19, RZ, PT ;  /* 0x000000ff1300720c */ /* 0x000fe20003fa6270 */
[----:B------:R-:W-:Y:S01]  /*1bdc0*/  IMAD R10, R0, R7, R10 ;  /* 0x00000007000a7224 */ /* 0x000fe200078e020a */
[----:B--2---:R-:W-:Y:S01]  /*1bdd0*/  IABS R7, R18 ;  /* 0x0000001200077213 */ /* 0x004fe20000000000 */
[----:B0-----:R-:W-:Y:S01]  /*1bde0*/  IMAD.HI.U32 R2, R20, R8, RZ ;  /* 0x0000000814027227 */ /* 0x001fe200078e00ff */
[----:B------:R-:W2:Y:S01]  /*1bdf0*/  LDL R19, [R1+0xc00] ;  /* 0x000c000001137983 */ /* 0x000ea20000100800 */
[----:B------:R-:W-:-:S03]  /*1be00*/  ISETP.GE.AND P3, PT, R9, RZ, PT ;  /* 0x000000ff0900720c */ /* 0x000fc60003f66270 */
[----:B------:R-:W3:Y:S01]  /*1be10*/  LDL R18, [R1+0xc04] ;  /* 0x000c040001127983 */ /* 0x000ee20000100800 */
[----:B------:R-:W-:Y:S01]  /*1be20*/  @!P0 IMAD.IADD R12, R12, 0x1, -R0 ;  /* 0x000000010c0c8824 */ /* 0x000fe200078e0a00 */
[----:B------:R-:W-:Y:S01]  /*1be30*/  IABS R9, R23 ;  /* 0x0000001700097213 */ /* 0x000fe20000000000 */
[----:B------:R-:W-:Y:S01]  /*1be40*/  IMAD.MOV R2, RZ, RZ, -R2 ;  /* 0x000000ffff027224 */ /* 0x000fe200078e0a02 */
[----:B------:R-:W-:Y:S01]  /*1be50*/  ISETP.GE.AND P0, PT, R23, RZ, PT ;  /* 0x000000ff1700720c */ /* 0x000fe20003f06270 */
[----:B------:R-:W-:Y:S01]  /*1be60*/  @!P1 IMAD.IADD R11, R11, 0x1, -R0 ;  /* 0x000000010b0b9824 */ /* 0x000fe200078e0a00 */
[----:B------:R-:W3:Y:S01]  /*1be70*/  LDL R23, [R1+0xc08] ;  /* 0x000c080001177983 */ /* 0x000ee20000100800 */
[----:B------:R-:W-:-:S03]  /*1be80*/  IMAD R8, R0, R2, R8 ;  /* 0x0000000200087224 */ /* 0x000fc600078e0208 */
[----:B------:R0:W-:Y:S01]  /*1be90*/  STL [R1+0x3d84], R11 ;  /* 0x003d840b01007387 */ /* 0x0001e20000100800 */
[----:B----4-:R-:W-:-:S03]  /*1bea0*/  IABS R2, R21 ;  /* 0x0000001500027213 */ /* 0x010fc60000000000 */
[----:B------:R-:W4:Y:S01]  /*1beb0*/  LDL R21, [R1+0xc0c] ;  /* 0x000c0c0001157983 */ /* 0x000f220000100800 */
[----:B------:R-:W-:-:S04]  /*1bec0*/  IMAD.HI.U32 R16, R20, R9, RZ ;  /* 0x0000000914107227 */ /* 0x000fc800078e00ff */
[----:B------:R-:W-:Y:S01]  /*1bed0*/  IMAD.MOV R16, RZ, RZ, -R16 ;  /* 0x000000ffff107224 */ /* 0x000fe200078e0a10 */
[----:B------:R-:W-:Y:S01]  /*1bee0*/  ISETP.GE.AND P6, PT, R17, RZ, PT ;  /* 0x000000ff1100720c */ /* 0x000fe20003fc6270 */
[----:B------:R-:W-:-:S04]  /*1bef0*/  IMAD.HI.U32 R17, R20, R7, RZ ;  /* 0x0000000714117227 */ /* 0x000fc800078e00ff */
[----:B------:R-:W-:Y:S02]  /*1bf00*/  IMAD R9, R0, R16, R9 ;  /* 0x0000001000097224 */ /* 0x000fe400078e0209 */
[----:B------:R-:W-:Y:S01]  /*1bf10*/  IMAD.HI.U32 R16, R20, R6, RZ ;  /* 0x0000000614107227 */ /* 0x000fe200078e00ff */
[----:B------:R-:W-:-:S03]  /*1bf20*/  ISETP.GT.U32.AND P2, PT, R0, R13, PT ;  /* 0x0000000d0000720c */ /* 0x000fc60003f44070 */
[----:B------:R-:W-:Y:S02]  /*1bf30*/  IMAD.MOV R17, RZ, RZ, -R17 ;  /* 0x000000ffff117224 */ /* 0x000fe400078e0a11 */
[----:B------:R-:W-:Y:S02]  /*1bf40*/  IMAD.MOV R16, RZ, RZ, -R16 ;  /* 0x000000ffff107224 */ /* 0x000fe400078e0a10 */
[C---:B------:R-:W-:Y:S02]  /*1bf50*/  IMAD R7, R0.reuse, R17, R7 ;  /* 0x0000001100077224 */ /* 0x040fe400078e0207 */
[----:B------:R-:W-:Y:S02]  /*1bf60*/  IMAD R6, R0, R16, R6 ;  /* 0x0000001000067224 */ /* 0x000fe400078e0206 */
[----:B0-----:R-:W-:Y:S02]  /*1bf70*/  IMAD.MOV.U32 R11, RZ, RZ, R22 ;  /* 0x000000ffff0b7224 */ /* 0x001fe400078e0016 */
[----:B------:R-:W-:Y:S01]  /*1bf80*/  @!P2 IMAD.IADD R13, R13, 0x1, -R0 ;  /* 0x000000010d0da824 */ /* 0x000fe200078e0a00 */
[----:B--2---:R-:W-:Y:S01]  /*1bf90*/  IABS R16, R19 ;  /* 0x0000001300107213 */ /* 0x004fe20000000000 */
[----:B------:R-:W-:Y:S01]  /*1bfa0*/  IMAD.HI.U32 R19, R20, R2, RZ ;  /* 0x0000000214137227 */ /* 0x000fe200078e00ff */
[----:B---3--:R-:W-:-:S03]  /*1bfb0*/  IABS R17, R18 ;  /* 0x0000001200117213 */ /* 0x008fc60000000000 */
[----:B------:R-:W-:Y:S02]  /*1bfc0*/  IMAD.MOV R19, RZ, RZ, -R19 ;  /* 0x000000ffff137224 */ /* 0x000fe400078e0a13 */
[----:B------:R-:W-:Y:S01]  /*1bfd0*/  IMAD.HI.U32 R22, R20, R17, RZ ;  /* 0x0000001114167227 */ /* 0x000fe200078e00ff */
[----:B------:R-:W-:-:S03]  /*1bfe0*/  IABS R18, R23 ;  /* 0x0000001700127213 */ /* 0x000fc60000000000 */
[----:B------:R-:W-:Y:S02]  /*1bff0*/  IMAD R2, R0, R19, R2 ;  /* 0x0000001300027224 */ /* 0x000fe400078e0202 */
[----:B------:R-:W-:Y:S02]  /*1c000*/  IMAD.MOV R22, RZ, RZ, -R22 ;  /* 0x000000ffff167224 */ /* 0x000fe400078e0a16 */
[----:B------:R-:W-:-:S04]  /*1c010*/  IMAD.HI.U32 R23, R20, R18, RZ ;  /* 0x0000001214177227 */ /* 0x000fc800078e00ff */
[C---:B------:R-:W-:Y:S02]  /*1c020*/  IMAD R17, R0.reuse, R22, R17 ;  /* 0x0000001600117224 */ /* 0x040fe400078e0211 */
[----:B------:R-:W-:Y:S02]  /*1c030*/  IMAD.MOV R23, RZ, RZ, -R23 ;  /* 0x000000ffff177224 */ /* 0x000fe400078e0a17 */
[----:B------:R-:W-:Y:S02]  /*1c040*/  IMAD.MOV.U32 R22, RZ, RZ, R11 ;  /* 0x000000ffff167224 */ /* 0x000fe400078e000b */
[----:B------:R-:W-:Y:S02]  /*1c050*/  IMAD.MOV.U32 R11, RZ, RZ, R13 ;  /* 0x000000ffff0b7224 */ /* 0x000fe400078e000d */
[----:B------:R-:W-:Y:S02]  /*1c060*/  IMAD R18, R0, R23, R18 ;  /* 0x0000001700127224 */ /* 0x000fe400078e0212 */
[----:B------:R-:W-:-:S02]  /*1c070*/  IMAD.MOV.U32 R23, RZ, RZ, R12 ;  /* 0x000000ffff177224 */ /* 0x000fc400078e000c */
[----:B------:R-:W-:Y:S02]  /*1c080*/  @!P4 IMAD.MOV R11, RZ, RZ, -R11 ;  /* 0x000000ffff0bc224 */ /* 0x000fe400078e0a0b */
[----:B------:R-:W-:Y:S01]  /*1c090*/  @!P3 IMAD.MOV R23, RZ, RZ, -R23 ;  /* 0x000000ffff17b224 */ /* 0x000fe200078e0a17 */
[----:B----4-:R-:W-:Y:S01]  /*1c0a0*/  IABS R19, R21 ;  /* 0x0000001500137213 */ /* 0x010fe20000000000 */
[----:B------:R-:W-:-:S04]  /*1c0b0*/  IMAD.HI.U32 R21, R20, R16, RZ ;  /* 0x0000001014157227 */ /* 0x000fc800078e00ff */
[----:B------:R-:W-:-:S04]  /*1c0c0*/  IMAD.MOV R21, RZ, RZ, -R21 ;  /* 0x000000ffff157224 */ /* 0x000fc800078e0a15 */
[C---:B------:R-:W-:Y:S02]  /*1c0d0*/  IMAD R16, R0.reuse, R21, R16 ;  /* 0x0000001500107224 */ /* 0x040fe400078e0210 */
[----:B------:R-:W2:Y:S04]  /*1c0e0*/  LDL.LU R21, [R1+0xc14] ;  /* 0x000c140001157983 */ /* 0x000ea80000300800 */
[----:B------:R-:W3:Y:S04]  /*1c0f0*/  LDL.LU R13, [R1+0xbf4] ;  /* 0x000bf400010d7983 */ /* 0x000ee80000300800 */
[----:B------:R-:W4:Y:S04]  /*1c100*/  LDL.LU R12, [R1+0xbf8] ;  /* 0x000bf800010c7983 */ /* 0x000f280000300800 */
[----:B------:R0:W-:Y:S04]  /*1c110*/  STL [R1+0x190], R11 ;  /* 0x0001900b01007387 */ /* 0x0001e80000100800 */
[----:B0-----:R-:W2:Y:S04]  /*1c120*/  LDL.LU R11, [R1+0x3d84] ;  /* 0x003d8400010b7983 */ /* 0x001ea80000300800 */
[----:B------:R0:W-:Y:S04]  /*1c130*/  STL [R1+0x18c], R23 ;  /* 0x00018c1701007387 */ /* 0x0001e80000100800 */
[----:B0-----:R-:W3:Y:S01]  /*1c140*/  LDL.LU R23, [R1+0xc18] ;  /* 0x000c180001177983 */ /* 0x001ee20000300800 */
[----:B------:R-:W-:-:S13]  /*1c150*/  ISETP.GT.U32.AND P2, PT, R0, R10, PT ;  /* 0x0000000a0000720c */ /* 0x000fda0003f44070 */
[----:B------:R-:W-:-:S05]  /*1c160*/  @!P2 IMAD.IADD R10, R10, 0x1, -R0 ;  /* 0x000000010a0aa824 */ /* 0x000fca00078e0a00 */
[----:B------:R-:W-:-:S13]  /*1c170*/  ISETP.GT.U32.AND P2, PT, R0, R10, PT ;  /* 0x0000000a0000720c */ /* 0x000fda0003f44070 */
[----:B------:R-:W-:Y:S01]  /*1c180*/  @!P2 IMAD.IADD R10, R10, 0x1, -R0 ;  /* 0x000000010a0aa824 */ /* 0x000fe200078e0a00 */
[----:B------:R-:W-:-:S13]  /*1c190*/  ISETP.GT.U32.AND P2, PT, R0, R8, PT ;  /* 0x000000080000720c */ /* 0x000fda0003f44070 */
[----:B------:R-:W-:Y:S01]  /*1c1a0*/  @!P2 IMAD.IADD R8, R8, 0x1, -R0 ;  /* 0x000000010808a824 */ /* 0x000fe200078e0a00 */
[----:B------:R-:W-:Y:S01]  /*1c1b0*/  ISETP.GT.U32.AND P2, PT, R0, R6, PT ;  /* 0x000000060000720c */ /* 0x000fe20003f44070 */
[----:B------:R-:W-:-:S12]  /*1c1c0*/  @!P5 IMAD.MOV R10, RZ, RZ, -R10 ;  /* 0x000000ffff0ad224 */ /* 0x000fd800078e0a0a */
[----:B------:R-:W-:Y:S01]  /*1c1d0*/  @!P2 IMAD.IADD R6, R6, 0x1, -R0 ;  /* 0x000000010606a824 */ /* 0x000fe200078e0a00 */
[----:B------:R-:W-:Y:S01]  /*1c1e0*/  ISETP.GE.AND P2, PT, R24, RZ, PT ;  /* 0x000000ff1800720c */ /* 0x000fe20003f46270 */
[----:B------:R-:W-:-:S04]  /*1c1f0*/  IMAD.HI.U32 R24, R20, R19, RZ ;  /* 0x0000001314187227 */ /* 0x000fc800078e00ff */
[----:B------:R-:W-:-:S04]  /*1c200*/  IMAD.MOV R24, RZ, RZ, -R24 ;  /* 0x000000ffff187224 */ /* 0x000fc800078e0a18 */
[C---:B------:R-:W-:Y:S02]  /*1c210*/  IMAD R19, R0.reuse, R24, R19 ;  /* 0x0000001800137224 */ /* 0x040fe400078e0213 */
[----:B--2---:R-:W-:Y:S01]  /*1c220*/  @!P6 IMAD.MOV R11, RZ, RZ, -R11 ;  /* 0x000000ffff0be224 */ /* 0x004fe200078e0a0b */
[----:B---3--:R0:W-:Y:S04]  /*1c230*/  STL [R1+0x3d7c], R23 ;  /* 0x003d7c1701007387 */ /* 0x0081e80000100800 */
[----:B------:R1:W-:Y:S04]  /*1c240*/  STL [R1+0x188], R11 ;  /* 0x0001880b01007387 */ /* 0x0003e80000100800 */
[----:B------:R-:W-:Y:S04]  /*1c250*/  STL [R1+0x184], R10 ;  /* 0x0001840a01007387 */ /* 0x000fe80000100800 */
[----:B------:R-:W-:Y:S04]  /*1c260*/  STL [R1+0x3d80], R15 ;  /* 0x003d800f01007387 */ /* 0x000fe80000100800 */
[----:B0-----:R-:W2:Y:S04]  /*1c270*/  LDL.LU R23, [R1+0xbfc] ;  /* 0x000bfc0001177983 */ /* 0x001ea80000300800 */
[----:B------:R-:W1:Y:S01]  /*1c280*/  LDL.LU R24, [R1+0xc10] ;  /* 0x000c100001187983 */ /* 0x000e620000300800 */
[----:B------:R-:W-:-:S13]  /*1c290*/  ISETP.GT.U32.AND P1, PT, R0, R9, PT ;  /* 0x000000090000720c */ /* 0x000fda0003f24070 */
[----:B------:R-:W-:Y:S01]  /*1c2a0*/  @!P1 IMAD.IADD R9, R9, 0x1, -R0 ;  /* 0x0000000109099824 */ /* 0x000fe200078e0a00 */
[----:B------:R-:W-:-:S13]  /*1c2b0*/  ISETP.GT.U32.AND P1, PT, R0, R7, PT ;  /* 0x000000070000720c */ /* 0x000fda0003f24070 */
[----:B------:R-:W-:Y:S01]  /*1c2c0*/  @!P1 IMAD.IADD R7, R7, 0x1, -R0 ;  /* 0x0000000107079824 */ /* 0x000fe200078e0a00 */
[C---:B------:R-:W-:Y:S02]  /*1c2d0*/  ISETP.GT.U32.AND P1, PT, R0.reuse, R2, PT ;  /* 0x000000020000720c */ /* 0x040fe40003f24070 */
[----:B-1----:R-:W-:Y:S01]  /*1c2e0*/  IABS R11, R24 ;  /* 0x00000018000b7213 */ /* 0x002fe20000000000 */
[----:B------:R0:W-:Y:S04]  /*1c2f0*/  STL [R1+0x3d78], R24 ;  /* 0x003d781801007387 */ /* 0x0001e80000100800 */
[----:B0-----:R-:W3:Y:S01]  /*1c300*/  LDL.LU R24, [R1+0xc00] ;  /* 0x000c000001187983 */ /* 0x001ee20000300800 */
[----:B------:R-:W-:-:S05]  /*1c310*/  ISETP.GT.U32.AND P4, PT, R0, R7, PT ;  /* 0x000000070000720c */ /* 0x000fca0003f84070 */
[----:B------:R-:W-:Y:S01]  /*1c320*/  @!P1 IMAD.IADD R2, R2, 0x1, -R0 ;  /* 0x0000000102029824 */ /* 0x000fe200078e0a00 */
[C---:B------:R-:W-:Y:S02]  /*1c330*/  ISETP.GT.U32.AND P1, PT, R0.reuse, R9, PT ;  /* 0x000000090000720c */ /* 0x040fe40003f24070 */
[C---:B------:R-:W-:Y:S02]  /*1c340*/  ISETP.GT.U32.AND P6, PT, R0.reuse, R6, PT ;  /* 0x000000060000720c */ /* 0x040fe40003fc4070 */
[----:B------:R-:W-:-:S03]  /*1c350*/  ISETP.GT.U32.AND P3, PT, R0, R8, PT ;  /* 0x000000080000720c */ /* 0x000fc60003f64070 */
[----:B------:R-:W-:Y:S01]  /*1c360*/  @!P4 IMAD.IADD R7, R7, 0x1, -R0 ;  /* 0x000000010707c824 */ /* 0x000fe200078e0a00 */
[----:B------:R-:W-:-:S05]  /*1c370*/  ISETP.GT.U32.AND P4, PT, R0, R18, PT ;  /* 0x000000120000720c */ /* 0x000fca0003f84070 */
[--C-:B------:R-:W-:Y:S01]  /*1c380*/  @!P1 IMAD.IADD R9, R9, 0x1, -R0.reuse ;  /* 0x0000000109099824 */ /* 0x100fe200078e0a00 */
[----:B------:R-:W-:Y:S01]  /*1c390*/  ISETP.GT.U32.AND P1, PT, R0, R16, PT ;  /* 0x000000100000720c */ /* 0x000fe20003f24070 */
[--C-:B------:R-:W-:Y:S01]  /*1c3a0*/  @!P6 IMAD.IADD R6, R6, 0x1, -R0.reuse ;  /* 0x000000010606e824 */ /* 0x100fe200078e0a00 */
[----:B------:R-:W-:Y:S01]  /*1c3b0*/  ISETP.GE.AND P6, PT, R13, RZ, PT ;  /* 0x000000ff0d00720c */ /* 0x000fe20003fc6270 */
[----:B------:R-:W-:Y:S01]  /*1c3c0*/  @!P3 IMAD.IADD R8, R8, 0x1, -R0 ;  /* 0x000000010808b824 */ /* 0x000fe200078e0a00 */
[----:B------:R-:W-:Y:S01]  /*1c3d0*/  ISETP.GT.U32.AND P3, PT, R0, R17, PT ;  /* 0x000000110000720c */ /* 0x000fe20003f64070 */
[----:B------:R-:W-:-:S04]  /*1c3e0*/  IMAD.HI.U32 R13, R20, R11, RZ ;  /* 0x0000000b140d7227 */ /* 0x000fc800078e00ff */
[----:B------:R-:W-:Y:S02]  /*1c3f0*/  IMAD.MOV R13, RZ, RZ, -R13 ;  /* 0x000000ffff0d7224 */ /* 0x000fe400078e0a0d */
[----:B----4-:R-:W-:Y:S01]  /*1c400*/  IMAD.MOV.U32 R15, RZ, RZ, R12 ;  /* 0x000000ffff0f7224 */ /* 0x010fe200078e000c */
[----:B------:R-:W-:Y:S01]  /*1c410*/  @!P4 IADD3 R18, PT, PT, R18, -R0, RZ ;  /* 0x800000001212c210 */ /* 0x000fe20007ffe0ff */
[----:B------:R-:W-:Y:S02]  /*1c420*/  IMAD R11, R0, R13, R11 ;  /* 0x0000000d000b7224 */ /* 0x000fe400078e020b */
[----:B------:R-:W-:Y:S02]  /*1c430*/  IMAD.MOV.U32 R13, RZ, RZ, R9 ;  /* 0x000000ffff0d7224 */ /* 0x000fe400078e0009 */
[--C-:B------:R-:W-:Y:S01]  /*1c440*/  @!P1 IMAD.IADD R16, R16, 0x1, -R0.reuse ;  /* 0x0000000110109824 */ /* 0x100fe200078e0a00 */
[----:B------:R-:W-:Y:S01]  /*1c450*/  ISETP.GE.AND P1, PT, R15, RZ, PT ;  /* 0x000000ff0f00720c */ /* 0x000fe20003f26270 */
[----:B------:R-:W-:Y:S01]  /*1c460*/  @!P3 IMAD.IADD R17, R17, 0x1, -R0 ;  /* 0x000000011111b824 */ /* 0x000fe200078e0a00 */
[----:B------:R-:W4:Y:S01]  /*1c470*/  LDL.LU R15, [R1+0x3d80] ;  /* 0x003d8000010f7983 */ /* 0x000f220000300800 */
[----:B------:R-:W-:Y:S01]  /*1c480*/  @!P0 IMAD.MOV R13, RZ, RZ, -R13 ;  /* 0x000000ffff0d8224 */ /* 0x000fe200078e0a0d */
[----:B--2---:R-:W-:-:S02]  /*1c490*/  ISETP.GE.AND P3, PT, R23, RZ, PT ;  /* 0x000000ff1700720c */ /* 0x004fc40003f66270 */
[----:B------:R-:W2:Y:S04]  /*1c4a0*/  LDL.LU R23, [R1+0x3d7c] ;  /* 0x003d7c0001177983 */ /* 0x000ea80000300800 */
[----:B------:R-:W2:Y:S01]  /*1c4b0*/  LDL.LU R9, [R1+0xc08] ;  /* 0x000c080001097983 */ /* 0x000ea20000300800 */
[----:B---3--:R-:W-:Y:S01]  /*1c4c0*/  ISETP.GE.AND P4, PT, R24, RZ, PT ;  /* 0x000000ff1800720c */ /* 0x008fe20003f86270 */
[----:B------:R-:W-:Y:S02]  /*1c4d0*/  IMAD.MOV.U32 R24, RZ, RZ, R8 ;  /* 0x000000ffff187224 */ /* 0x000fe400078e0008 */
[----:B------:R-:W3:Y:S02]  /*1c4e0*/  LDL.LU R8, [R1+0xc04] ;  /* 0x000c040001087983 */ /* 0x000ee40000300800 */
[----:B------:R-:W-:-:S02]  /*1c4f0*/  @!P2 IMAD.MOV R24, RZ, RZ, -R24 ;  /* 0x000000ffff18a224 */ /* 0x000fc400078e0a18 */
[----:B------:R0:W-:Y:S04]  /*1c500*/  STL [R1+0x17c], R13 ;  /* 0x00017c0d01007387 */ /* 0x0001e80000100800 */
[----:B0-----:R-:W2:Y:S04]  /*1c510*/  LDL.LU R13, [R1+0xc0c] ;  /* 0x000c0c00010d7983 */ /* 0x001ea80000300800 */
[----:B------:R0:W-:Y:S04]  /*1c520*/  STL [R1+0x178], R24 ;  /* 0x0001781801007387 */ /* 0x0001e80000100800 */
[----:B0-----:R-:W2:Y:S01]  /*1c530*/  LDL.LU R24, [R1+0x3d78] ;  /* 0x003d780001187983 */ /* 0x001ea20000300800 */
[----:B------:R-:W-:-:S02]  /*1c540*/  ISETP.GT.U32.AND P5, PT, R0, R2, PT ;  /* 0x000000020000720c */ /* 0x000fc40003fa4070 */
[----:B------:R-:W-:-:S11]  /*1c550*/  ISETP.GT.U32.AND P0, PT, R0, R16, PT ;  /* 0x000000100000720c */ /* 0x000fd60003f04070 */
[----:B------:R-:W-:Y:S01]  /*1c560*/  @!P5 IMAD.IADD R2, R2, 0x1, -R0 ;  /* 0x000000010202d824 */ /* 0x000fe200078e0a00 */
[C---:B------:R-:W-:Y:S01]  /*1c570*/  ISETP.GT.U32.AND P5, PT, R0.reuse, R19, PT ;  /* 0x000000130000720c */ /* 0x040fe20003fa4070 */
[----:B------:R-:W-:Y:S01]  /*1c580*/  @!P1 IMAD.MOV R6, RZ, RZ, -R6 ;  /* 0x000000ffff069224 */ /* 0x000fe200078e0a06 */
[----:B------:R-:W-:Y:S01]  /*1c590*/  ISETP.GT.U32.AND P1, PT, R0, R11, PT ;  /* 0x0000000b0000720c */ /* 0x000fe20003f24070 */
[----:B------:R-:W-:Y:S02]  /*1c5a0*/  @!P6 IMAD.MOV R7, RZ, RZ, -R7 ;  /* 0x000000ffff07e224 */ /* 0x000fe400078e0a07 */
[----:B------:R-:W-:-:S08]  /*1c5b0*/  @!P0 IMAD.IADD R16, R16, 0x1, -R0 ;  /* 0x0000000110108824 */ /* 0x000fd000078e0a00 */
[----:B------:R-:W-:Y:S01]  /*1c5c0*/  @!P5 IMAD.IADD R19, R19, 0x1, -R0 ;  /* 0x000000011313d824 */ /* 0x000fe200078e0a00 */
[----:B------:R-:W-:Y:S04]  /*1c5d0*/  STL [R1+0x174], R7 ;  /* 0x0001740701007387 */ /* 0x000fe80000100800 */
[----:B------:R-:W-:Y:S01]  /*1c5e0*/  ISETP.GT.U32.AND P6, PT, R0, R19, PT ;  /* 0x000000130000720c */ /* 0x000fe20003fc4070 */
[----:B------:R0:W-:Y:S01]  /*1c5f0*/  STL [R1+0x170], R6 ;  /* 0x0001700601007387 */ /* 0x0001e20000100800 */
[----:B------:R-:W-:Y:S01]  /*1c600*/  @!P3 IMAD.MOV R2, RZ, RZ, -R2 ;  /* 0x000000ffff02b224 */ /* 0x000fe200078e0a02 */
[----:B------:R-:W-:Y:S01]  /*1c610*/  IABS R10, R21 ;  /* 0x00000015000a7213 */ /* 0x000fe20000000000 */
[----:B------:R-:W-:Y:S01]  /*1c620*/  @!P1 IMAD.IADD R11, R11, 0x1, -R0 ;  /* 0x000000010b0b9824 */ /* 0x000fe200078e0a00 */
[----:B------:R-:W-:Y:S01]  /*1c630*/  ISETP.GE.AND P1, PT, R21, RZ, PT ;  /* 0x000000ff1500720c */ /* 0x000fe20003f26270 */
[----:B0-----:R-:W-:Y:S01]  /*1c640*/  IMAD.MOV.U32 R6, RZ, RZ, R16 ;  /* 0x000000ffff067224 */ /* 0x001fe200078e0010 */
[----:B------:R-:W-:Y:S03]  /*1c650*/  STL [R1+0x160], R2 ;  /* 0x0001600201007387 */ /* 0x000fe60000100800 */
[----:B------:R-:W-:-:S03]  /*1c660*/  @!P4 IMAD.MOV R6, RZ, RZ, -R6 ;  /* 0x000000ffff06c224 */ /* 0x000fc600078e0a06 */
[----:B------:R-:W-:Y:S02]  /*1c670*/  @!P6 IMAD.IADD R19, R19, 0x1, -R0 ;  /* 0x000000011313e824 */ /* 0x000fe400078e0a00 */
[----:B------:R-:W-:Y:S02]  /*1c680*/  IMAD.MOV.U32 R21, RZ, RZ, R29 ;  /* 0x000000ffff157224 */ /* 0x000fe400078e001d */
[----:B------:R-:W3:Y:S04]  /*1c690*/  LDL.LU R29, [R1+0xc24] ;  /* 0x000c2400011d7983 */ /* 0x000ee80000300800 */
[----:B------:R-:W-:Y:S01]  /*1c6a0*/  STL [R1+0x148], R6 ;  /* 0x0001480601007387 */ /* 0x000fe20000100800 */
[C---:B------:R-:W-:Y:S02]  /*1c6b0*/  ISETP.GT.U32.AND P2, PT, R0.reuse, R17, PT ;  /* 0x000000110000720c */ /* 0x040fe40003f44070 */
[----:B------:R-:W-:-:S02]  /*1c6c0*/  ISETP.GT.U32.AND P5, PT, R0, R18, PT ;  /* 0x000000120000720c */ /* 0x000fc40003fa4070 */
[----:B--2---:R-:W-:Y:S01]  /*1c6d0*/  ISETP.GE.AND P6, PT, R24, RZ, PT ;  /* 0x000000ff1800720c */ /* 0x004fe20003fc6270 */
[----:B----4-:R-:W-:Y:S02]  /*1c6e0*/  IMAD.MOV.U32 R24, RZ, RZ, R15 ;  /* 0x000000ffff187224 */ /* 0x010fe400078e000f */
[----:B------:R-:W2:Y:S01]  /*1c6f0*/  LDL.LU R15, [R1+0xc28] ;  /* 0x000c2800010f7983 */ /* 0x000ea20000300800 */
[----:B---3--:R-:W-:-:S05]  /*1c700*/  ISETP.GE.AND P3, PT, R8, RZ, PT ;  /* 0x000000ff0800720c */ /* 0x008fca0003f66270 */
[----:B------:R-:W-:Y:S02]  /*1c710*/  @!P2 IMAD.IADD R17, R17, 0x1, -R0 ;  /* 0x000000011111a824 */ /* 0x000fe400078e0a00 */
[----:B------:R-:W-:Y:S01]  /*1c720*/  IMAD.HI.U32 R12, R20, R10, RZ ;  /* 0x0000000a140c7227 */ /* 0x000fe200078e00ff */
[----:B------:R-:W-:-:S03]  /*1c730*/  ISETP.GE.AND P2, PT, R9, RZ, PT ;  /* 0x000000ff0900720c */ /* 0x000fc60003f46270 */
[----:B------:R-:W-:Y:S01]  /*1c740*/  @!P5 IMAD.IADD R18, R18, 0x1, -R0 ;  /* 0x000000011212d824 */ /* 0x000fe200078e0a00 */
[----:B------:R-:W-:Y:S01]  /*1c750*/  ISETP.GE.AND P5, PT, R13, RZ, PT ;  /* 0x000000ff0d00720c */ /* 0x000fe20003fa6270 */
[----:B------:R-:W-:Y:S02]  /*1c760*/  IMAD.MOV.U32 R7, RZ, RZ, R17 ;  /* 0x000000ffff077224 */ /* 0x000fe400078e0011 */
[----:B------:R-:W-:Y:S02]  /*1c770*/  IMAD.MOV R12, RZ, RZ, -R12 ;  /* 0x000000ffff0c7224 */ /* 0x000fe400078e0a0c */
[----:B------:R-:W-:Y:S02]  /*1c780*/  @!P3 IMAD.MOV R7, RZ, RZ, -R7 ;  /* 0x000000ffff07b224 */ /* 0x000fe400078e0a07 */
[C---:B------:R-:W-:Y:S02]  /*1c790*/  IMAD R10, R0.reuse, R12, R10 ;  /* 0x0000000c000a7224 */ /* 0x040fe400078e020a */
[----:B------:R-:W-:Y:S01]  /*1c7a0*/  IMAD.MOV.U32 R8, RZ, RZ, R18 ;  /* 0x000000ffff087224 */ /* 0x000fe200078e0012 */
[----:B------:R0:W-:Y:S02]  /*1c7b0*/  STL [R1+0x16c], R7 ;  /* 0x00016c0701007387 */ /* 0x0001e40000100800 */
[----:B------:R-:W-:Y:S01]  /*1c7c0*/  ISETP.GT.U32.AND P0, PT, R0, R10, PT ;  /* 0x0000000a0000720c */ /* 0x000fe20003f04070 */
[----:B------:R-:W-:-:S02]  /*1c7d0*/  @!P2 IMAD.MOV R8, RZ, RZ, -R8 ;  /* 0x000000ffff08a224 */ /* 0x000fc400078e0a08 */
[----:B0-----:R-:W-:-:S04]  /*1c7e0*/  IMAD.MOV.U32 R7, RZ, RZ, R19 ;  /* 0x000000ffff077224 */ /* 0x001fc800078e0013 */
[----:B------:R-:W-:Y:S01]  /*1c7f0*/  @!P5 IMAD.MOV R7, RZ, RZ, -R7 ;  /* 0x000000ffff07d224 */ /* 0x000fe200078e0a07 */
[----:B------:R-:W-:Y:S01]  /*1c800*/  STL [R1+0x168], R8 ;  /* 0x0001680801007387 */ /* 0x000fe20000100800 */
[----:B------:R-:W-:Y:S02]  /*1c810*/  IABS R12, R23 ;  /* 0x00000017000c7213 */ /* 0x000fe40000000000 */
[----:B------:R-:W-:Y:S01]  /*1c820*/  ISETP.GE.AND P2, PT, R23, RZ, PT ;  /* 0x000000ff1700720c */ /* 0x000fe20003f46270 */
[----:B------:R0:W-:Y:S04]  /*1c830*/  STL [R1+0x164], R7 ;  /* 0x0001640701007387 */ /* 0x0001e80000100800 */
[----:B------:R-:W3:Y:S01]  /*1c840*/  LDL.LU R17, [R1+0xc30] ;  /* 0x000c300001117983 */ /* 0x000ee20000300800 */
[----:B------:R-:W-:-:S03]  /*1c850*/  @!P0 IMAD.IADD R10, R10, 0x1, -R0 ;  /* 0x000000010a0a8824 */ /* 0x000fc600078e0a00 */
[----:B------:R-:W4:Y:S01]  /*1c860*/  LDL.LU R23, [R1+0xc34] ;  /* 0x000c340001177983 */ /* 0x000f220000300800 */
[C---:B------:R-:W-:Y:S02]  /*1c870*/  ISETP.GT.U32.AND P0, PT, R0.reuse, R11, PT ;  /* 0x0000000b0000720c */ /* 0x040fe40003f04070 */
[----:B------:R-:W-:-:S11]  /*1c880*/  ISETP.GT.U32.AND P4, PT, R0, R10, PT ;  /* 0x0000000a0000720c */ /* 0x000fd60003f84070 */
[--C-:B------:R-:W-:Y:S02]  /*1c890*/  @!P0 IMAD.IADD R11, R11, 0x1, -R0.reuse ;  /* 0x000000010b0b8824 */ /* 0x100fe400078e0a00 */
[----:B------:R-:W-:Y:S02]  /*1c8a0*/  @!P4 IMAD.IADD R10, R10, 0x1, -R0 ;  /* 0x000000010a0ac824 */ /* 0x000fe400078e0a00 */
[----:B0-----:R-:W-:Y:S02]  /*1c8b0*/  IMAD.MOV.U32 R7, RZ, RZ, R11 ;  /* 0x000000ffff077224 */ /* 0x001fe400078e000b */
[----:B------:R-:W-:Y:S02]  /*1c8c0*/  @!P1 IMAD.MOV R10, RZ, RZ, -R10 ;  /* 0x000000ffff0a9224 */ /* 0x000fe400078e0a0a */
[----:B------:R-:W-:-:S05]  /*1c8d0*/  @!P6 IMAD.MOV R7, RZ, RZ, -R7 ;  /* 0x000000ffff07e224 */ /* 0x000fca00078e0a07 */
[----:B------:R-:W-:Y:S04]  /*1c8e0*/  STL [R1+0x15c], R7 ;  /* 0x00015c0701007387 */ /* 0x000fe80000100800 */
[----:B------:R0:W-:Y:S01]  /*1c8f0*/  STL [R1+0x158], R10 ;  /* 0x0001580a01007387 */ /* 0x0001e20000100800 */
[----:B------:R-:W-:-:S04]  /*1c900*/  IMAD.HI.U32 R2, R20, R12, RZ ;  /* 0x0000000c14027227 */ /* 0x000fc800078e00ff */
[----:B------:R-:W-:Y:S01]  /*1c910*/  IMAD.MOV R2, RZ, RZ, -R2 ;  /* 0x000000ffff027224 */ /* 0x000fe200078e0a02 */
[----:B------:R-:W-:-:S03]  /*1c920*/  IABS R9, R22 ;  /* 0x0000001600097213 */ /* 0x000fc60000000000 */
[----:B------:R-:W-:Y:S02]  /*1c930*/  IMAD R2, R0, R2, R12 ;  /* 0x0000000200027224 */ /* 0x000fe400078e020c */
[----:B------:R-:W-:-:S03]  /*1c940*/  IMAD.HI.U32 R6, R20, R9, RZ ;  /* 0x0000000914067227 */ /* 0x000fc600078e00ff */
[----:B------:R-:W-:Y:S02]  /*1c950*/  ISETP.GT.U32.AND P3, PT, R0, R2, PT ;  /* 0x000000020000720c */ /* 0x000fe40003f64070 */
[----:B--2---:R-:W-:Y:S02]  /*1c960*/  IABS R11, R15 ;  /* 0x0000000f000b7213 */ /* 0x004fe40000000000 */
[----:B------:R-:W-:Y:S02]  /*1c970*/  ISETP.GE.AND P1, PT, R15, RZ, PT ;  /* 0x000000ff0f00720c */ /* 0x000fe40003f26270 */
[----:B------:R-:W2:Y:S01]  /*1c980*/  LDL.LU R15, [R1+0xc38] ;  /* 0x000c3800010f7983 */ /* 0x000ea20000300800 */
[----:B------:R-:W-:-:S04]  /*1c990*/  IMAD.MOV R6, RZ, RZ, -R6 ;  /* 0x000000ffff067224 */ /* 0x000fc800078e0a06 */
[----:B------:R-:W-:Y:S02]  /*1c9a0*/  IMAD R9, R0, R6, R9 ;  /* 0x0000000600097224 */ /* 0x000fe400078e0209 */
[----:B------:R-:W-:-:S03]  /*1c9b0*/  @!P3 IMAD.IADD R2, R2, 0x1, -R0 ;  /* 0x000000010202b824 */ /* 0x000fc600078e0a00 */
[C---:B------:R-:W-:Y:S02]  /*1c9c0*/  ISETP.GT.U32.AND P3, PT, R0.reuse, R9, PT ;  /* 0x000000090000720c */ /* 0x040fe40003f64070 */
[----:B------:R-:W-:Y:S02]  /*1c9d0*/  IABS R8, R21 ;  /* 0x0000001500087213 */ /* 0x000fe40000000000 */
[----:B------:R-:W-:Y:S02]  /*1c9e0*/  ISETP.GE.AND P0, PT, R21, RZ, PT ;  /* 0x000000ff1500720c */ /* 0x000fe40003f06270 */
[----:B------:R-:W2:Y:S01]  /*1c9f0*/  LDL.LU R21, [R1+0xc3c] ;  /* 0x000c3c0001157983 */ /* 0x000ea20000300800 */
[----:B------:R-:W-:Y:S02]  /*1ca00*/  ISETP.GE.AND P4, PT, R29, RZ, PT ;  /* 0x000000ff1d00720c */ /* 0x000fe40003f86270 */
[----:B------:R-:W-:Y:S02]  /*1ca10*/  IABS R29, R29 ;  /* 0x0000001d001d7213 */ /* 0x000fe40000000000 */
[----:B------:R-:W-:-:S02]  /*1ca20*/  ISETP.GT.U32.AND P6, PT, R0, R2, PT ;  /* 0x000000020000720c */ /* 0x000fc40003fc4070 */
[----:B------:R-:W-:Y:S01]  /*1ca30*/  @!P3 IMAD.IADD R9, R9, 0x1, -R0 ;  /* 0x000000010909b824 */ /* 0x000fe200078e0a00 */
[----:B------:R-:W-:Y:S01]  /*1ca40*/  ISETP.GE.AND P5, PT, R22, RZ, PT ;  /* 0x000000ff1600720c */ /* 0x000fe20003fa6270 */
[----:B0-----:R-:W-:Y:S01]  /*1ca50*/  IMAD.HI.U32 R10, R20, R29, RZ ;  /* 0x0000001d140a7227 */ /* 0x001fe200078e00ff */
[----:B------:R-:W2:Y:S02]  /*1ca60*/  LDL.LU R18, [R1+0xc40] ;  /* 0x000c400001127983 */ /* 0x000ea40000300800 */
[----:B------:R-:W-:Y:S01]  /*1ca70*/  ISETP.GT.U32.AND P3, PT, R0, R9, PT ;  /* 0x000000090000720c */ /* 0x000fe20003f64070 */
[C---:B------:R-:W-:Y:S01]  /*1ca80*/  IMAD.HI.U32 R6, R20.reuse, R8, RZ ;  /* 0x0000000814067227 */ /* 0x040fe200078e00ff */
[----:B------:R-:W2:Y:S03]  /*1ca90*/  LDL.LU R22, [R1+0xc44] ;  /* 0x000c440001167983 */ /* 0x000ea60000300800 */
[----:B------:R-:W-:-:S04]  /*1caa0*/  IMAD.HI.U32 R13, R20, R11, RZ ;  /* 0x0000000b140d7227 */ /* 0x000fc800078e00ff */
[----:B------:R-:W-:Y:S02]  /*1cab0*/  IMAD.MOV R10, RZ, RZ, -R10 ;  /* 0x000000ffff0a7224 */ /* 0x000fe400078e0a0a */
[----:B------:R-:W-:Y:S02]  /*1cac0*/  IMAD.MOV R6, RZ, RZ, -R6 ;  /* 0x000000ffff067224 */ /* 0x000fe400078e0a06 */
[----:B------:R-:W-:Y:S02]  /*1cad0*/  IMAD.MOV R13, RZ, RZ, -R13 ;  /* 0x000000ffff0d7224 */ /* 0x000fe400078e0a0d */
[----:B------:R-:W-:Y:S02]  /*1cae0*/  @!P6 IMAD.IADD R2, R2, 0x1, -R0 ;  /* 0x000000010202e824 */ /* 0x000fe400078e0a00 */
[C---:B------:R-:W-:Y:S02]  /*1caf0*/  IMAD R29, R0.reuse, R10, R29 ;  /* 0x0000000a001d7224 */ /* 0x040fe400078e021d */
[----:B------:R-:W-:-:S02]  /*1cb00*/  IMAD R8, R0, R6, R8 ;  /* 0x0000000600087224 */ /* 0x000fc400078e0208 */
[C---:B------:R-:W-:Y:S02]  /*1cb10*/  IMAD R11, R0.reuse, R13, R11 ;  /* 0x0000000d000b7224 */ /* 0x040fe400078e020b */
[----:B------:R-:W-:Y:S01]  /*1cb20*/  @!P3 IMAD.IADD R9, R9, 0x1, -R0 ;  /* 0x000000010909b824 */ /* 0x000fe200078e0a00 */
[C---:B------:R-:W-:Y:S01]  /*1cb30*/  ISETP.GT.U32.AND P3, PT, R0.reuse, R29, PT ;  /* 0x0000001d0000720c */ /* 0x040fe20003f64070 */
[----:B------:R-:W-:Y:S01]  /*1cb40*/  IMAD.MOV.U32 R13, RZ, RZ, R2 ;  /* 0x000000ffff0d7224 */ /* 0x000fe200078e0002 */
[C---:B------:R-:W-:Y:S01]  /*1cb50*/  ISETP.GT.U32.AND P6, PT, R0.reuse, R8, PT ;  /* 0x000000080000720c */ /* 0x040fe20003fc4070 */
[----:B------:R-:W-:Y:S02]  /*1cb60*/  IMAD.MOV.U32 R19, RZ, RZ, R9 ;  /* 0x000000ffff137224 */ /* 0x000fe400078e0009 */
[----:B------:R-:W-:Y:S01]  /*1cb70*/  @!P2 IMAD.MOV R13, RZ, RZ, -R13 ;  /* 0x000000ffff0da224 */ /* 0x000fe200078e0a0d */
[----:B------:R-:W-:Y:S01]  /*1cb80*/  ISETP.GT.U32.AND P2, PT, R0, R11, PT ;  /* 0x0000000b0000720c */ /* 0x000fe20003f44070 */
[----:B------:R-:W-:Y:S01]  /*1cb90*/  @!P5 IMAD.MOV R19, RZ, RZ, -R19 ;  /* 0x000000ffff13d224 */ /* 0x000fe200078e0a13 */
[----:B----4-:R-:W-:-:S02]  /*1cba0*/  IABS R16, R23 ;  /* 0x0000001700107213 */ /* 0x010fc40000000000 */
[----:B------:R-:W-:Y:S03]  /*1cbb0*/  STL [R1+0x14c], R13 ;  /* 0x00014c0d01007387 */ /* 0x000fe60000100800 */
[--C-:B------:R-:W-:Y:S01]  /*1cbc0*/  @!P3 IMAD.IADD R29, R29, 0x1, -R0.reuse ;  /* 0x000000011d1db824 */ /* 0x100fe200078e0a00 */
[----:B------:R0:W-:Y:S01]  /*1cbd0*/  STL [R1+0x154], R19 ;  /* 0x0001541301007387 */ /* 0x0001e20000100800 */
[----:B------:R-:W-:Y:S02]  /*1cbe0*/  @!P6 IMAD.IADD R8, R8, 0x1, -R0 ;  /* 0x000000010808e824 */ /* 0x000fe400078e0a00 */
[----:B------:R-:W-:-:S04]  /*1cbf0*/  IMAD.HI.U32 R2, R20, R16, RZ ;  /* 0x0000001014027227 */ /* 0x000fc800078e00ff */
[----:B------:R-:W-:Y:S01]  /*1cc00*/  @!P2 IMAD.IADD R11, R11, 0x1, -R0 ;  /* 0x000000010b0ba824 */ /* 0x000fe200078e0a00 */
[----:B0-----:R-:W4:Y:S01]  /*1cc10*/  LDL.LU R19, [R1+0xc48] ;  /* 0x000c480001137983 */ /* 0x001f220000300800 */
[C---:B------:R-:W-:Y:S02]  /*1cc20*/  ISETP.GT.U32.AND P2, PT, R0.reuse, R29, PT ;  /* 0x0000001d0000720c */ /* 0x040fe40003f44070 */
[----:B------:R-:W-:Y:S01]  /*1cc30*/  ISETP.GT.U32.AND P6, PT, R0, R8, PT ;  /* 0x000000080000720c */ /* 0x000fe20003fc4070 */
[----:B------:R-:W-:-:S04]  /*1cc40*/  IMAD.MOV R2, RZ, RZ, -R2 ;  /* 0x000000ffff027224 */ /* 0x000fc800078e0a02 */
[----:B------:R-:W-:Y:S01]  /*1cc50*/  IMAD R16, R0, R2, R16 ;  /* 0x0000000200107224 */ /* 0x000fe200078e0210 */
[----:B------:R-:W-:-:S05]  /*1cc60*/  IABS R7, R24 ;  /* 0x0000001800077213 */ /* 0x000fca0000000000 */
[--C-:B------:R-:W-:Y:S01]  /*1cc70*/  @!P2 IMAD.IADD R29, R29, 0x1, -R0.reuse ;  /* 0x000000011d1da824 */ /* 0x100fe200078e0a00 */
[----:B------:R-:W-:Y:S01]  /*1cc80*/  ISETP.GT.U32.AND P2, PT, R0, R16, PT ;  /* 0x000000100000720c */ /* 0x000fe20003f44070 */
[----:B------:R-:W-:Y:S02]  /*1cc90*/  @!P6 IMAD.IADD R8, R8, 0x1, -R0 ;  /* 0x000000010808e824 */ /* 0x000fe400078e0a00 */
[----:B------:R-:W-:-:S04]  /*1cca0*/  IMAD.HI.U32 R12, R20, R7, RZ ;  /* 0x00000007140c7227 */ /* 0x000fc800078e00ff */
[----:B------:R-:W-:Y:S02]  /*1ccb0*/  IMAD.MOV.U32 R13, RZ, RZ, R8 ;  /* 0x000000ffff0d7224 */ /* 0x000fe400078e0008 */
[----:B------:R-:W-:Y:S02]  /*1ccc0*/  IMAD.MOV R12, RZ, RZ, -R12 ;  /* 0x000000ffff0c7224 */ /* 0x000fe400078e0a0c */
[----:B------:R-:W-:Y:S01]  /*1ccd0*/  @!P0 IMAD.MOV R13, RZ, RZ, -R13 ;  /* 0x000000ffff0d8224 */ /* 0x000fe200078e0a0d */
[----:B------:R-:W-:Y:S01]  /*1cce0*/  ISETP.GE.AND P6, PT, R24, RZ, PT ;  /* 0x000000ff1800720c */ /* 0x000fe20003fc6270 */
[----:B------:R-:W-:Y:S01]  /*1ccf0*/  IMAD R7, R0, R12, R7 ;  /* 0x0000000c00077224 */ /* 0x000fe200078e0207 */
[----:B------:R-:W4:Y:S01]  /*1cd00*/  LDL.LU R24, [R1+0xc4c] ;  /* 0x000c4c0001187983 */ /* 0x000f220000300800 */
[----:B------:R-:W-:-:S03]  /*1cd10*/  @!P2 IMAD.IADD R16, R16, 0x1, -R0 ;  /* 0x000000011010a824 */ /* 0x000fc600078e0a00 */
[----:B------:R0:W-:Y:S01]  /*1cd20*/  STL [R1+0x150], R13 ;  /* 0x0001500d01007387 */ /* 0x0001e20000100800 */
[----:B---3--:R-:W-:Y:S02]  /*1cd30*/  IABS R6, R17 ;  /* 0x0000001100067213 */ /* 0x008fe40000000000 */
[----:B--2---:R-:W-:Y:S02]  /*1cd40*/  IABS R12, R15 ;  /* 0x0000000f000c7213 */ /* 0x004fe40000000000 */
[----:B------:R-:W-:Y:S02]  /*1cd50*/  ISETP.GE.AND P2, PT, R15, RZ, PT ;  /* 0x000000ff0f00720c */ /* 0x000fe40003f46270 */
[----:B------:R-:W2:Y:S01]  /*1cd60*/  LDL.LU R15, [R1+0xc50] ;  /* 0x000c5000010f7983 */ /* 0x000ea20000300800 */
[----:B------:R-:W-:-:S04]  /*1cd70*/  IMAD.HI.U32 R10, R20, R6, RZ ;  /* 0x00000006140a7227 */ /* 0x000fc800078e00ff */
[----:B------:R-:W-:-:S04]  /*1cd80*/  IMAD.MOV R10, RZ, RZ, -R10 ;  /* 0x000000ffff0a7224 */ /* 0x000fc800078e0a0a */
[C---:B------:R-:W-:Y:S01]  /*1cd90*/  IMAD R6, R0.reuse, R10, R6 ;  /* 0x0000000a00067224 */ /* 0x040fe200078e0206 */
[----:B------:R-:W-:-:S04]  /*1cda0*/  ISETP.GT.U32.AND P5, PT, R0, R7, PT ;  /* 0x000000070000720c */ /* 0x000fc80003fa4070 */
[----:B------:R-:W-:Y:S01]  /*1cdb0*/  ISETP.GT.U32.AND P3, PT, R0, R6, PT ;  /* 0x000000060000720c */ /* 0x000fe20003f64070 */
[----:B------:R-:W-:-:S08]  /*1cdc0*/  IMAD.HI.U32 R8, R20, R12, RZ ;  /* 0x0000000c14087227 */ /* 0x000fd000078e00ff */
[----:B------:R-:W-:Y:S01]  /*1cdd0*/  @!P5 IMAD.IADD R7, R7, 0x1, -R0 ;  /* 0x000000010707d824 */ /* 0x000fe200078e0a00 */
[----:B------:R-:W-:-:S03]  /*1cde0*/  ISETP.GT.U32.AND P5, PT, R0, R11, PT ;  /* 0x0000000b0000720c */ /* 0x000fc60003fa4070 */
[----:B------:R-:W-:Y:S01]  /*1cdf0*/  @!P3 IMAD.IADD R6, R6, 0x1, -R0 ;  /* 0x000000010606b824 */ /* 0x000fe200078e0a00 */
[----:B------:R-:W-:-:S04]  /*1ce00*/  ISETP.GT.U32.AND P0, PT, R0, R7, PT ;  /* 0x000000070000720c */ /* 0x000fc80003f04070 */
[----:B------:R-:W-:Y:S01]  /*1ce10*/  ISETP.GT.U32.AND P3, PT, R0, R6, PT ;  /* 0x000000060000720c */ /* 0x000fe20003f64070 */
[----:B------:R-:W-:Y:S01]  /*1ce20*/  IMAD.MOV R8, RZ, RZ, -R8 ;  /* 0x000000ffff087224 */ /* 0x000fe200078e0a08 */
[----:B------:R-:W-:-:S03]  /*1ce30*/  IABS R2, R21 ;  /* 0x0000001500027213 */ /* 0x000fc60000000000 */
[----:B------:R-:W-:Y:S02]  /*1ce40*/  IMAD R12, R0, R8, R12 ;  /* 0x00000008000c7224 */ /* 0x000fe400078e020c */
[----:B------:R-:W-:Y:S01]  /*1ce50*/  @!P5 IMAD.IADD R11, R11, 0x1, -R0 ;  /* 0x000000010b0bd824 */ /* 0x000fe200078e0a00 */
[----:B------:R-:W-:Y:S01]  /*1ce60*/  ISETP.GE.AND P5, PT, R17, RZ, PT ;  /* 0x000000ff1100720c */ /* 0x000fe20003fa6270 */
[----:B------:R-:W-:-:S04]  /*1ce70*/  IMAD.HI.U32 R17, R20, R2, RZ ;  /* 0x0000000214117227 */ /* 0x000fc800078e00ff */
[--C-:B------:R-:W-:Y:S01]  /*1ce80*/  @!P0 IMAD.IADD R7, R7, 0x1, -R0.reuse ;  /* 0x0000000107078824 */ /* 0x100fe200078e0a00 */
[----:B------:R-:W-:Y:S01]  /*1ce90*/  ISETP.GT.U32.AND P0, PT, R0, R12, PT ;  /* 0x0000000c0000720c */ /* 0x000fe20003f04070 */
[----:B------:R-:W-:Y:S01]  /*1cea0*/  @!P3 IMAD.IADD R6, R6, 0x1, -R0 ;  /* 0x000000010606b824 */ /* 0x000fe200078e0a00 */
[----:B------:R-:W-:Y:S01]  /*1ceb0*/  ISETP.GE.AND P3, PT, R23, RZ, PT ;  /* 0x000000ff1700720c */ /* 0x000fe20003f66270 */
[----:B------:R-:W-:Y:S01]  /*1cec0*/  IMAD.MOV R17, RZ, RZ, -R17 ;  /* 0x000000ffff117224 */ /* 0x000fe200078e0a11 */
[----:B------:R-:W3:Y:S01]  /*1ced0*/  LDL.LU R23, [R1+0xc54] ;  /* 0x000c540001177983 */ /* 0x000ee20000300800 */
[----:B------:R-:W-:Y:S02]  /*1cee0*/  @!P4 IMAD.MOV R29, RZ, RZ, -R29 ;  /* 0x000000ffff1dc224 */ /* 0x000fe400078e0a1d */
[----:B------:R-:W-:Y:S02]  /*1cef0*/  IMAD R2, R0, R17, R2 ;  /* 0x0000001100027224 */ /* 0x000fe400078e0202 */
[----:B------:R-:W-:-:S02]  /*1cf00*/  @!P1 IMAD.MOV R11, RZ, RZ, -R11 ;  /* 0x000000ffff0b9224 */ /* 0x000fc400078e0a0b */
[----:B------:R-:W-:Y:S02]  /*1cf10*/  IMAD.MOV.U32 R17, RZ, RZ, R6 ;  /* 0x000000ffff117224 */ /* 0x000fe400078e0006 */
[----:B------:R-:W-:Y:S01]  /*1cf20*/  @!P6 IMAD.MOV R7, RZ, RZ, -R7 ;  /* 0x000000ffff07e224 */ /* 0x000fe200078e0a07 */
[----:B------:R-:W-:Y:S01]  /*1cf30*/  STL [R1+0x3d68], R29 ;  /* 0x003d681d01007387 */ /* 0x000fe20000100800 */
[----:B------:R-:W-:Y:S01]  /*1cf40*/  @!P5 IMAD.MOV R17, RZ, RZ, -R17 ;  /* 0x000000ffff11d224 */ /* 0x000fe200078e0a11 */
[----:B------:R-:W-:Y:S01]  /*1cf50*/  ISETP.GE.AND P5, PT, R21, RZ, PT ;  /* 0x000000ff1500720c */ /* 0x000fe20003fa6270 */
[----:B------:R-:W-:Y:S01]  /*1cf60*/  @!P0 IMAD.IADD R12, R12, 0x1, -R0 ;  /* 0x000000010c0c8824 */ /* 0x000fe200078e0a00 */
[----:B------:R1:W-:Y:S04]  /*1cf70*/  STL [R1+0x3d6c], R11 ;  /* 0x003d6c0b01007387 */ /* 0x0003e80000100800 */
[----:B------:R-:W-:Y:S04]  /*1cf80*/  STL [R1+0x138], R7 ;  /* 0x0001380701007387 */ /* 0x000fe80000100800 */
[----:B------:R-:W3:Y:S01]  /*1cf90*/  LDL.LU R21, [R1+0xc58] ;  /* 0x000c580001157983 */ /* 0x000ee20000300800 */
[----:B------:R-:W-:-:S02]  /*1cfa0*/  ISETP.GT.U32.AND P1, PT, R0, R12, PT ;  /* 0x0000000c0000720c */ /* 0x000fc40003f24070 */
[----:B------:R-:W-:Y:S02]  /*1cfb0*/  IABS R10, R18 ;  /* 0x00000012000a7213 */ /* 0x000fe40000000000 */
[C---:B------:R-:W-:Y:S02]  /*1cfc0*/  ISETP.GT.U32.AND P0, PT, R0.reuse, R16, PT ;  /* 0x000000100000720c */ /* 0x040fe40003f04070 */
[----:B------:R-:W-:Y:S01]  /*1cfd0*/  ISETP.GT.U32.AND P4, PT, R0, R2, PT ;  /* 0x000000020000720c */ /* 0x000fe20003f84070 */
[----:B0-----:R-:W-:-:S04]  /*1cfe0*/  IMAD.HI.U32 R13, R20, R10, RZ ;  /* 0x0000000a140d7227 */ /* 0x001fc800078e00ff */
[----:B------:R-:W-:Y:S01]  /*1cff0*/  IMAD.MOV R13, RZ, RZ, -R13 ;  /* 0x000000ffff0d7224 */ /* 0x000fe200078e0a0d */
[----:B------:R-:W-:Y:S01]  /*1d000*/  STL [R1+0x144], R17 ;  /* 0x0001441101007387 */ /* 0x000fe20000100800 */
[----:B------:R-:W-:Y:S01]  /*1d010*/  @!P1 IMAD.IADD R12, R12, 0x1, -R0 ;  /* 0x000000010c0c9824 */ /* 0x000fe200078e0a00 */
[----:B------:R-:W-:Y:S01]  /*1d020*/  ISETP.GE.AND P1, PT, R18, RZ, PT ;  /* 0x000000ff1200720c */ /* 0x000fe20003f26270 */
[----:B------:R-:W-:Y:S01]  /*1d030*/  IMAD R10, R0, R13, R10 ;  /* 0x0000000d000a7224 */ /* 0x000fe200078e020a */
[----:B------:R-:W-:Y:S01]  /*1d040*/  IABS R9, R22 ;  /* 0x0000001600097213 */ /* 0x000fe20000000000 */
[--C-:B------:R-:W-:Y:S01]  /*1d050*/  @!P0 IMAD.IADD R16, R16, 0x1, -R0.reuse ;  /* 0x0000000110108824 */ /* 0x100fe200078e0a00 */
[----:B----4-:R-:W-:Y:S01]  /*1d060*/  IABS R13, R19 ;  /* 0x00000013000d7213 */ /* 0x010fe20000000000 */
[----:B------:R-:W-:Y:S01]  /*1d070*/  @!P4 IMAD.IADD R2, R2, 0x1, -R0 ;  /* 0x000000010202c824 */ /* 0x000fe200078e0a00 */
[----:B------:R-:W-:Y:S01]  /*1d080*/  ISETP.GE.AND P4, PT, R22, RZ, PT ;  /* 0x000000ff1600720c */ /* 0x000fe20003f86270 */
[----:B------:R-:W4:Y:S01]  /*1d090*/  LDL.LU R18, [R1+0xc5c] ;  /* 0x000c5c0001127983 */ /* 0x000f220000300800 */
[----:B-1----:R-:W-:-:S03]  /*1d0a0*/  IMAD.MOV.U32 R11, RZ, RZ, R16 ;  /* 0x000000ffff0b7224 */ /* 0x002fc600078e0010 */
[----:B------:R-:W4:Y:S01]  /*1d0b0*/  LDL.LU R22, [R1+0xc60] ;  /* 0x000c600001167983 */ /* 0x000f220000300800 */
[----:B------:R-:W-:-:S04]  /*1d0c0*/  IMAD.HI.U32 R6, R20, R13, RZ ;  /* 0x0000000d14067227 */ /* 0x000fc800078e00ff */
[----:B------:R-:W-:Y:S02]  /*1d0d0*/  @!P3 IMAD.MOV R11, RZ, RZ, -R11 ;  /* 0x000000ffff0bb224 */ /* 0x000fe400078e0a0b */
[----:B------:R-:W-:-:S03]  /*1d0e0*/  IMAD.MOV R6, RZ, RZ, -R6 ;  /* 0x000000ffff067224 */ /* 0x000fc600078e0a06 */
[----:B------:R0:W-:Y:S01]  /*1d0f0*/  STL [R1+0x140], R11 ;  /* 0x0001400b01007387 */ /* 0x0001e20000100800 */
[----:B------:R-:W-:Y:S02]  /*1d100*/  IMAD R13, R0, R6, R13 ;  /* 0x00000006000d7224 */ /* 0x000fe400078e020d */
[----:B0-----:R-:W-:-:S04]  /*1d110*/  IMAD.MOV.U32 R11, RZ, RZ, R12 ;  /* 0x000000ffff0b7224 */ /* 0x001fc800078e000c */
[----:B------:R-:W-:Y:S01]  /*1d120*/  @!P2 IMAD.MOV R11, RZ, RZ, -R11 ;  /* 0x000000ffff0ba224 */ /* 0x000fe200078e0a0b */
[----:B------:R-:W-:-:S04]  /*1d130*/  ISETP.GT.U32.AND P2, PT, R0, R13, PT ;  /* 0x0000000d0000720c */ /* 0x000fc80003f44070 */
[----:B------:R0:W-:Y:S09]  /*1d140*/  STL [R1+0x13c], R11 ;  /* 0x00013c0b01007387 */ /* 0x0001f20000100800 */
[----:B------:R-:W-:Y:S01]  /*1d150*/  @!P2 IMAD.IADD R13, R13, 0x1, -R0 ;  /* 0x000000010d0da824 */ /* 0x000fe200078e0a00 */
[----:B--2---:R-:W-:-:S02]  /*1d160*/  IABS R7, R15 ;  /* 0x0000000f00077213 */ /* 0x004fc40000000000 */
[----:B------:R-:W-:Y:S02]  /*1d170*/  ISETP.GE.AND P2, PT, R15, RZ, PT ;  /* 0x000000ff0f00720c */ /* 0x000fe40003f46270 */
[----:B------:R-:W2:Y:S01]  /*1d180*/  LDL.LU R15, [R1+0xc64] ;  /* 0x000c6400010f7983 */ /* 0x000ea20000300800 */
[----:B------:R-:W-:Y:S01]  /*1d190*/  ISETP.GT.U32.AND P6, PT, R0, R10, PT ;  /* 0x0000000a0000720c */ /* 0x000fe20003fc4070 */
[----:B------:R-:W-:-:S04]  /*1d1a0*/  IMAD.HI.U32 R8, R20, R9, RZ ;  /* 0x0000000914087227 */ /* 0x000fc800078e00ff */
[----:B------:R-:W-:-:S04]  /*1d1b0*/  IMAD.MOV R8, RZ, RZ, -R8 ;  /* 0x000000ffff087224 */ /* 0x000fc800078e0a08 */
[----:B------:R-:W-:Y:S01]  /*1d1c0*/  IMAD R9, R0, R8, R9 ;  /* 0x0000000800097224 */ /* 0x000fe200078e0209 */
[----:B------:R-:W-:-:S03]  /*1d1d0*/  IABS R8, R24 ;  /* 0x0000001800087213 */ /* 0x000fc60000000000 */
[----:B------:R-:W-:Y:S02]  /*1d1e0*/  @!P6 IMAD.IADD R10, R10, 0x1, -R0 ;  /* 0x000000010a0ae824 */ /* 0x000fe400078e0a00 */
[----:B------:R-:W-:-:S03]  /*1d1f0*/  IMAD.HI.U32 R6, R20, R8, RZ ;  /* 0x0000000814067227 */ /* 0x000fc600078e00ff */
[C---:B------:R-:W-:Y:S01]  /*1d200*/  ISETP.GT.U32.AND P3, PT, R0.reuse, R10, PT ;  /* 0x0000000a0000720c */ /* 0x040fe20003f64070 */
[----:B------:R-:W-:Y:S01]  /*1d210*/  IMAD.MOV R6, RZ, RZ, -R6 ;  /* 0x000000ffff067224 */ /* 0x000fe200078e0a06 */
[----:B------:R-:W-:-:S03]  /*1d220*/  ISETP.GT.U32.AND P0, PT, R0, R9, PT ;  /* 0x000000090000720c */ /* 0x000fc60003f04070 */
[C---:B------:R-:W-:Y:S01]  /*1d230*/  IMAD R8, R0.reuse, R6, R8 ;  /* 0x0000000600087224 */ /* 0x040fe200078e0208 */
[----:B------:R-:W-:-:S07]  /*1d240*/  ISETP.GT.U32.AND P6, PT, R0, R2, PT ;  /* 0x000000020000720c */ /* 0x000fce0003fc4070 */
[--C-:B------:R-:W-:Y:S01]  /*1d250*/  @!P3 IMAD.IADD R10, R10, 0x1, -R0.reuse ;  /* 0x000000010a0ab824 */ /* 0x100fe200078e0a00 */
[----:B------:R-:W-:Y:S01]  /*1d260*/  ISETP.GT.U32.AND P3, PT, R0, R8, PT ;  /* 0x000000080000720c */ /* 0x000fe20003f64070 */
[----:B------:R-:W-:Y:S02]  /*1d270*/  @!P0 IMAD.IADD R9, R9, 0x1, -R0 ;  /* 0x0000000109098824 */ /* 0x000fe400078e0a00 */
[----:B------:R-:W-:-:S03]  /*1d280*/  IMAD.HI.U32 R17, R20, R7, RZ ;  /* 0x0000000714117227 */ /* 0x000fc600078e00ff */
[----:B------:R-:W-:Y:S01]  /*1d290*/  ISETP.GT.U32.AND P0, PT, R0, R9, PT ;  /* 0x000000090000720c */ /* 0x000fe20003f04070 */
[----:B------:R-:W-:Y:S01]  /*1d2a0*/  @!P6 IMAD.IADD R2, R2, 0x1, -R0 ;  /* 0x000000010202e824 */ /* 0x000fe200078e0a00 */
[----:B------:R-:W-:-:S05]  /*1d2b0*/  IADD3 R17, PT, PT, -R17, RZ, RZ ;  /* 0x000000ff11117210 */ /* 0x000fca0007ffe1ff */
[----:B------:R-:W-:Y:S01]  /*1d2c0*/  @!P3 IMAD.IADD R8, R8, 0x1, -R0 ;  /* 0x000000010808b824 */ /* 0x000fe200078e0a00 */
[C---:B------:R-:W-:Y:S01]  /*1d2d0*/  ISETP.GT.U32.AND P3, PT, R0.reuse, R13, PT ;  /* 0x0000000d0000720c */ /* 0x040fe20003f64070 */
[C---:B------:R-:W-:Y:S01]  /*1d2e0*/  IMAD R7, R0.reuse, R17, R7 ;  /* 0x0000001100077224 */ /* 0x040fe200078e0207 */
[----:B------:R-:W-:Y:S01]  /*1d2f0*/  ISETP.GE.AND P6, PT, R19, RZ, PT ;  /* 0x000000ff1300720c */ /* 0x000fe20003fc6270 */
[----:B0-----:R-:W-:Y:S02]  /*1d300*/  IMAD.MOV.U32 R11, RZ, RZ, R2 ;  /* 0x000000ffff0b7224 */ /* 0x001fe400078e0002 */
[----:B------:R-:W-:Y:S01]  /*1d310*/  @!P1 IMAD.MOV R10, RZ, RZ, -R10 ;  /* 0x000000ffff0a9224 */ /* 0x000fe200078e0a0a */
[----:B------:R-:W-:Y:S01]  /*1d320*/  ISETP.GT.U32.AND P1, PT, R0, R7, PT ;  /* 0x000000070000720c */ /* 0x000fe20003f24070 */
[----:B------:R-:W-:Y:S01]  /*1d330*/  @!P5 IMAD.MOV R11, RZ, RZ, -R11 ;  /* 0x000000ffff0bd224 */ /* 0x000fe200078e0a0b */
[----:B---3--:R-:W-:Y:S01]  /*1d340*/  IABS R16, R23 ;  /* 0x0000001700107213 */ /* 0x008fe20000000000 */
[----:B------:R-:W-:-:S04]  /*1d350*/  @!P0 IMAD.IADD R9, R9, 0x1, -R0 ;  /* 0x0000000109098824 */ /* 0x000fc800078e0a00 */
[----:B------:R-:W-:Y:S01]  /*1d360*/  @!P3 IMAD.IADD R13, R13, 0x1, -R0 ;  /* 0x000000010d0db824 */ /* 0x000fe200078e0a00 */
[----:B------:R0:W-:Y:S01]  /*1d370*/  STL [R1+0x128], R11 ;  /* 0x0001280b01007387 */ /* 0x0001e20000100800 */
[----:B------:R-:W-:Y:S01]  /*1d380*/  IMAD.HI.U32 R12, R20, R16, RZ ;  /* 0x00000010140c7227 */ /* 0x000fe200078e00ff */
[----:B------:R-:W-:-:S03]  /*1d390*/  ISETP.GE.AND P0, PT, R24, RZ, PT ;  /* 0x000000ff1800720c */ /* 0x000fc60003f06270 */
[----:B------:R-:W-:Y:S02]  /*1d3a0*/  @!P4 IMAD.MOV R9, RZ, RZ, -R9 ;  /* 0x000000ffff09c224 */ /* 0x000fe400078e0a09 */
[----:B0-----:R-:W-:Y:S01]  /*1d3b0*/  IMAD.MOV.U32 R11, RZ, RZ, R13 ;  /* 0x000000ffff0b7224 */ /* 0x001fe200078e000d */
[----:B------:R4:W-:Y:S01]  /*1d3c0*/  STL [R1+0x134], R10 ;  /* 0x0001340a01007387 */ /* 0x0009e20000100800 */
[----:B------:R-:W-:Y:S02]  /*1d3d0*/  IMAD.MOV R12, RZ, RZ, -R12 ;  /* 0x000000ffff0c7224 */ /* 0x000fe400078e0a0c */
[----:B------:R-:W-:Y:S01]  /*1d3e0*/  @!P6 IMAD.MOV R11, RZ, RZ, -R11 ;  /* 0x000000ffff0be224 */ /* 0x000fe200078e0a0b */
[----:B------:R-:W3:Y:S01]  /*1d3f0*/  LDL.LU R24, [R1+0xc68] ;  /* 0x000c680001187983 */ /* 0x000ee20000300800 */
[----:B------:R-:W-:Y:S01]  /*1d400*/  ISETP.GE.AND P3, PT, R23, RZ, PT ;  /* 0x000000ff1700720c */ /* 0x000fe20003f66270 */
[----:B------:R-:W-:Y:S02]  /*1d410*/  @!P1 IMAD.IADD R7, R7, 0x1, -R0 ;  /* 0x0000000107079824 */ /* 0x000fe400078e0a00 */
[----:B------:R0:W-:Y:S01]  /*1d420*/  STL [R1+0x130], R9 ;  /* 0x0001300901007387 */ /* 0x0001e20000100800 */
[----:B------:R-:W-:Y:S01]  /*1d430*/  IABS R6, R21 ;  /* 0x0000001500067213 */ /* 0x000fe20000000000 */
[C---:B------:R-:W-:Y:S01]  /*1d440*/  IMAD R16, R0.reuse, R12, R16 ;  /* 0x0000000c00107224 */ /* 0x040fe200078e0210 */
[----:B------:R-:W-:Y:S01]  /*1d450*/  ISETP.GE.AND P1, PT, R21, RZ, PT ;  /* 0x000000ff1500720c */ /* 0x000fe20003f26270 */
[----:B------:R-:W3:Y:S04]  /*1d460*/  LDL.LU R23, [R1+0xc6c] ;  /* 0x000c6c0001177983 */ /* 0x000ee80000300800 */
[----:B------:R1:W-:Y:S04]  /*1d470*/  STL [R1+0x12c], R11 ;  /* 0x00012c0b01007387 */ /* 0x0003e80000100800 */
[----:B------:R-:W3:Y:S01]  /*1d480*/  LDL.LU R21, [R1+0xc70] ;  /* 0x000c700001157983 */ /* 0x000ee20000300800 */
[----:B------:R-:W-:-:S02]  /*1d490*/  ISETP.GT.U32.AND P4, PT, R0, R16, PT ;  /* 0x000000100000720c */ /* 0x000fc40003f84070 */
[----:B----4-:R-:W-:Y:S02]  /*1d4a0*/  IABS R10, R22 ;  /* 0x00000016000a7213 */ /* 0x010fe40000000000 */
[----:B------:R-:W-:-:S03]  /*1d4b0*/  ISETP.GT.U32.AND P5, PT, R0, R8, PT ;  /* 0x000000080000720c */ /* 0x000fc60003fa4070 */
[----:B0-----:R-:W-:-:S06]  /*1d4c0*/  IMAD.HI.U32 R9, R20, R10, RZ ;  /* 0x0000000a14097227 */ /* 0x001fcc00078e00ff */
[----:B------:R-:W-:-:S05]  /*1d4d0*/  @!P4 IMAD.IADD R16, R16, 0x1, -R0 ;  /* 0x000000011010c824 */ /* 0x000fca00078e0a00 */
[C---:B------:R-:W-:Y:S01]  /*1d4e0*/  ISETP.GT.U32.AND P4, PT, R0.reuse, R16, PT ;  /* 0x000000100000720c */ /* 0x040fe20003f84070 */
[----:B------:R-:W-:Y:S01]  /*1d4f0*/  IMAD.MOV R9, RZ, RZ, -R9 ;  /* 0x000000ffff097224 */ /* 0x000fe200078e0a09 */
[----:B------:R-:W-:-:S03]  /*1d500*/  ISETP.GT.U32.AND P6, PT, R0, R7, PT ;  /* 0x000000070000720c */ /* 0x000fc60003fc4070 */
[----:B------:R-:W-:Y:S02]  /*1d510*/  IMAD R10, R0, R9, R10 ;  /* 0x00000009000a7224 */ /* 0x000fe400078e020a */
[----:B------:R-:W-:-:S06]  /*1d520*/  @!P5 IMAD.IADD R8, R8, 0x1, -R0 ;  /* 0x000000010808d824 */ /* 0x000fcc00078e0a00 */
[----:B------:R-:W-:Y:S01]  /*1d530*/  @!P4 IMAD.IADD R16, R16, 0x1, -R0 ;  /* 0x000000011010c824 */ /* 0x000fe200078e0a00 */
[----:B------:R-:W-:Y:S01]  /*1d540*/  ISETP.GT.U32.AND P4, PT, R0, R10, PT ;  /* 0x0000000a0000720c */ /* 0x000fe20003f84070 */
[----:B-1----:R-:W-:Y:S02]  /*1d550*/  IMAD.MOV.U32 R11, RZ, RZ, R8 ;  /* 0x000000ffff0b7224 */ /* 0x002fe400078e0008 */
[----:B------:R-:W-:Y:S02]  /*1d560*/  @!P6 IMAD.IADD R7, R7, 0x1, -R0 ;  /* 0x000000010707e824 */ /* 0x000fe400078e0a00 */
[----:B------:R-:W-:-:S04]  /*1d570*/  IMAD.HI.U32 R2, R20, R6, RZ ;  /* 0x0000000614027227 */ /* 0x000fc800078e00ff */
[----:B------:R-:W-:Y:S02]  /*1d580*/  @!P0 IMAD.MOV R11, RZ, RZ, -R11 ;  /* 0x000000ffff0b8224 */ /* 0x000fe400078e0a0b */
[----:B------:R-:W-:Y:S02]  /*1d590*/  @!P2 IMAD.MOV R7, RZ, RZ, -R7 ;  /* 0x000000ffff07a224 */ /* 0x000fe400078e0a07 */
[----:B------:R-:W-:Y:S01]  /*1d5a0*/  IMAD.MOV R2, RZ, RZ, -R2 ;  /* 0x000000ffff027224 */ /* 0x000fe200078e0a02 */
[----:B------:R0:W-:Y:S01]  /*1d5b0*/  STL [R1+0x120], R11 ;  /* 0x0001200b01007387 */ /* 0x0001e20000100800 */
[----:B------:R-:W-:Y:S01]  /*1d5c0*/  ISETP.GE.AND P2, PT, R22, RZ, PT ;  /* 0x000000ff1600720c */ /* 0x000fe20003f46270 */
[----:B------:R-:W-:Y:S02]  /*1d5d0*/  @!P4 IMAD.IADD R10, R10, 0x1, -R0 ;  /* 0x000000010a0ac824 */ /* 0x000fe400078e0a00 */
[----:B------:R-:W-:Y:S01]  /*1d5e0*/  IMAD R6, R0, R2, R6 ;  /* 0x0000000200067224 */ /* 0x000fe200078e0206 */
[----:B------:R-:W-:Y:S04]  /*1d5f0*/  STL [R1+0x124], R7 ;  /* 0x0001240701007387 */ /* 0x000fe80000100800 */
[----:B------:R-:W4:Y:S01]  /*1d600*/  LDL.LU R22, [R1+0xc74] ;  /* 0x000c740001167983 */ /* 0x000f220000300800 */
[----:B--2---:R-:W-:-:S02]  /*1d610*/  IABS R2, R15 ;  /* 0x0000000f00027213 */ /* 0x004fc40000000000 */
[----:B------:R-:W-:Y:S02]  /*1d620*/  ISETP.GE.AND P4, PT, R15, RZ, PT ;  /* 0x000000ff0f00720c */ /* 0x000fe40003f86270 */
[----:B------:R-:W2:Y:S01]  /*1d630*/  LDL.LU R15, [R1+0xc78] ;  /* 0x000c7800010f7983 */ /* 0x000ea20000300800 */
[----:B------:R-:W-:Y:S02]  /*1d640*/  ISETP.GT.U32.AND P5, PT, R0, R6, PT ;  /* 0x000000060000720c */ /* 0x000fe40003fa4070 */
[----:B------:R-:W-:-:S05]  /*1d650*/  IABS R12, R18 ;  /* 0x00000012000c7213 */ /* 0x000fca0000000000 */
[----:B------:R-:W-:-:S04]  /*1d660*/  IMAD.HI.U32 R17, R20, R12, RZ ;  /* 0x0000000c14117227 */ /* 0x000fc800078e00ff */
[----:B------:R-:W-:Y:S02]  /*1d670*/  IMAD.MOV R17, RZ, RZ, -R17 ;  /* 0x000000ffff117224 */ /* 0x000fe400078e0a11 */
[----:B------:R-:W-:Y:S02]  /*1d680*/  @!P5 IMAD.IADD R6, R6, 0x1, -R0 ;  /* 0x000000010606d824 */ /* 0x000fe400078e0a00 */
[----:B------:R-:W-:Y:S02]  /*1d690*/  IMAD R12, R0, R17, R12 ;  /* 0x00000011000c7224 */ /* 0x000fe400078e020c */
[----:B------:R-:W-:Y:S01]  /*1d6a0*/  IMAD.HI.U32 R8, R20, R2, RZ ;  /* 0x0000000214087227 */ /* 0x000fe200078e00ff */
[C---:B------:R-:W-:Y:S02]  /*1d6b0*/  ISETP.GT.U32.AND P5, PT, R0.reuse, R6, PT ;  /* 0x000000060000720c */ /* 0x040fe40003fa4070 */
[----:B------:R-:W-:Y:S01]  /*1d6c0*/  ISETP.GT.U32.AND P0, PT, R0, R12, PT ;  /* 0x0000000c0000720c */ /* 0x000fe20003f04070 */
[----:B------:R-:W-:-:S04]  /*1d6d0*/  IMAD.MOV R8, RZ, RZ, -R8 ;  /* 0x000000ffff087224 */ /* 0x000fc800078e0a08 */
[----:B------:R-:W-:-:S06]  /*1d6e0*/  IMAD R2, R0, R8, R2 ;  /* 0x0000000800027224 */ /* 0x000fcc00078e0202 */
[--C-:B------:R-:W-:Y:S01]  /*1d6f0*/  @!P5 IMAD.IADD R6, R6, 0x1, -R0.reuse ;  /* 0x000000010606d824 */ /* 0x100fe200078e0a00 */
[----:B------:R-:W-:Y:S01]  /*1d700*/  ISETP.GT.U32.AND P5, PT, R0, R2, PT ;  /* 0x000000020000720c */ /* 0x000fe20003fa4070 */
[----:B------:R-:W-:-:S05]  /*1d710*/  @!P0 IMAD.IADD R12, R12, 0x1, -R0 ;  /* 0x000000010c0c8824 */ /* 0x000fca00078e0a00 */
[----:B------:R-:W-:Y:S01]  /*1d720*/  ISETP.GT.U32.AND P0, PT, R0, R12, PT ;  /* 0x0000000c0000720c */ /* 0x000fe20003f04070 */
[----:B0-----:R-:W-:Y:S01]  /*1d730*/  IMAD.MOV.U32 R11, RZ, RZ, R16 ;  /* 0x000000ffff0b7224 */ /* 0x001fe200078e0010 */
[----:B------:R-:W-:-:S05]  /*1d740*/  ISETP.GE.AND P6, PT, R18, RZ, PT ;  /* 0x000000ff1200720c */ /* 0x000fca0003fc6270 */
[----:B------:R-:W-:Y:S02]  /*1d750*/  @!P5 IMAD.IADD R2, R2, 0x1, -R0 ;  /* 0x000000010202d824 */ /* 0x000fe400078e0a00 */
[----:B------:R-:W-:-:S03]  /*1d760*/  @!P3 IMAD.MOV R11, RZ, RZ, -R11 ;  /* 0x000000ffff0bb224 */ /* 0x000fc600078e0a0b */
[----:B------:R-:W-:Y:S01]  /*1d770*/  ISETP.GT.U32.AND P3, PT, R0, R2, PT ;  /* 0x000000020000720c */ /* 0x000fe20003f64070 */
[----:B------:R-:W-:Y:S01]  /*1d780*/  @!P0 IMAD.IADD R12, R12, 0x1, -R0 ;  /* 0x000000010c0c8824 */ /* 0x000fe200078e0a00 */
[----:B------:R0:W-:Y:S01]  /*1d790*/  STL [R1+0x104], R11 ;  /* 0x0001040b01007387 */ /* 0x0001e20000100800 */
[----:B------:R-:W-:-:S04]  /*1d7a0*/  IMAD.MOV.U32 R16, RZ, RZ, R6 ;  /* 0x000000ffff107224 */ /* 0x000fc800078e0006 */
[----:B------:R-:W-:Y:S02]  /*1d7b0*/  @!P1 IMAD.MOV R16, RZ, RZ, -R16 ;  /* 0x000000ffff109224 */ /* 0x000fe400078e0a10 */
[----:B0-----:R-:W-:-:S04]  /*1d7c0*/  IMAD.MOV.U32 R11, RZ, RZ, R12 ;  /* 0x000000ffff0b7224 */ /* 0x001fc800078e000c */
[----:B------:R-:W-:Y:S01]  /*1d7d0*/  @!P6 IMAD.MOV R11, RZ, RZ, -R11 ;  /* 0x000000ffff0be224 */ /* 0x000fe200078e0a0b */
[----:B------:R-:W-:Y:S01]  /*1d7e0*/  STL [R1+0x114], R16 ;  /* 0x0001141001007387 */ /* 0x000fe20000100800 */
[----:B------:R-:W-:-:S03]  /*1d7f0*/  @!P3 IMAD.IADD R2, R2, 0x1, -R0 ;  /* 0x000000010202b824 */ /* 0x000fc600078e0a00 */
[----:B------:R0:W-:Y:S01]  /*1d800*/  STL [R1+0x118], R11 ;  /* 0x0001180b01007387 */ /* 0x0001e20000100800 */
[----:B---3--:R-:W-:-:S05]  /*1d810*/  IABS R9, R24 ;  /* 0x0000001800097213 */ /* 0x008fca0000000000 */
[----:B------:R-:W-:Y:S01]  /*1d820*/  IMAD.HI.U32 R17, R20, R9, RZ ;  /* 0x0000000914117227 */ /* 0x000fe200078e00ff */
[----:B------:R-:W-:Y:S02]  /*1d830*/  IABS R8, R21 ;  /* 0x0000001500087213 */ /* 0x000fe40000000000 */
[----:B------:R-:W-:Y:S02]  /*1d840*/  ISETP.GE.AND P3, PT, R21, RZ, PT ;  /* 0x000000ff1500720c */ /* 0x000fe40003f66270 */
[----:B------:R-:W3:Y:S01]  /*1d850*/  LDL.LU R21, [R1+0xc7c] ;  /* 0x000c7c0001157983 */ /* 0x000ee20000300800 */
[----:B------:R-:W-:-:S04]  /*1d860*/  IMAD.MOV R17, RZ, RZ, -R17 ;  /* 0x000000ffff117224 */ /* 0x000fc800078e0a11 */
[----:B------:R-:W-:-:S05]  /*1d870*/  IMAD R9, R0, R17, R9 ;  /* 0x0000001100097224 */ /* 0x000fca00078e0209 */
[C---:B------:R-:W-:Y:S02]  /*1d880*/  ISETP.GT.U32.AND P0, PT, R0.reuse, R9, PT ;  /* 0x000000090000720c */ /* 0x040fe40003f04070 */
[----:B------:R-:W-:Y:S02]  /*1d890*/  ISETP.GT.U32.AND P5, PT, R0, R10, PT ;  /* 0x0000000a0000720c */ /* 0x000fe40003fa4070 */
[----:B------:R-:W-:-:S09]  /*1d8a0*/  IABS R13, R23 ;  /* 0x00000017000d7213 */ /* 0x000fd20000000000 */
[----:B------:R-:W-:-:S05]  /*1d8b0*/  @!P0 IMAD.IADD R9, R9, 0x1, -R0 ;  /* 0x0000000109098824 */ /* 0x000fca00078e0a00 */
[----:B------:R-:W-:Y:S01]  /*1d8c0*/  ISETP.GT.U32.AND P0, PT, R0, R9, PT ;  /* 0x000000090000720c */ /* 0x000fe20003f04070 */
[----:B------:R-:W-:Y:S02]  /*1d8d0*/  @!P5 IMAD.IADD R10, R10, 0x1, -R0 ;  /* 0x000000010a0ad824 */ /* 0x000fe400078e0a00 */
[----:B------:R-:W-:-:S04]  /*1d8e0*/  IMAD.HI.U32 R7, R20, R13, RZ ;  /* 0x0000000d14077227 */ /* 0x000fc800078e00ff */
[----:B------:R-:W-:Y:S02]  /*1d8f0*/  @!P2 IMAD.MOV R10, RZ, RZ, -R10 ;  /* 0x000000ffff0aa224 */ /* 0x000fe400078e0a0a */
[----:B------:R-:W-:Y:S02]  /*1d900*/  IMAD.MOV R7, RZ, RZ, -R7 ;  /* 0x000000ffff077224 */ /* 0x000fe400078e0a07 */
[----:B------:R-:W-:Y:S01]  /*1d910*/  @!P4 IMAD.MOV R2, RZ, RZ, -R2 ;  /* 0x000000ffff02c224 */ /* 0x000fe200078e0a02 */
[----:B------:R1:W-:Y:S01]  /*1d920*/  STL [R1+0x11c], R10 ;  /* 0x00011c0a01007387 */ /* 0x0003e20000100800 */
[----:B------:R-:W-:Y:S02]  /*1d930*/  IMAD R13, R0, R7, R13 ;  /* 0x00000007000d7224 */ /* 0x000fe400078e020d */
[----:B------:R-:W-:Y:S01]  /*1d940*/  @!P0 IMAD.IADD R9, R9, 0x1, -R0 ;  /* 0x0000000109098824 */ /* 0x000fe200078e0a00 */
[----:B------:R3:W-:Y:S01]  /*1d950*/  STL [R1+0x340], R2 ;  /* 0x0003400201007387 */ /* 0x0007e20000100800 */
[----:B--2---:R-:W-:-:S02]  /*1d960*/  IABS R7, R15 ;  /* 0x0000000f00077213 */ /* 0x004fc40000000000 */
[----:B------:R-:W-:Y:S02]  /*1d970*/  ISETP.GE.AND P0, PT, R15, RZ, PT ;  /* 0x000000ff0f00720c */ /* 0x000fe40003f06270 */
[----:B------:R-:W2:Y:S01]  /*1d980*/  LDL.LU R15, [R1+0xc84] ;  /* 0x000c8400010f7983 */ /* 0x000ea20000300800 */
[----:B------:R-:W-:Y:S01]  /*1d990*/  IMAD.HI.U32 R6, R20, R8, RZ ;  /* 0x0000000814067227 */ /* 0x000fe200078e00ff */
[----:B------:R-:W-:Y:S02]  /*1d9a0*/  ISETP.GT.U32.AND P5, PT, R0, R13, PT ;  /* 0x0000000d0000720c */ /* 0x000fe40003fa4070 */
[----:B0-----:R-:W2:Y:S01]  /*1d9b0*/  LDL.LU R11, [R1+0xc88] ;  /* 0x000c8800010b7983 */ /* 0x001ea20000300800 */
[----:B------:R-:W-:Y:S01]  /*1d9c0*/  IMAD.MOV R6, RZ, RZ, -R6 ;  /* 0x000000ffff067224 */ /* 0x000fe200078e0a06 */
[----:B------:R-:W-:Y:S02]  /*1d9d0*/  ISETP.GE.AND P1, PT, R24, RZ, PT ;  /* 0x000000ff1800720c */ /* 0x000fe40003f26270 */
[----:B------:R-:W2:Y:S01]  /*1d9e0*/  LDL.LU R29, [R1+0xc8c] ;  /* 0x000c8c00011d7983 */ /* 0x000ea20000300800 */
[----:B------:R-:W-:Y:S01]  /*1d9f0*/  IMAD R8, R0, R6, R8 ;  /* 0x0000000600087224 */ /* 0x000fe200078e0208 */
[----:B------:R-:W-:-:S02]  /*1da00*/  ISETP.GE.AND P6, PT, R23, RZ, PT ;  /* 0x000000ff1700720c */ /* 0x000fc40003fc6270 */
[----:B------:R-:W2:Y:S02]  /*1da10*/  LDL.LU R24, [R1+0xc90] ;  /* 0x000c900001187983 */ /* 0x000ea40000300800 */
[----:B------:R-:W-:Y:S01]  /*1da20*/  ISETP.GT.U32.AND P2, PT, R0, R8, PT ;  /* 0x000000080000720c */ /* 0x000fe20003f44070 */
[----:B------:R-:W-:-:S05]  /*1da30*/  @!P5 IMAD.IADD R13, R13, 0x1, -R0 ;  /* 0x000000010d0dd824 */ /* 0x000fca00078e0a00 */
[----:B------:R-:W-:-:S07]  /*1da40*/  ISETP.GT.U32.AND P5, PT, R0, R13, PT ;  /* 0x0000000d0000720c */ /* 0x000fce0003fa4070 */
[----:B------:R-:W-:-:S05]  /*1da50*/  @!P2 IMAD.IADD R8, R8, 0x1, -R0 ;  /* 0x000000010808a824 */ /* 0x000fca00078e0a00 */
[----:B------:R-:W-:Y:S01]  /*1da60*/  ISETP.GT.U32.AND P2, PT, R0, R8, PT ;  /* 0x000000080000720c */ /* 0x000fe20003f44070 */
[----:B------:R-:W-:Y:S02]  /*1da70*/  @!P5 IMAD.IADD R13, R13, 0x1, -R0 ;  /* 0x000000010d0dd824 */ /* 0x000fe400078e0a00 */
[----:B------:R-:W-:Y:S02]  /*1da80*/  IMAD.MOV.U32 R18, RZ, RZ, R9 ;  /* 0x000000ffff127224 */ /* 0x000fe400078e0009 */
[----:B-1----:R-:W-:-:S04]  /*1da90*/  IMAD.HI.U32 R10, R20, R7, RZ ;  /* 0x00000007140a7227 */ /* 0x002fc800078e00ff */
[----:B------:R-:W-:Y:S02]  /*1daa0*/  IMAD.MOV.U32 R17, RZ, RZ, R13 ;  /* 0x000000ffff117224 */ /* 0x000fe400078e000d */
[----:B------:R-:W-:Y:S02]  /*1dab0*/  @!P1 IMAD.MOV R18, RZ, RZ, -R18 ;  /* 0x000000ffff129224 */ /* 0x000fe400078e0a12 */
[----:B------:R-:W-:Y:S01]  /*1dac0*/  @!P2 IMAD.IADD R8, R8, 0x1, -R0 ;  /* 0x000000010808a824 */ /* 0x000fe200078e0a00 */
[----:B----4-:R-:W-:Y:S01]  /*1dad0*/  IABS R6, R22 ;  /* 0x0000001600067213 */ /* 0x010fe20000000000 */
[----:B------:R-:W-:Y:S02]  /*1dae0*/  IMAD.MOV R10, RZ, RZ, -R10 ;  /* 0x000000ffff0a7224 */ /* 0x000fe400078e0a0a */
[----:B------:R-:W-:Y:S02]  /*1daf0*/  @!P6 IMAD.MOV R17, RZ, RZ, -R17 ;  /* 0x000000ffff11e224 */ /* 0x000fe400078e0a11 */
[----:B------:R-:W-:Y:S01]  /*1db00*/  @!P3 IMAD.MOV R8, RZ, RZ, -R8 ;  /* 0x000000ffff08b224 */ /* 0x000fe200078e0a08 */
[----:B------:R-:W-:Y:S01]  /*1db10*/  STL [R1+0x10c], R18 ;  /* 0x00010c1201007387 */ /* 0x000fe20000100800 */
[----:B------:R-:W-:-:S02]  /*1db20*/  IMAD R7, R0, R10, R7 ;  /* 0x0000000a00077224 */ /* 0x000fc400078e0207 */
[----:B------:R-:W-:Y:S01]  /*1db30*/  IMAD.HI.U32 R16, R20, R6, RZ ;  /* 0x0000000614107227 */ /* 0x000fe200078e00ff */
[----:B------:R-:W-:Y:S04]  /*1db40*/  STL [R1+0x110], R17 ;  /* 0x0001101101007387 */ /* 0x000fe80000100800 */
[----:B------:R-:W-:Y:S01]  /*1db50*/  STL [R1+0x314], R8 ;  /* 0x0003140801007387 */ /* 0x000fe20000100800 */
[----:B------:R-:W-:Y:S01]  /*1db60*/  IMAD.MOV R16, RZ, RZ, -R16 ;  /* 0x000000ffff107224 */ /* 0x000fe200078e0a10 */
[----:B------:R-:W-:Y:S02]  /*1db70*/  IABS R12, R14 ;  /* 0x0000000e000c7213 */ /* 0x000fe40000000000 */
[----:B------:R-:W-:Y:S01]  /*1db80*/  ISETP.GE.AND P2, PT, R14, RZ, PT ;  /* 0x000000ff0e00720c */ /* 0x000fe20003f46270 */
[C---:B------:R-:W-:Y:S01]  /*1db90*/  IMAD R6, R0.reuse, R16, R6 ;  /* 0x0000001000067224 */ /* 0x040fe200078e0206 */
[----:B------:R-:W-:-:S02]  /*1dba0*/  ISETP.GT.U32.AND P6, PT, R0, R7, PT ;  /* 0x000000070000720c */ /* 0x000fc40003fc4070 */
[----:B---3--:R-:W-:Y:S02]  /*1dbb0*/  IABS R2, R21 ;  /* 0x0000001500027213 */ /* 0x008fe40000000000 */
[----:B------:R-:W-:Y:S02]  /*1dbc0*/  ISETP.GE.AND P1, PT, R21, RZ, PT ;  /* 0x000000ff1500720c */ /* 0x000fe40003f26270 */
[----:B------:R-:W3:Y:S01]  /*1dbd0*/  LDL.LU R21, [R1+0xc94] ;  /* 0x000c940001157983 */ /* 0x000ee20000300800 */
[----:B------:R-:W-:-:S03]  /*1dbe0*/  IMAD.HI.U32 R10, R20, R2, RZ ;  /* 0x00000002140a7227 */ /* 0x000fc600078e00ff */
[----:B------:R-:W4:Y:S01]  /*1dbf0*/  LDL.LU R14, [R1+0xc98] ;  /* 0x000c9800010e7983 */ /* 0x000f220000300800 */
[----:B------:R-:W-:Y:S01]  /*1dc00*/  IMAD.MOV R10, RZ, RZ, -R10 ;  /* 0x000000ffff0a7224 */ /* 0x000fe200078e0a0a */
[----:B------:R-:W-:Y:S01]  /*1dc10*/  ISETP.GT.U32.AND P5, PT, R0, R6, PT ;  /* 0x000000060000720c */ /* 0x000fe20003fa4070 */
[----:B------:R-:W-:Y:S01]  /*1dc20*/  @!P6 IMAD.IADD R7, R7, 0x1, -R0 ;  /* 0x000000010707e824 */ /* 0x000fe200078e0a00 */
[----:B------:R-:W-:Y:S01]  /*1dc30*/  ISETP.GE.AND P4, PT, R22, RZ, PT ;  /* 0x000000ff1600720c */ /* 0x000fe20003f86270 */
[C---:B------:R-:W-:Y:S01]  /*1dc40*/  IMAD R2, R0.reuse, R10, R2 ;  /* 0x0000000a00027224 */ /* 0x040fe200078e0202 */
[----:B------:R-:W4:Y:S04]  /*1dc50*/  LDL.LU R23, [R1+0xc9c] ;  /* 0x000c9c0001177983 */ /* 0x000f280000300800 */
[----:B------:R-:W-:-:S05]  /*1dc60*/  ISETP.GT.U32.AND P3, PT, R0, R2, PT ;  /* 0x000000020000720c */ /* 0x000fca0003f64070 */
[----:B------:R-:W-:Y:S01]  /*1dc70*/  @!P5 IMAD.IADD R6, R6, 0x1, -R0 ;  /* 0x000000010606d824 */ /* 0x000fe200078e0a00 */
[----:B------:R-:W-:-:S07]  /*1dc80*/  ISETP.GT.U32.AND P6, PT, R0, R7, PT ;  /* 0x000000070000720c */ /* 0x000fce0003fc4070 */
[----:B------:R-:W-:Y:S01]  /*1dc90*/  @!P3 IMAD.IADD R2, R2, 0x1, -R0 ;  /* 0x000000010202b824 */ /* 0x000fe200078e0a00 */
[----:B------:R-:W-:-:S04]  /*1dca0*/  ISETP.GT.U32.AND P5, PT, R0, R6, PT ;  /* 0x000000060000720c */ /* 0x000fc80003fa4070 */
[----:B------:R-:W-:Y:S01]  /*1dcb0*/  ISETP.GT.U32.AND P3, PT, R0, R2, PT ;  /* 0x000000020000720c */ /* 0x000fe20003f64070 */
[----:B------:R-:W-:-:S08]  /*1dcc0*/  @!P6 IMAD.IADD R7, R7, 0x1, -R0 ;  /* 0x000000010707e824 */ /* 0x000fd000078e0a00 */
[----:B------:R-:W-:-:S04]  /*1dcd0*/  @!P5 IMAD.IADD R6, R6, 0x1, -R0 ;  /* 0x000000010606d824 */ /* 0x000fc800078e0a00 */
[----:B------:R-:W-:Y:S02]  /*1dce0*/  @!P3 IMAD.IADD R2, R2, 0x1, -R0 ;  /* 0x000000010202b824 */ /* 0x000fe400078e0a00 */
[----:B------:R-:W-:Y:S02]  /*1dcf0*/  @!P4 IMAD.MOV R6, RZ, RZ, -R6 ;  /* 0x000000ffff06c224 */ /* 0x000fe400078e0a06 */
[----:B------:R-:W-:-:S03]  /*1dd00*/  @!P0 IMAD.MOV R7, RZ, RZ, -R7 ;  /* 0x000000ffff078224 */ /* 0x000fc600078e0a07 */
[----:B------:R-:W-:Y:S04]  /*1dd10*/  STL [R1+0x100], R6 ;  /* 0x0001000601007387 */ /* 0x000fe80000100800 */
[----:B------:R-:W4:Y:S04]  /*1dd20*/  LDL.LU R22, [R1+0xca0] ;  /* 0x000ca00001167983 */ /* 0x000f280000300800 */
[----:B------:R-:W-:Y:S01]  /*1dd30*/  STL [R1+0xfc], R7 ;  /* 0x0000fc0701007387 */ /* 0x000fe20000100800 */
[----:B--2---:R-:W-:Y:S02]  /*1dd40*/  IABS R13, R15 ;  /* 0x0000000f000d7213 */ /* 0x004fe40000000000 */
[----:B------:R-:W-:Y:S01]  /*1dd50*/  ISETP.GE.AND P6, PT, R15, RZ, PT ;  /* 0x000000ff0f00720c */ /* 0x000fe20003fc6270 */
[----:B------:R-:W-:-:S04]  /*1dd60*/  IMAD.MOV.U32 R15, RZ, RZ, R2 ;  /* 0x000000ffff0f7224 */ /* 0x000fc800078e0002 */
[----:B------:R-:W-:-:S05]  /*1dd70*/  @!P1 IMAD.MOV R15, RZ, RZ, -R15 ;  /* 0x000000ffff0f9224 */ /* 0x000fca00078e0a0f */
[----:B------:R0:W-:Y:S04]  /*1dd80*/  STL [R1+0xf8], R15 ;  /* 0x0000f80f01007387 */ /* 0x0001e80000100800 */
[----:B0-----:R-:W2:Y:S01]  /*1dd90*/  LDL.LU R15, [R1+0xca4] ;  /* 0x000ca400010f7983 */ /* 0x001ea20000300800 */
[----:B------:R-:W-:-:S04]  /*1dda0*/  IMAD.HI.U32 R9, R20, R12, RZ ;  /* 0x0000000c14097227 */ /* 0x000fc800078e00ff */
[----:B------:R-:W-:-:S04]  /*1ddb0*/  IMAD.MOV R9, RZ, RZ, -R9 ;  /* 0x000000ffff097224 */ /* 0x000fc800078e0a09 */
[----:B------:R-:W-:-:S05]  /*1ddc0*/  IMAD R12, R0, R9, R12 ;  /* 0x00000009000c7224 */ /* 0x000fca00078e020c */
[----:B------:R-:W-:Y:S01]  /*1ddd0*/  ISETP.GT.U32.AND P5, PT, R0, R12, PT ;  /* 0x0000000c0000720c */ /* 0x000fe20003fa4070 */
[C---:B------:R-:W-:Y:S01]  /*1dde0*/  IMAD.HI.U32 R18, R20.reuse, R13, RZ ;  /* 0x0000000d14127227 */ /* 0x040fe200078e00ff */
[----:B------:R-:W-:Y:S02]  /*1ddf0*/  IABS R9, R11 ;  /* 0x0000000b00097213 */ /* 0x000fe40000000000 */
[----:B------:R-:W-:Y:S01]  /*1de00*/  IABS R10, R29 ;  /* 0x0000001d000a7213 */ /* 0x000fe20000000000 */
[----:B------:R-:W-:Y:S01]  /*1de10*/  IMAD.MOV R18, RZ, RZ, -R18 ;  /* 0x000000ffff127224 */ /* 0x000fe200078e0a12 */
[----:B------:R-:W-:Y:S01]  /*1de20*/  IABS R8, R24 ;  /* 0x0000001800087213 */ /* 0x000fe20000000000 */
[----:B------:R-:W-:-:S04]  /*1de30*/  IMAD.HI.U32 R19, R20, R9, RZ ;  /* 0x0000000914137227 */ /* 0x000fc800078e00ff */
[----:B------:R-:W-:-:S04]  /*1de40*/  IMAD.HI.U32 R16, R20, R10, RZ ;  /* 0x0000000a14107227 */ /* 0x000fc800078e00ff */
[----:B------:R-:W-:Y:S02]  /*1de50*/  @!P5 IMAD.IADD R12, R12, 0x1, -R0 ;  /* 0x000000010c0cd824 */ /* 0x000fe400078e0a00 */
[----:B------:R-:W-:-:S03]  /*1de60*/  IMAD.HI.U32 R17, R20, R8, RZ ;  /* 0x0000000814117227 */ /* 0x000fc600078e00ff */
[C---:B------:R-:W-:Y:S01]  /*1de70*/  ISETP.GT.U32.AND P5, PT, R0.reuse, R12, PT ;  /* 0x0000000c0000720c */ /* 0x040fe20003fa4070 */
[----:B------:R-:W-:Y:S02]  /*1de80*/  IMAD.MOV R19, RZ, RZ, -R19 ;  /* 0x000000ffff137224 */ /* 0x000fe400078e0a13 */
[----:B------:R-:W-:Y:S02]  /*1de90*/  IMAD.MOV R16, RZ, RZ, -R16 ;  /* 0x000000ffff107224 */ /* 0x000fe400078e0a10 */
[C---:B------:R-:W-:Y:S02]  /*1dea0*/  IMAD R13, R0.reuse, R18, R13 ;  /* 0x00000012000d7224 */ /* 0x040fe400078e020d */
[----:B------:R-:W-:Y:S02]  /*1deb0*/  IMAD.MOV R17, RZ, RZ, -R17 ;  /* 0x000000ffff117224 */ /* 0x000fe400078e0a11 */
[C---:B------:R-:W-:Y:S01]  /*1dec0*/  IMAD R9, R0.reuse, R19, R9 ;  /* 0x0000001300097224 */ /* 0x040fe200078e0209 */
[C---:B------:R-:W-:Y:S01]  /*1ded0*/  ISETP.GT.U32.AND P3, PT, R0.reuse, R13, PT ;  /* 0x0000000d0000720c */ /* 0x040fe20003f64070 */
[----:B------:R-:W-:-:S02]  /*1dee0*/  IMAD R10, R0, R16, R10 ;  /* 0x00000010000a7224 */ /* 0x000fc400078e020a */
[C---:B------:R-:W-:Y:S01]  /*1def0*/  IMAD R17, R0.reuse, R17, R8 ;  /* 0x0000001100117224 */ /* 0x040fe200078e0208 */
[C---:B------:R-:W-:Y:S02]  /*1df00*/  ISETP.GT.U32.AND P4, PT, R0.reuse, R9, PT ;  /* 0x000000090000720c */ /* 0x040fe40003f84070 */
[----:B------:R-:W-:Y:S01]  /*1df10*/  ISETP.GT.U32.AND P0, PT, R0, R10, PT ;  /* 0x0000000a0000720c */ /* 0x000fe20003f04070 */
[----:B------:R-:W-:Y:S01]  /*1df20*/  @!P5 IMAD.IADD R12, R12, 0x1, -R0 ;  /* 0x000000010c0cd824 */ /* 0x000fe200078e0a00 */
[----:B------:R-:W-:-:S05]  /*1df30*/  ISETP.GT.U32.AND P5, PT, R0, R17, PT ;  /* 0x000000110000720c */ /* 0x000fca0003fa4070 */
[----:B------:R-:W-:Y:S01]  /*1df40*/  @!P3 IMAD.IADD R13, R13, 0x1, -R0 ;  /* 0x000000010d0db824 */ /* 0x000fe200078e0a00 */
[----:B------:R-:W-:-:S03]  /*1df50*/  ISETP.GE.AND P1, PT, R11, RZ, PT ;  /* 0x000000ff0b00720c */ /* 0x000fc60003f26270 */
[--C-:B------:R-:W-:Y:S01]  /*1df60*/  @!P4 IMAD.IADD R9, R9, 0x1, -R0.reuse ;  /* 0x000000010909c824 */ /* 0x100fe200078e0a00 */
[----:B---3--:R-:W-:Y:S01]  /*1df70*/  IABS R8, R21 ;  /* 0x0000001500087213 */ /* 0x008fe20000000000 */
[----:B------:R-:W-:-:S04]  /*1df80*/  @!P0 IMAD.IADD R10, R10, 0x1, -R0 ;  /* 0x000000010a0a8824 */ /* 0x000fc800078e0a00 */
[----:B------:R-:W-:Y:S01]  /*1df90*/  IMAD.MOV.U32 R6, RZ, RZ, R8 ;  /* 0x000000ffff067224 */ /* 0x000fe200078e0008 */
[----:B----4-:R-:W-:Y:S02]  /*1dfa0*/  IABS R7, R14 ;  /* 0x0000000e00077213 */ /* 0x010fe40000000000 */
[----:B------:R-:W-:Y:S01]  /*1dfb0*/  ISETP.GT.U32.AND P4, PT, R0, R13, PT ;  /* 0x0000000d0000720c */ /* 0x000fe20003f84070 */
[----:B------:R-:W-:-:S04]  /*1dfc0*/  IMAD.HI.U32 R2, R20, R6, RZ ;  /* 0x0000000614027227 */ /* 0x000fc800078e00ff */
[----:B------:R-:W-:Y:S02]  /*1dfd0*/  IMAD.MOV.U32 R11, RZ, RZ, R12 ;  /* 0x000000ffff0b7224 */ /* 0x000fe400078e000c */
[----:B------:R-:W-:Y:S01]  /*1dfe0*/  @!P5 IMAD.IADD R17, R17, 0x1, -R0 ;  /* 0x000000011111d824 */ /* 0x000fe200078e0a00 */
[----:B------:R-:W-:Y:S01]  /*1dff0*/  ISETP.GT.U32.AND P5, PT, R0, R10, PT ;  /* 0x0000000a0000720c */ /* 0x000fe20003fa4070 */
[----:B------:R-:W-:Y:S02]  /*1e000*/  IMAD.MOV R12, RZ, RZ, -R2 ;  /* 0x000000ffff0c7224 */ /* 0x000fe400078e0a02 */
[----:B------:R-:W-:-:S04]  /*1e010*/  IMAD.HI.U32 R2, R20, R7, RZ ;  /* 0x0000000714027227 */ /* 0x000fc800078e00ff */
[C---:B------:R-:W-:Y:S02]  /*1e020*/  IMAD R12, R0.reuse, R12, R6 ;  /* 0x0000000c000c7224 */ /* 0x040fe400078e0206 */
[----:B------:R-:W-:Y:S02]  /*1e030*/  IMAD.MOV R2, RZ, RZ, -R2 ;  /* 0x000000ffff027224 */ /* 0x000fe400078e0a02 */
[--C-:B------:R-:W-:Y:S01]  /*1e040*/  @!P4 IMAD.IADD R13, R13, 0x1, -R0.reuse ;  /* 0x000000010d0dc824 */ /* 0x100fe200078e0a00 */
[C---:B------:R-:W-:Y:S01]  /*1e050*/  ISETP.GT.U32.AND P4, PT, R0.reuse, R12, PT ;  /* 0x0000000c0000720c */ /* 0x040fe20003f84070 */
[----:B------:R-:W-:Y:S02]  /*1e060*/  IMAD R7, R0, R2, R7 ;  /* 0x0000000200077224 */ /* 0x000fe400078e0207 */
[----:B------:R-:W-:-:S03]  /*1e070*/  @!P5 IMAD.IADD R10, R10, 0x1, -R0 ;  /* 0x000000010a0ad824 */ /* 0x000fc600078e0a00 */
[C---:B------:R-:W-:Y:S02]  /*1e080*/  ISETP.GT.U32.AND P5, PT, R0.reuse, R7, PT ;  /* 0x000000070000720c */ /* 0x040fe40003fa4070 */
[C---:B------:R-:W-:Y:S01]  /*1e090*/  ISETP.GT.U32.AND P0, PT, R0.reuse, R9, PT ;  /* 0x000000090000720c */ /* 0x040fe20003f04070 */
[----:B------:R-:W-:Y:S01]  /*1e0a0*/  @!P2 IMAD.MOV R11, RZ, RZ, -R11 ;  /* 0x000000ffff0ba224 */ /* 0x000fe200078e0a0b */
[----:B------:R-:W-:-:S03]  /*1e0b0*/  ISETP.GT.U32.AND P2, PT, R0, R17, PT ;  /* 0x000000110000720c */ /* 0x000fc60003f44070 */
[----:B------:R-:W-:Y:S01]  /*1e0c0*/  @!P4 IMAD.IADD R12, R12, 0x1, -R0 ;  /* 0x000000010c0cc824 */ /* 0x000fe200078e0a00 */
[----:B------:R0:W-:Y:S01]  /*1e0d0*/  STL [R1+0xf4], R11 ;  /* 0x0000f40b01007387 */ /* 0x0001e20000100800 */
[----:B------:R-:W-:-:S03]  /*1e0e0*/  ISETP.GE.AND P4, PT, R14, RZ, PT ;  /* 0x000000ff0e00720c */ /* 0x000fc60003f86270 */
[----:B------:R-:W3:Y:S01]  /*1e0f0*/  LDL.LU R14, [R1+0xca8] ;  /* 0x000ca800010e7983 */ /* 0x000ee20000300800 */
[--C-:B------:R-:W-:Y:S01]  /*1e100*/  @!P5 IMAD.IADD R7, R7, 0x1, -R0.reuse ;  /* 0x000000010707d824 */ /* 0x100fe200078e0a00 */
[----:B------:R-:W-:Y:S02]  /*1e110*/  ISETP.GT.U32.AND P5, PT, R0, R12, PT ;  /* 0x0000000c0000720c */ /* 0x000fe40003fa4070 */
[----:B------:R-:W-:Y:S01]  /*1e120*/  @!P0 IADD3 R9, PT, PT, R9, -R0, RZ ;  /* 0x8000000009098210 */ /* 0x000fe20007ffe0ff */
[----:B0-----:R-:W-:Y:S01]  /*1e130*/  IMAD.MOV.U32 R11, RZ, RZ, R13 ;  /* 0x000000ffff0b7224 */ /* 0x001fe200078e000d */
[----:B------:R-:W-:Y:S02]  /*1e140*/  ISETP.GE.AND P3, PT, R29, RZ, PT ;  /* 0x000000ff1d00720c */ /* 0x000fe40003f66270 */
[----:B------:R-:W-:Y:S01]  /*1e150*/  ISETP.GE.AND P0, PT, R24, RZ, PT ;  /* 0x000000ff1800720c */ /* 0x000fe20003f06270 */
[----:B------:R-:W-:Y:S01]  /*1e160*/  @!P2 IMAD.IADD R17, R17, 0x1, -R0 ;  /* 0x000000011111a824 */ /* 0x000fe200078e0a00 */
[----:B------:R-:W-:Y:S01]  /*1e170*/  ISETP.GE.AND P2, PT, R21, RZ, PT ;  /* 0x000000ff1500720c */ /* 0x000fe20003f46270 */
[----:B------:R-:W-:Y:S01]  /*1e180*/  @!P6 IMAD.MOV R11, RZ, RZ, -R11 ;  /* 0x000000ffff0be224 */ /* 0x000fe200078e0a0b */
[----:B------:R-:W4:Y:S01]  /*1e190*/  LDL.LU R21, [R1+0xcac] ;  /* 0x000cac0001157983 */ /* 0x000f220000300800 */
[----:B------:R-:W-:-:S02]  /*1e1a0*/  @!P1 IMAD.MOV R9, RZ, RZ, -R9 ;  /* 0x000000ffff099224 */ /* 0x000fc400078e0a09 */
[----:B------:R-:W-:Y:S01]  /*1e1b0*/  @!P5 IMAD.IADD R12, R12, 0x1, -R0 ;  /* 0x000000010c0cd824 */ /* 0x000fe200078e0a00 */
[----:B------:R-:W-:Y:S04]  /*1e1c0*/  STL [R1+0xec], R11 ;  /* 0x0000ec0b01007387 */ /* 0x000fe80000100800 */
[----:B------:R0:W-:Y:S01]  /*1e1d0*/  STL [R1+0xe8], R9 ;  /* 0x0000e80901007387 */ /* 0x0001e20000100800 */
[----:B------:R-:W-:Y:S02]  /*1e1e0*/  @!P3 IMAD.MOV R10, RZ, RZ, -R10 ;  /* 0x000000ffff0ab224 */ /* 0x000fe400078e0a0a */
[----:B0-----:R-:W-:-:S04]  /*1e1f0*/  IMAD.MOV.U32 R9, RZ, RZ, R17 ;  /* 0x000000ffff097224 */ /* 0x001fc800078e0011 */
[----:B------:R-:W-:Y:S01]  /*1e200*/  @!P0 IMAD.MOV R9, RZ, RZ, -R9 ;  /* 0x000000ffff098224 */ /* 0x000fe200078e0a09 */
[----:B------:R-:W-:Y:S01]  /*1e210*/  STL [R1+0xe4], R10 ;  /* 0x0000e40a01007387 */ /* 0x000fe20000100800 */
[----:B------:R-:W-:Y:S02]  /*1e220*/  IABS R8, R23 ;  /* 0x0000001700087213 */ /* 0x000fe40000000000 */
[----:B------:R-:W-:Y:S01]  /*1e230*/  ISETP.GE.AND P3, PT, R23, RZ, PT ;  /* 0x000000ff1700720c */ /* 0x000fe20003f66270 */
[----:B------:R-:W-:Y:S04]  /*1e240*/  STL [R1+0xe0], R9 ;  /* 0x0000e00901007387 */ /* 0x000fe80000100800 */
[----:B------:R-:W4:Y:S04]  /*1e250*/  LDL.LU R29, [R1+0xcb8] ;  /* 0x000cb800011d7983 */ /* 0x000f280000300800 */
[----:B------:R-:W4:Y:S01]  /*1e260*/  LDL.LU R23, [R1+0xcbc] ;  /* 0x000cbc0001177983 */ /* 0x000f220000300800 */
[----:B--2---:R-:W-:-:S02]  /*1e270*/  IABS R2, R15 ;  /* 0x0000000f00027213 */ /* 0x004fc40000000000 */
[----:B------:R-:W-:Y:S01]  /*1e280*/  ISETP.GE.AND P5, PT, R15, RZ, PT ;  /* 0x000000ff0f00720c */ /* 0x000fe20003fa6270 */
[----:B------:R-:W-:Y:S02]  /*1e290*/  IMAD.MOV.U32 R15, RZ, RZ, R5 ;  /* 0x000000ffff0f7224 */ /* 0x000fe400078e0005 */
[----:B------:R-:W-:-:S04]  /*1e2a0*/  IMAD.MOV.U32 R5, RZ, RZ, R12 ;  /* 0x000000ffff057224 */ /* 0x000fc800078e000c */
[----:B------:R-:W-:-:S05]  /*1e2b0*/  @!P2 IMAD.MOV R5, RZ, RZ, -R5 ;  /* 0x000000ffff05a224 */ /* 0x000fca00078e0a05 */
[----:B------:R0:W-:Y:S04]  /*1e2c0*/  STL [R1+0xc4], R5 ;  /* 0x0000c40501007387 */ /* 0x0001e80000100800 */
[----:B0-----:R-:W2:Y:S01]  /*1e2d0*/  LDL.LU R5, [R1+0xcb4] ;  /* 0x000cb40001057983 */ /* 0x001ea20000300800 */
[----:B------:R-:W-:Y:S01]  /*1e2e0*/  IMAD.HI.U32 R16, R20, R8, RZ ;  /* 0x0000000814107227 */ /* 0x000fe200078e00ff */
[----:B------:R-:W-:-:S03]  /*1e2f0*/  IABS R6, R22 ;  /* 0x0000001600067213 */ /* 0x000fc60000000000 */
[----:B------:R-:W-:Y:S01]  /*1e300*/  IMAD.MOV R16, RZ, RZ, -R16 ;  /* 0x000000ffff107224 */ /* 0x000fe200078e0a10 */
[----:B------:R-:W-:-:S03]  /*1e310*/  ISETP.GT.U32.AND P1, PT, R0, R7, PT ;  /* 0x000000070000720c */ /* 0x000fc60003f24070 */
[----:B------:R-:W-:Y:S02]  /*1e320*/  IMAD R8, R0, R16, R8 ;  /* 0x0000001000087224 */ /* 0x000fe400078e0208 */
[----:B------:R-:W-:-:S04]  /*1e330*/  IMAD.HI.U32 R16, R20, R6, RZ ;  /* 0x0000000614107227 */ /* 0x000fc800078e00ff */
[----:B------:R-:W-:Y:S01]  /*1e340*/  IMAD.MOV R16, RZ, RZ, -R16 ;  /* 0x000000ffff107224 */ /* 0x000fe200078e0a10 */
[----:B------:R-:W-:-:S03]  /*1e350*/  ISETP.GT.U32.AND P6, PT, R0, R8, PT ;  /* 0x000000080000720c */ /* 0x000fc60003fc4070 */
[----:B------:R-:W-:Y:S02]  /*1e360*/  IMAD R6, R0, R16, R6 ;  /* 0x0000001000067224 */ /* 0x000fe400078e0206 */
[----:B------:R-:W-:-:S03]  /*1e370*/  @!P1 IMAD.IADD R7, R7, 0x1, -R0 ;  /* 0x0000000107079824 */ /* 0x000fc600078e0a00 */
[----:B------:R-:W-:Y:S01]  /*1e380*/  ISETP.GT.U32.AND P1, PT, R0, R6, PT ;  /* 0x000000060000720c */ /* 0x000fe20003f24070 */
[----:B------:R-:W-:-:S04]  /*1e390*/  IMAD.MOV.U32 R11, RZ, RZ, R7 ;  /* 0x000000ffff0b7224 */ /* 0x000fc800078e0007 */
[----:B------:R-:W-:Y:S02]  /*1e3a0*/  @!P6 IMAD.IADD R8, R8, 0x1, -R0 ;  /* 0x000000010808e824 */ /* 0x000fe400078e0a00 */
[----:B------:R-:W-:-:S03]  /*1e3b0*/  @!P4 IMAD.MOV R11, RZ, RZ, -R11 ;  /* 0x000000ffff0bc224 */ /* 0x000fc600078e0a0b */
[----:B------:R-:W-:-:S03]  /*1e3c0*/  ISETP.GT.U32.AND P6, PT, R0, R8, PT ;  /* 0x000000080000720c */ /* 0x000fc60003fc4070 */
[----:B------:R-:W-:-:S05]  /*1e3d0*/  @!P1 IMAD.IADD R6, R6, 0x1, -R0 ;  /* 0x0000000106069824 */ /* 0x000fca00078e0a00 */
[----:B------:R-:W-:Y:S01]  /*1e3e0*/  ISETP.GT.U32.AND P1, PT, R0, R6, PT ;  /* 0x000000060000720c */ /* 0x000fe20003f24070 */
[----:B------:R-:W-:Y:S01]  /*1e3f0*/  IMAD.HI.U32 R13, R20, R2, RZ ;  /* 0x00000002140d7227 */ /* 0x000fe200078e00ff */
[----:B------:R-:W-:-:S03]  /*1e400*/  ISETP.GE.AND P0, PT, R22, RZ, PT ;  /* 0x000000ff1600720c */ /* 0x000fc60003f06270 */
[----:B------:R-:W-:Y:S02]  /*1e410*/  @!P6 IMAD.IADD R8, R8, 0x1, -R0 ;  /* 0x000000010808e824 */ /* 0x000fe400078e0a00 */
[----:B------:R-:W-:-:S04]  /*1e420*/  IMAD.MOV R13, RZ, RZ, -R13 ;  /* 0x000000ffff0d7224 */ /* 0x000fc800078e0a0d */
[----:B------:R-:W-:Y:S02]  /*1e430*/  IMAD R2, R0, R13, R2 ;  /* 0x0000000d00027224 */ /* 0x000fe400078e0202 */
[----:B------:R-:W-:Y:S01]  /*1e440*/  @!P1 IMAD.IADD R6, R6, 0x1, -R0 ;  /* 0x0000000106069824 */ /* 0x000fe200078e0a00 */
[----:B------:R-:W-:Y:S02]  /*1e450*/  IABS R13, R4 ;  /* 0x00000004000d7213 */ /* 0x000fe40000000000 */
[----:B------:R-:W-:Y:S02]  /*1e460*/  ISETP.GT.U32.AND P2, PT, R0, R2, PT ;  /* 0x000000020000720c */ /* 0x000fe40003f44070 */
[----:B---3--:R-:W-:Y:S02]  /*1e470*/  IABS R10, R14 ;  /* 0x0000000e000a7213 */ /* 0x008fe40000000000 */
[----:B------:R-:W-:Y:S02]  /*1e480*/  ISETP.GE.AND P4, PT, R14, RZ, PT ;  /* 0x000000ff0e00720c */ /* 0x000fe40003f86270 */
[----:B------:R-:W3:Y:S04]  /*1e490*/  LDL.LU R14, [R1+0xcc0] ;  /* 0x000cc000010e7983 */ /* 0x000ee80000300800 */
[----:B------:R0:W-:Y:S02]  /*1e4a0*/  STL [R1+0xdc], R11 ;  /* 0x0000dc0b01007387 */ /* 0x0001e40000100800 */
[----:B0-----:R-:W-:-:S04]  /*1e4b0*/  IMAD.MOV.U32 R11, RZ, RZ, R8 ;  /* 0x000000ffff0b7224 */ /* 0x001fc800078e0008 */
[----:B------:R-:W-:Y:S01]  /*1e4c0*/  @!P3 IMAD.MOV R11, RZ, RZ, -R11 ;  /* 0x000000ffff0bb224 */ /* 0x000fe200078e0a0b */
[----:B------:R-:W-:Y:S01]  /*1e4d0*/  ISETP.GE.AND P3, PT, R4, RZ, PT ;  /* 0x000000ff0400720c */ /* 0x000fe20003f66270 */
[----:B------:R-:W-:-:S04]  /*1e4e0*/  IMAD.MOV.U32 R4, RZ, RZ, R6 ;  /* 0x000000ffff047224 */ /* 0x000fc800078e0006 */
[----:B------:R-:W-:Y:S01]  /*1e4f0*/  @!P0 IMAD.MOV R4, RZ, RZ, -R4 ;  /* 0x000000ffff048224 */ /* 0x000fe200078e0a04 */
[----:B------:R-:W-:Y:S04]  /*1e500*/  STL [R1+0xcc], R11 ;  /* 0x0000cc0b01007387 */ /* 0x000fe80000100800 */
[----:B------:R-:W3:Y:S01]  /*1e510*/  LDL.LU R24, [R1+0xcc4] ;  /* 0x000cc40001187983 */ /* 0x000ee20000300800 */
[----:B------:R-:W-:Y:S01]  /*1e520*/  @!P2 IMAD.IADD R2, R2, 0x1, -R0 ;  /* 0x000000010202a824 */ /* 0x000fe200078e0a00 */
[----:B----4-:R-:W-:-:S04]  /*1e530*/  IABS R9, R21 ;  /* 0x0000001500097213 */ /* 0x010fc80000000000 */
[----:B------:R-:W-:Y:S01]  /*1e540*/  ISETP.GT.U32.AND P2, PT, R0, R2, PT ;  /* 0x000000020000720c */ /* 0x000fe20003f44070 */
[----:B------:R-:W-:Y:S02]  /*1e550*/  IMAD.MOV.U32 R12, RZ, RZ, R9 ;  /* 0x000000ffff0c7224 */ /* 0x000fe400078e0009 */
[----:B------:R-:W-:-:S04]  /*1e560*/  IMAD.HI.U32 R9, R20, R10, RZ ;  /* 0x0000000a14097227 */ /* 0x000fc800078e00ff */
[----:B------:R-:W-:-:S06]  /*1e570*/  IMAD.MOV R9, RZ, RZ, -R9 ;  /* 0x000000ffff097224 */ /* 0x000fcc00078e0a09 */
[----:B------:R-:W-:Y:S02]  /*1e580*/  @!P2 IMAD.IADD R2, R2, 0x1, -R0 ;  /* 0x000000010202a824 */ /* 0x000fe400078e0a00 */
[----:B------:R-:W-:Y:S02]  /*1e590*/  IMAD R10, R0, R9, R10 ;  /* 0x00000009000a7224 */ /* 0x000fe400078e020a */
[----:B------:R-:W-:-:S04]  /*1e5a0*/  IMAD.MOV.U32 R9, RZ, RZ, R2 ;  /* 0x000000ffff097224 */ /* 0x000fc800078e0002 */
[----:B------:R-:W-:Y:S02]  /*1e5b0*/  @!P5 IMAD.MOV R9, RZ, RZ, -R9 ;  /* 0x000000ffff09d224 */ /* 0x000fe400078e0a09 */
[----:B------:R-:W-:Y:S01]  /*1e5c0*/  IMAD.MOV.U32 R22, RZ, RZ, R15 ;  /* 0x000000ffff167224 */ /* 0x000fe200078e000f */
[----:B--2---:R-:W-:Y:S02]  /*1e5d0*/  ISETP.GE.AND P1, PT, R5, RZ, PT ;  /* 0x000000ff0500720c */ /* 0x004fe40003f26270 */
[----:B------:R-:W-:Y:S02]  /*1e5e0*/  IABS R17, R5 ;  /* 0x0000000500117213 */ /* 0x000fe40000000000 */
[----:B------:R-:W2:Y:S04]  /*1e5f0*/  LDL.LU R5, [R1+0xcc8] ;  /* 0x000cc80001057983 */ /* 0x000ea80000300800 */
[----:B------:R0:W-:Y:S04]  /*1e600*/  STL [R1+0xd4], R4 ;  /* 0x0000d40401007387 */ /* 0x0001e80000100800 */
[----:B0-----:R-:W4:Y:S04]  /*1e610*/  LDL.LU R4, [R1+0xccc] ;  /* 0x000ccc0001047983 */ /* 0x001f280000300800 */
[----:B------:R0:W-:Y:S04]  /*1e620*/  STL [R1+0x274], R9 ;  /* 0x0002740901007387 */ /* 0x0001e80000100800 */
[----:B------:R-:W4:Y:S01]  /*1e630*/  LDL.LU R15, [R1+0xcd4] ;  /* 0x000cd400010f7983 */ /* 0x000f220000300800 */
[----:B------:R-:W-:Y:S01]  /*1e640*/  IMAD.HI.U32 R16, R20, R12, RZ ;  /* 0x0000000c14107227 */ /* 0x000fe200078e00ff */
[----:B------:R-:W-:-:S03]  /*1e650*/  ISETP.GT.U32.AND P0, PT, R0, R10, PT ;  /* 0x0000000a0000720c */ /* 0x000fc60003f04070 */
[----:B------:R-:W-:Y:S02]  /*1e660*/  IMAD.MOV R8, RZ, RZ, -R16 ;  /* 0x000000ffff087224 */ /* 0x000fe400078e0a10 */
[----:B------:R-:W-:-:S04]  /*1e670*/  IMAD.HI.U32 R7, R20, R13, RZ ;  /* 0x0000000d14077227 */ /* 0x000fc800078e00ff */
[----:B------:R-:W-:Y:S02]  /*1e680*/  IMAD R12, R0, R8, R12 ;  /* 0x00000008000c7224 */ /* 0x000fe400078e020c */
[----:B------:R-:W-:-:S03]  /*1e690*/  IMAD.MOV R7, RZ, RZ, -R7 ;  /* 0x000000ffff077224 */ /* 0x000fc600078e0a07 */
[C---:B------:R-:W-:Y:S01]  /*1e6a0*/  ISETP.GT.U32.AND P2, PT, R0.reuse, R12, PT ;  /* 0x0000000c0000720c */ /* 0x040fe20003f44070 */
[----:B------:R-:W-:Y:S02]  /*1e6b0*/  IMAD R13, R0, R7, R13 ;  /* 0x00000007000d7224 */ /* 0x000fe400078e020d */
[----:B------:R-:W-:Y:S02]  /*1e6c0*/  @!P0 IMAD.IADD R10, R10, 0x1, -R0 ;  /* 0x000000010a0a8824 */ /* 0x000fe400078e0a00 */
[----:B------:R-:W-:Y:S01]  /*1e6d0*/  IMAD.HI.U32 R18, R20, R17, RZ ;  /* 0x0000001114127227 */ /* 0x000fe200078e00ff */
[C---:B------:R-:W-:Y:S02]  /*1e6e0*/  ISETP.GT.U32.AND P5, PT, R0.reuse, R13, PT ;  /* 0x0000000d0000720c */ /* 0x040fe40003fa4070 */
[----:B------:R-:W-:Y:S01]  /*1e6f0*/  ISETP.GT.U32.AND P0, PT, R0, R10, PT ;  /* 0x0000000a0000720c */ /* 0x000fe20003f04070 */
[----:B------:R-:W-:Y:S01]  /*1e700*/  IMAD.MOV R18, RZ, RZ, -R18 ;  /* 0x000000ffff127224 */ /* 0x000fe200078e0a12 */
[----:B------:R-:W-:-:S03]  /*1e710*/  IABS R7, R29 ;  /* 0x0000001d00077213 */ /* 0x000fc60000000000 */
[--C-:B------:R-:W-:Y:S02]  /*1e720*/  @!P2 IMAD.IADD R12, R12, 0x1, -R0.reuse ;  /* 0x000000010c0ca824 */ /* 0x100fe400078e0a00 */
[----:B------:R-:W-:Y:S02]  /*1e730*/  IMAD R17, R0, R18, R17 ;  /* 0x0000001200117224 */ /* 0x000fe400078e0211 */
[----:B------:R-:W-:Y:S01]  /*1e740*/  IMAD.HI.U32 R16, R20, R7, RZ ;  /* 0x0000000714107227 */ /* 0x000fe200078e00ff */
[----:B------:R-:W-:Y:S02]  /*1e750*/  ISETP.GT.U32.AND P2, PT, R0, R12, PT ;  /* 0x0000000c0000720c */ /* 0x000fe40003f44070 */
[----:B------:R-:W-:Y:S01]  /*1e760*/  IABS R8, R23 ;  /* 0x0000001700087213 */ /* 0x000fe20000000000 */
[--C-:B------:R-:W-:Y:S02]  /*1e770*/  @!P5 IMAD.IADD R13, R13, 0x1, -R0.reuse ;  /* 0x000000010d0dd824 */ /* 0x100fe400078e0a00 */
[----:B------:R-:W-:Y:S01]  /*1e780*/  @!P0 IMAD.IADD R10, R10, 0x1, -R0 ;  /* 0x000000010a0a8824 */ /* 0x000fe200078e0a00 */
[C---:B------:R-:W-:Y:S01]  /*1e790*/  ISETP.GT.U32.AND P0, PT, R0.reuse, R17, PT ;  /* 0x000000110000720c */ /* 0x040fe20003f04070 */
[----:B------:R-:W-:Y:S01]  /*1e7a0*/  IMAD.MOV R16, RZ, RZ, -R16 ;  /* 0x000000ffff107224 */ /* 0x000fe200078e0a10 */
[----:B------:R-:W-:Y:S01]  /*1e7b0*/  ISETP.GT.U32.AND P5, PT, R0, R13, PT ;  /* 0x0000000d0000720c */ /* 0x000fe20003fa4070 */
[----:B0-----:R-:W-:-:S04]  /*1e7c0*/  IMAD.HI.U32 R9, R20, R8, RZ ;  /* 0x0000000814097227 */ /* 0x001fc800078e00ff */
[----:B------:R-:W-:Y:S02]  /*1e7d0*/  IMAD R7, R0, R16, R7 ;  /* 0x0000001000077224 */ /* 0x000fe400078e0207 */
[----:B------:R-:W-:Y:S02]  /*1e7e0*/  IMAD.MOV R9, RZ, RZ, -R9 ;  /* 0x000000ffff097224 */ /* 0x000fe400078e0a09 */
[----:B------:R-:W-:Y:S01]  /*1e7f0*/  @!P2 IMAD.IADD R12, R12, 0x1, -R0 ;  /* 0x000000010c0ca824 */ /* 0x000fe200078e0a00 */
[C---:B------:R-:W-:Y:S01]  /*1e800*/  ISETP.GT.U32.AND P2, PT, R0.reuse, R7, PT ;  /* 0x000000070000720c */ /* 0x040fe20003f44070 */
[----:B------:R-:W-:Y:S01]  /*1e810*/  IMAD R8, R0, R9, R8 ;  /* 0x0000000900087224 */ /* 0x000fe200078e0208 */
[----:B---3--:R-:W-:-:S05]  /*1e820*/  IABS R6, R14 ;  /* 0x0000000e00067213 */ /* 0x008fca0000000000 */
[----:B------:R-:W-:-:S04]  /*1e830*/  IMAD.HI.U32 R2, R20, R6, RZ ;  /* 0x0000000614027227 */ /* 0x000fc800078e00ff */
[----:B------:R-:W-:-:S04]  /*1e840*/  IMAD.MOV R2, RZ, RZ, -R2 ;  /* 0x000000ffff027224 */ /* 0x000fc800078e0a02 */
[C---:B------:R-:W-:Y:S02]  /*1e850*/  IMAD R6, R0.reuse, R2, R6 ;  /* 0x0000000200067224 */ /* 0x040fe400078e0206 */
[--C-:B------:R-:W-:Y:S01]  /*1e860*/  @!P0 IMAD.IADD R17, R17, 0x1, -R0.reuse ;  /* 0x0000000111118824 */ /* 0x100fe200078e0a00 */
[----:B------:R-:W-:Y:S02]  /*1e870*/  ISETP.GE.AND P6, PT, R21, RZ, PT ;  /* 0x000000ff1500720c */ /* 0x000fe40003fc6270 */
[C---:B------:R-:W-:Y:S01]  /*1e880*/  ISETP.GT.U32.AND P0, PT, R0.reuse, R6, PT ;  /* 0x000000060000720c */ /* 0x040fe20003f04070 */
[--C-:B------:R-:W-:Y:S01]  /*1e890*/  @!P5 IMAD.IADD R13, R13, 0x1, -R0.reuse ;  /* 0x000000010d0dd824 */ /* 0x100fe200078e0a00 */
[----:B------:R-:W-:Y:S01]  /*1e8a0*/  ISETP.GT.U32.AND P5, PT, R0, R8, PT ;  /* 0x000000080000720c */ /* 0x000fe20003fa4070 */
[----:B------:R-:W-:Y:S02]  /*1e8b0*/  @!P2 IMAD.IADD R7, R7, 0x1, -R0 ;  /* 0x000000010707a824 */ /* 0x000fe400078e0a00 */
[----:B------:R-:W-:Y:S01]  /*1e8c0*/  IMAD.MOV.U32 R11, RZ, RZ, R12 ;  /* 0x000000ffff0b7224 */ /* 0x000fe200078e000c */
[----:B------:R-:W-:Y:S01]  /*1e8d0*/  IABS R2, R24 ;  /* 0x0000001800027213 */ /* 0x000fe20000000000 */
[----:B------:R-:W-:-:S06]  /*1e8e0*/  @!P4 IMAD.MOV R10, RZ, RZ, -R10 ;  /* 0x000000ffff0ac224 */ /* 0x000fcc00078e0a0a */
[----:B------:R-:W-:Y:S01]  /*1e8f0*/  @!P0 IMAD.IADD R6, R6, 0x1, -R0 ;  /* 0x0000000106068824 */ /* 0x000fe200078e0a00 */
[----:B------:R-:W-:Y:S01]  /*1e900*/  ISETP.GT.U32.AND P0, PT, R0, R7, PT ;  /* 0x000000070000720c */ /* 0x000fe20003f04070 */
[----:B------:R-:W-:-:S04]  /*1e910*/  IMAD.HI.U32 R21, R20, R2, RZ ;  /* 0x0000000214157227 */ /* 0x000fc800078e00ff */
[----:B------:R-:W-:Y:S02]  /*1e920*/  @!P6 IMAD.MOV R11, RZ, RZ, -R11 ;  /* 0x000000ffff0be224 */ /* 0x000fe400078e0a0b */
[----:B------:R-:W-:Y:S02]  /*1e930*/  IMAD.MOV R21, RZ, RZ, -R21 ;  /* 0x000000ffff157224 */ /* 0x000fe400078e0a15 */
[----:B------:R-:W-:Y:S01]  /*1e940*/  @!P5 IMAD.IADD R8, R8, 0x1, -R0 ;  /* 0x000000010808d824 */ /* 0x000fe200078e0a00 */
[C---:B------:R-:W-:Y:S01]  /*1e950*/  ISETP.GT.U32.AND P5, PT, R0.reuse, R17, PT ;  /* 0x000000110000720c */ /* 0x040fe20003fa4070 */
[----:B------:R-:W-:Y:S01]  /*1e960*/  STL [R1+0xc0], R10 ;  /* 0x0000c00a01007387 */ /* 0x000fe20000100800 */
[----:B------:R-:W-:-:S03]  /*1e970*/  IMAD R2, R0, R21, R2 ;  /* 0x0000001500027224 */ /* 0x000fc600078e0202 */
[----:B------:R0:W-:Y:S01]  /*1e980*/  STL [R1+0xbc], R11 ;  /* 0x0000bc0b01007387 */ /* 0x0001e20000100800 */
[C---:B------:R-:W-:Y:S02]  /*1e990*/  ISETP.GT.U32.AND P6, PT, R0.reuse, R8, PT ;  /* 0x000000080000720c */ /* 0x040fe40003fc4070 */
[----:B------:R-:W-:Y:S01]  /*1e9a0*/  ISETP.GT.U32.AND P4, PT, R0, R6, PT ;  /* 0x000000060000720c */ /* 0x000fe20003f84070 */
[----:B------:R-:W-:Y:S02]  /*1e9b0*/  @!P0 IMAD.IADD R7, R7, 0x1, -R0 ;  /* 0x0000000107078824 */ /* 0x000fe400078e0a00 */
[----:B0-----:R-:W-:-:S04]  /*1e9c0*/  IMAD.MOV.U32 R11, RZ, RZ, R13 ;  /* 0x000000ffff0b7224 */ /* 0x001fc800078e000d */
[----:B------:R-:W-:Y:S01]  /*1e9d0*/  @!P3 IMAD.MOV R11, RZ, RZ, -R11 ;  /* 0x000000ffff0bb224 */ /* 0x000fe200078e0a0b */
[----:B------:R-:W-:Y:S01]  /*1e9e0*/  ISETP.GT.U32.AND P3, PT, R0, R2, PT ;  /* 0x000000020000720c */ /* 0x000fe20003f64070 */
[--C-:B------:R-:W-:Y:S01]  /*1e9f0*/  @!P5 IMAD.IADD R17, R17, 0x1, -R0.reuse ;  /* 0x000000011111d824 */ /* 0x100fe200078e0a00 */
[----:B------:R-:W-:Y:S01]  /*1ea00*/  ISETP.GE.AND P2, PT, R29, RZ, PT ;  /* 0x000000ff1d00720c */ /* 0x000fe20003f46270 */
[--C-:B------:R-:W-:Y:S01]  /*1ea10*/  @!P6 IMAD.IADD R8, R8, 0x1, -R0.reuse ;  /* 0x000000010808e824 */ /* 0x100fe200078e0a00 */
[----:B------:R0:W-:Y:S01]  /*1ea20*/  STL [R1+0xb8], R11 ;  /* 0x0000b80b01007387 */ /* 0x0001e20000100800 */
[----:B------:R-:W-:Y:S01]  /*1ea30*/  ISETP.GE.AND P6, PT, R23, RZ, PT ;  /* 0x000000ff1700720c */ /* 0x000fe20003fc6270 */
[--C-:B------:R-:W-:Y:S01]  /*1ea40*/  @!P4 IMAD.IADD R6, R6, 0x1, -R0.reuse ;  /* 0x000000010606c824 */ /* 0x100fe200078e0a00 */
[----:B------:R-:W-:Y:S01]  /*1ea50*/  ISETP.GE.AND P4, PT, R14, RZ, PT ;  /* 0x000000ff0e00720c */ /* 0x000fe20003f86270 */
[----:B------:R-:W3:Y:S04]  /*1ea60*/  LDL R23, [R1+0xcdc] ;  /* 0x000cdc0001177983 */ /* 0x000ee80000100800 */
[----:B------:R-:W3:Y:S01]  /*1ea70*/  LDL.LU R14, [R1+0xcd8] ;  /* 0x000cd800010e7983 */ /* 0x000ee20000300800 */
[----:B------:R-:W-:-:S02]  /*1ea80*/  @!P3 IMAD.IADD R2, R2, 0x1, -R0 ;  /* 0x000000010202b824 */ /* 0x000fc400078e0a00 */
[----:B------:R-:W-:Y:S02]  /*1ea90*/  @!P2 IMAD.MOV R7, RZ, RZ, -R7 ;  /* 0x000000ffff07a224 */ /* 0x000fe400078e0a07 */
[----:B0-----:R-:W-:Y:S01]  /*1eaa0*/  IMAD.MOV.U32 R11, RZ, RZ, R17 ;  /* 0x000000ffff0b7224 */ /* 0x001fe200078e0011 */
[----:B------:R-:W-:-:S03]  /*1eab0*/  ISETP.GE.AND P3, PT, R24, RZ, PT ;  /* 0x000000ff1800720c */ /* 0x000fc60003f66270 */
[----:B------:R-:W-:Y:S02]  /*1eac0*/  @!P1 IMAD.MOV R11, RZ, RZ, -R11 ;  /* 0x000000ffff0b9224 */ /* 0x000fe400078e0a0b */
[----:B------:R-:W-:-:S03]  /*1ead0*/  @!P4 IMAD.MOV R6, RZ, RZ, -R6 ;  /* 0x000000ffff06c224 */ /* 0x000fc600078e0a06 */
[----:B------:R0:W-:Y:S04]  /*1eae0*/  STL [R1+0xb4], R11 ;  /* 0x0000b40b01007387 */ /* 0x0001e80000100800 */
[----:B------:R-:W-:Y:S01]  /*1eaf0*/  STL [R1+0xb0], R7 ;  /* 0x0000b00701007387 */ /* 0x000fe20000100800 */
[----:B--2---:R-:W-:Y:S02]  /*1eb00*/  IABS R16, R5 ;  /* 0x0000000500107213 */ /* 0x004fe40000000000 */
[----:B----4-:R-:W-:-:S05]  /*1eb10*/  IABS R9, R4 ;  /* 0x0000000400097213 */ /* 0x010fca0000000000 */
[----:B------:R-:W-:-:S04]  /*1eb20*/  IMAD.HI.U32 R18, R20, R9, RZ ;  /* 0x0000000914127227 */ /* 0x000fc800078e00ff */
[----:B------:R-:W-:Y:S02]  /*1eb30*/  IMAD.MOV R18, RZ, RZ, -R18 ;  /* 0x000000ffff127224 */ /* 0x000fe400078e0a12 */
[----:B------:R-:W-:-:S04]  /*1eb40*/  IMAD.HI.U32 R19, R20, R16, RZ ;  /* 0x0000001014137227 */ /* 0x000fc800078e00ff */
[----:B------:R-:W-:Y:S02]  /*1eb50*/  IMAD R9, R0, R18, R9 ;  /* 0x0000001200097224 */ /* 0x000fe400078e0209 */
[----:B------:R-:W-:-:S03]  /*1eb60*/  IMAD.MOV R19, RZ, RZ, -R19 ;  /* 0x000000ffff137224 */ /* 0x000fc600078e0a13 */
[C---:B------:R-:W-:Y:S01]  /*1eb70*/  ISETP.GT.U32.AND P0, PT, R0.reuse, R9, PT ;  /* 0x000000090000720c */ /* 0x040fe20003f04070 */
[----:B------:R-:W-:-:S05]  /*1eb80*/  IMAD R16, R0, R19, R16 ;  /* 0x0000001300107224 */ /* 0x000fca00078e0210 */
[----:B------:R-:W-:-:S07]  /*1eb90*/  ISETP.GT.U32.AND P5, PT, R0, R16, PT ;  /* 0x000000100000720c */ /* 0x000fce0003fa4070 */
[----:B------:R-:W-:Y:S01]  /*1eba0*/  @!P0 IMAD.IADD R9, R9, 0x1, -R0 ;  /* 0x0000000109098824 */ /* 0x000fe200078e0a00 */
[----:B------:R-:W-:-:S04]  /*1ebb0*/  ISETP.GT.U32.AND P0, PT, R0, R2, PT ;  /* 0x000000020000720c */ /* 0x000fc80003f04070 */
[----:B------:R-:W-:Y:S01]  /*1ebc0*/  ISETP.GT.U32.AND P2, PT, R0, R9, PT ;  /* 0x000000090000720c */ /* 0x000fe20003f44070 */
[----:B------:R-:W-:Y:S01]  /*1ebd0*/  @!P5 IMAD.IADD R16, R16, 0x1, -R0 ;  /* 0x000000011010d824 */ /* 0x000fe200078e0a00 */
[----:B------:R-:W-:Y:S01]  /*1ebe0*/  ISETP.GE.AND P5, PT, R5, RZ, PT ;  /* 0x000000ff0500720c */ /* 0x000fe20003fa6270 */
[----:B------:R-:W-:-:S03]  /*1ebf0*/  IMAD.MOV.U32 R5, RZ, RZ, R8 ;  /* 0x000000ffff057224 */ /* 0x000fc600078e0008 */
[----:B------:R-:W-:Y:S01]  /*1ec00*/  ISETP.GT.U32.AND P1, PT, R0, R16, PT ;  /* 0x000000100000720c */ /* 0x000fe20003f24070 */
[----:B------:R-:W-:Y:S02]  /*1ec10*/  @!P6 IMAD.MOV R5, RZ, RZ, -R5 ;  /* 0x000000ffff05e224 */ /* 0x000fe400078e0a05 */
[----:B------:R-:W-:Y:S01]  /*1ec20*/  @!P0 IMAD.IADD R2, R2, 0x1, -R0 ;  /* 0x0000000102028824 */ /* 0x000fe200078e0a00 */
[----:B------:R-:W-:-:S03]  /*1ec30*/  IABS R10, R15 ;  /* 0x0000000f000a7213 */ /* 0x000fc60000000000 */
[----:B------:R-:W-:Y:S01]  /*1ec40*/  @!P2 IMAD.IADD R9, R9, 0x1, -R0 ;  /* 0x000000010909a824 */ /* 0x000fe200078e0a00 */
[----:B------:R-:W-:Y:S01]  /*1ec50*/  ISETP.GE.AND P2, PT, R15, RZ, PT ;  /* 0x000000ff0f00720c */ /* 0x000fe20003f46270 */
[----:B------:R-:W-:Y:S01]  /*1ec60*/  IMAD.MOV.U32 R15, RZ, RZ, R2 ;  /* 0x000000ffff0f7224 */ /* 0x000fe200078e0002 */
[----:B------:R1:W-:Y:S01]  /*1ec70*/  STL [R1+0xac], R5 ;  /* 0x0000ac0501007387 */ /* 0x0003e20000100800 */
[----:B------:R-:W-:Y:S02]  /*1ec80*/  ISETP.GE.AND P6, PT, R4, RZ, PT ;  /* 0x000000ff0400720c */ /* 0x000fe40003fc6270 */
[----:B------:R-:W-:Y:S01]  /*1ec90*/  @!P1 IMAD.IADD R16, R16, 0x1, -R0 ;  /* 0x0000000110109824 */ /* 0x000fe200078e0a00 */
[----:B0-----:R-:W2:Y:S01]  /*1eca0*/  LDL.LU R11, [R1+0xce0] ;  /* 0x000ce000010b7983 */ /* 0x001ea20000300800 */
[----:B------:R-:W-:-:S03]  /*1ecb0*/  @!P3 IMAD.MOV R15, RZ, RZ, -R15 ;  /* 0x000000ffff0fb224 */ /* 0x000fc600078e0a0f */
[----:B------:R-:W4:Y:S04]  /*1ecc0*/  LDL.LU R29, [R1+0xce4] ;  /* 0x000ce400011d7983 */ /* 0x000f280000300800 */
[----:B------:R-:W2:Y:S04]  /*1ecd0*/  LDL.LU R4, [R1+0xce8] ;  /* 0x000ce80001047983 */ /* 0x000ea80000300800 */
[----:B------:R-:W2:Y:S04]  /*1ece0*/  LDL.LU R24, [R1+0xcec] ;  /* 0x000cec0001187983 */ /* 0x000ea80000300800 */
[----:B-1----:R-:W2:Y:S04]  /*1ecf0*/  LDL.LU R5, [R1+0xcf0] ;  /* 0x000cf00001057983 */ /* 0x002ea80000300800 */
[----:B------:R-:W-:Y:S04]  /*1ed00*/  STL [R1+0xa4], R6 ;  /* 0x0000a40601007387 */ /* 0x000fe80000100800 */
[----:B------:R0:W-:Y:S04]  /*1ed10*/  STL [R1+0x3d74], R16 ;  /* 0x003d741001007387 */ /* 0x0001e80000100800 */
[----:B------:R1:W-:Y:S04]  /*1ed20*/  STL [R1+0xa0], R15 ;  /* 0x0000a00f01007387 */ /* 0x0003e80000100800 */
[----:B0-----:R-:W2:Y:S01]  /*1ed30*/  LDL.LU R16, [R1+0xcdc] ;  /* 0x000cdc0001107983 */ /* 0x001ea20000300800 */
[----:B------:R-:W-:-:S04]  /*1ed40*/  IMAD.HI.U32 R12, R20, R10, RZ ;  /* 0x0000000a140c7227 */ /* 0x000fc800078e00ff */
[----:B------:R-:W-:-:S04]  /*1ed50*/  IMAD.MOV R12, RZ, RZ, -R12 ;  /* 0x000000ffff0c7224 */ /* 0x000fc800078e0a0c */
[----:B------:R-:W-:-:S05]  /*1ed60*/  IMAD R8, R0, R12, R10 ;  /* 0x0000000c00087224 */ /* 0x000fca00078e020a */
[----:B------:R-:W-:Y:S02]  /*1ed70*/  ISETP.GT.U32.AND P1, PT, R0, R8, PT ;  /* 0x000000080000720c */ /* 0x000fe40003f24070 */
[----:B------:R-:W-:-:S05]  /*1ed80*/  IABS R18, R22 ;  /* 0x0000001600127213 */ /* 0x000fca0000000000 */
[----:B------:R-:W-:-:S06]  /*1ed90*/  IMAD.HI.U32 R13, R20, R18, RZ ;  /* 0x00000012140d7227 */ /* 0x000fcc00078e00ff */
[----:B------:R-:W-:Y:S02]  /*1eda0*/  @!P1 IMAD.IADD R8, R8, 0x1, -R0 ;  /* 0x0000000108089824 */ /* 0x000fe400078e0a00 */
[----:B------:R-:W-:-:S03]  /*1edb0*/  IMAD.MOV R13, RZ, RZ, -R13 ;  /* 0x000000ffff0d7224 */ /* 0x000fc600078e0a0d */
[C---:B------:R-:W-:Y:S01]  /*1edc0*/  ISETP.GT.U32.AND P1, PT, R0.reuse, R8, PT ;  /* 0x000000080000720c */ /* 0x040fe20003f24070 */
[----:B------:R-:W-:Y:S01]  /*1edd0*/  IMAD R7, R0, R13, R18 ;  /* 0x0000000d00077224 */ /* 0x000fe200078e0212 */
[----:B---3--:R-:W-:Y:S02]  /*1ede0*/  IABS R10, R23 ;  /* 0x00000017000a7213 */ /* 0x008fe40000000000 */
[----:B------:R-:W-:-:S03]  /*1edf0*/  IABS R12, R14 ;  /* 0x0000000e000c7213 */ /* 0x000fc60000000000 */
[----:B------:R-:W-:-:S04]  /*1ee00*/  IMAD.HI.U32 R2, R20, R10, RZ ;  /* 0x0000000a14027227 */ /* 0x000fc800078e00ff */
[----:B------:R-:W-:-:S04]  /*1ee10*/  IMAD.HI.U32 R6, R20, R12, RZ ;  /* 0x0000000c14067227 */ /* 0x000fc800078e00ff */
[----:B------:R-:W-:Y:S02]  /*1ee20*/  IMAD.MOV R13, RZ, RZ, -R6 ;  /* 0x000000ffff0d7224 */ /* 0x000fe400078e0a06 */
[----:B------:R-:W-:-:S04]  /*1ee30*/  IMAD.MOV R6, RZ, RZ, -R2 ;  /* 0x000000ffff067224 */ /* 0x000fc800078e0a02 */
[----:B------:R-:W-:Y:S02]  /*1ee40*/  IMAD R10, R0, R6, R10 ;  /* 0x00000006000a7224 */ /* 0x000fe400078e020a */
[----:B------:R-:W-:-:S03]  /*1ee50*/  @!P1 IMAD.IADD R8, R8, 0x1, -R0 ;  /* 0x0000000108089824 */ /* 0x000fc600078e0a00 */
[----:B------:R-:W-:Y:S01]  /*1ee60*/  ISETP.GT.U32.AND P1, PT, R0, R10, PT ;  /* 0x0000000a0000720c */ /* 0x000fe20003f24070 */
[----:B-1----:R-:W-:Y:S01]  /*1ee70*/  IMAD.MOV.U32 R15, RZ, RZ, R28 ;  /* 0x000000ffff0f7224 */ /* 0x002fe200078e001c */
[----:B------:R-:W-:Y:S01]  /*1ee80*/  ISETP.GE.AND P3, PT, R14, RZ, PT ;  /* 0x000000ff0e00720c */ /* 0x000fe20003f66270 */
[----:B------:R-:W3:Y:S01]  /*1ee90*/  LDL.LU R28, [R1+0xcf4] ;  /* 0x000cf400011c7983 */ /* 0x000ee20000300800 */
[----:B------:R-:W-:-:S03]  /*1eea0*/  MOV R14, R3 ;  /* 0x00000003000e7202 */ /* 0x000fc60000000f00 */
[----:B------:R-:W3:Y:S06]  /*1eeb0*/  LDL.LU R3, [R1+0xcf8] ;  /* 0x000cf80001037983 */ /* 0x000eec0000300800 */
[----:B------:R-:W-:Y:S01]  /*1eec0*/  @!P1 IMAD.IADD R10, R10, 0x1, -R0 ;  /* 0x000000010a0a9824 */ /* 0x000fe200078e0a00 */
[----:B--2---:R-:W-:Y:S02]  /*1eed0*/  ISETP.GE.AND P1, PT, R16, RZ, PT ;  /* 0x000000ff1000720c */ /* 0x004fe40003f26270 */
[----:B------:R-:W2:Y:S01]  /*1eee0*/  LDL.LU R16, [R1+0x3d74] ;  /* 0x003d740001107983 */ /* 0x000ea20000300800 */
[----:B------:R-:W-:-:S13]  /*1eef0*/  ISETP.GT.U32.AND P4, PT, R0, R7, PT ;  /* 0x000000070000720c */ /* 0x000fda0003f84070 */
[----:B------:R-:W-:-:S05]  /*1ef00*/  @!P4 IMAD.IADD R7, R7, 0x1, -R0 ;  /* 0x000000010707c824 */ /* 0x000fca00078e0a00 */
[C---:B------:R-:W-:Y:S01]  /*1ef10*/  ISETP.GT.U32.AND P4, PT, R0.reuse, R7, PT ;  /* 0x000000070000720c */ /* 0x040fe20003f84070 */
[----:B------:R-:W-:Y:S01]  /*1ef20*/  IMAD R2, R0, R13, R12 ;  /* 0x0000000d00027224 */ /* 0x000fe200078e020c */
[----:B------:R-:W-:-:S05]  /*1ef30*/  IABS R12, R11 ;  /* 0x0000000b000c7213 */ /* 0x000fca0000000000 */
[----:B------:R-:W-:-:S06]  /*1ef40*/  IMAD.HI.U32 R19, R20, R12, RZ ;  /* 0x0000000c14137227 */ /* 0x000fcc00078e00ff */
[----:B------:R-:W-:Y:S01]  /*1ef50*/  @!P4 IMAD.IADD R7, R7, 0x1, -R0 ;  /* 0x000000010707c824 */ /* 0x000fe200078e0a00 */
[----:B------:R-:W-:Y:S01]  /*1ef60*/  ISETP.GT.U32.AND P4, PT, R0, R2, PT ;  /* 0x000000020000720c */ /* 0x000fe20003f84070 */
[----:B------:R-:W-:Y:S01]  /*1ef70*/  IMAD.MOV R19, RZ, RZ, -R19 ;  /* 0x000000ffff137224 */ /* 0x000fe200078e0a13 */
[----:B------:R-:W-:-:S03]  /*1ef80*/  IABS R6, R4 ;  /* 0x0000000400067213 */ /* 0x000fc60000000000 */
[----:B------:R-:W-:Y:S02]  /*1ef90*/  IMAD R12, R0, R19, R12 ;  /* 0x00000013000c7224 */ /* 0x000fe400078e020c */
[----:B------:R-:W-:-:S06]  /*1efa0*/  IMAD.HI.U32 R23, R20, R6, RZ ;  /* 0x0000000614177227 */ /* 0x000fcc00078e00ff */
[----:B------:R-:W-:Y:S01]  /*1efb0*/  @!P4 IMAD.IADD R2, R2, 0x1, -R0 ;  /* 0x000000010202c824 */ /* 0x000fe200078e0a00 */
[----:B------:R-:W-:Y:S01]  /*1efc0*/  ISETP.GT.U32.AND P4, PT, R0, R12, PT ;  /* 0x0000000c0000720c */ /* 0x000fe20003f84070 */
[----:B------:R-:W-:Y:S01]  /*1efd0*/  IMAD.MOV R23, RZ, RZ, -R23 ;  /* 0x000000ffff177224 */ /* 0x000fe200078e0a17 */
[----:B----4-:R-:W-:Y:S02]  /*1efe0*/  IABS R18, R29 ;  /* 0x0000001d00127213 */ /* 0x010fe40000000000 */
[----:B------:R-:W-:Y:S01]  /*1eff0*/  ISETP.GE.AND P0, PT, R22, RZ, PT ;  /* 0x000000ff1600720c */ /* 0x000fe20003f06270 */
[----:B------:R-:W-:Y:S01]  /*1f000*/  IMAD R23, R0, R23, R6 ;  /* 0x0000001700177224 */ /* 0x000fe200078e0206 */
[----:B------:R-:W-:Y:S01]  /*1f010*/  IABS R13, R24 ;  /* 0x00000018000d7213 */ /* 0x000fe20000000000 */
[----:B------:R-:W-:-:S04]  /*1f020*/  IMAD.HI.U32 R22, R20, R18, RZ ;  /* 0x0000001214167227 */ /* 0x000fc800078e00ff */
[----:B------:R-:W-:-:S04]  /*1f030*/  IMAD.HI.U32 R19, R20, R13, RZ ;  /* 0x0000000d14137227 */ /* 0x000fc800078e00ff */
[----:B------:R-:W-:Y:S01]  /*1f040*/  @!P4 IMAD.IADD R12, R12, 0x1, -R0 ;  /* 0x000000010c0cc824 */ /* 0x000fe200078e0a00 */
[C---:B------:R-:W-:Y:S01]  /*1f050*/  ISETP.GT.U32.AND P4, PT, R0.reuse, R2, PT ;  /* 0x000000020000720c */ /* 0x040fe20003f84070 */
[----:B------:R-:W-:Y:S02]  /*1f060*/  IMAD.MOV R22, RZ, RZ, -R22 ;  /* 0x000000ffff167224 */ /* 0x000fe400078e0a16 */
[----:B------:R-:W-:Y:S01]  /*1f070*/  @!P6 IMAD.MOV R9, RZ, RZ, -R9 ;  /* 0x000000ffff09e224 */ /* 0x000fe200078e0a09 */
[C---:B------:R-:W-:Y:S01]  /*1f080*/  ISETP.GT.U32.AND P6, PT, R0.reuse, R10, PT ;  /* 0x0000000a0000720c */ /* 0x040fe20003fc4070 */
[----:B------:R-:W-:Y:S01]  /*1f090*/  @!P2 IMAD.MOV R8, RZ, RZ, -R8 ;  /* 0x000000ffff08a224 */ /* 0x000fe200078e0a08 */
[C---:B------:R-:W-:Y:S01]  /*1f0a0*/  ISETP.GT.U32.AND P2, PT, R0.reuse, R23, PT ;  /* 0x000000170000720c */ /* 0x040fe20003f44070 */
[----:B------:R-:W-:Y:S02]  /*1f0b0*/  IMAD.MOV R19, RZ, RZ, -R19 ;  /* 0x000000ffff137224 */ /* 0x000fe400078e0a13 */
[----:B------:R-:W-:-:S02]  /*1f0c0*/  IMAD R18, R0, R22, R18 ;  /* 0x0000001600127224 */ /* 0x000fc400078e0212 */
[C---:B------:R-:W-:Y:S02]  /*1f0d0*/  IMAD R13, R0.reuse, R19, R13 ;  /* 0x00000013000d7224 */ /* 0x040fe400078e020d */
[----:B------:R-:W-:Y:S01]  /*1f0e0*/  @!P0 IMAD.MOV R7, RZ, RZ, -R7 ;  /* 0x000000ffff078224 */ /* 0x000fe200078e0a07 */
[----:B------:R-:W-:Y:S01]  /*1f0f0*/  ISETP.GT.U32.AND P0, PT, R0, R18, PT ;  /* 0x000000120000720c */ /* 0x000fe20003f04070 */
[--C-:B------:R-:W-:Y:S01]  /*1f100*/  @!P4 IMAD.IADD R2, R2, 0x1, -R0.reuse ;  /* 0x000000010202c824 */ /* 0x100fe200078e0a00 */
[----:B------:R-:W-:Y:S01]  /*1f110*/  IABS R17, R5 ;  /* 0x0000000500117213 */ /* 0x000fe20000000000 */
[--C-:B------:R-:W-:Y:S01]  /*1f120*/  @!P6 IMAD.IADD R10, R10, 0x1, -R0.reuse ;  /* 0x000000010a0ae824 */ /* 0x100fe200078e0a00 */
[----:B------:R-:W-:Y:S01]  /*1f130*/  ISETP.GT.U32.AND P4, PT, R0, R13, PT ;  /* 0x0000000d0000720c */ /* 0x000fe20003f84070 */
[----:B------:R-:W-:Y:S01]  /*1f140*/  @!P2 IMAD.IADD R23, R23, 0x1, -R0 ;  /* 0x000000011717a824 */ /* 0x000fe200078e0a00 */
[----:B------:R-:W-:Y:S01]  /*1f150*/  ISETP.GE.AND P6, PT, R11, RZ, PT ;  /* 0x000000ff0b00720c */ /* 0x000fe20003fc6270 */
[----:B------:R-:W-:Y:S01]  /*1f160*/  IMAD.HI.U32 R21, R20, R17, RZ ;  /* 0x0000001114157227 */ /* 0x000fe200078e00ff */
[----:B------:R-:W-:-:S03]  /*1f170*/  ISETP.GE.AND P2, PT, R4, RZ, PT ;  /* 0x000000ff0400720c */ /* 0x000fc60003f46270 */
[----:B------:R-:W-:Y:S01]  /*1f180*/  @!P3 IMAD.MOV R2, RZ, RZ, -R2 ;  /* 0x000000ffff02b224 */ /* 0x000fe200078e0a02 */
[----:B------:R-:W-:Y:S01]  /*1f190*/  ISETP.GT.U32.AND P3, PT, R0, R23, PT ;  /* 0x000000170000720c */ /* 0x000fe20003f64070 */
[----:B------:R-:W-:Y:S01]  /*1f1a0*/  IMAD.MOV R21, RZ, RZ, -R21 ;  /* 0x000000ffff157224 */ /* 0x000fe200078e0a15 */
[----:B---3--:R-:W-:Y:S01]  /*1f1b0*/  IABS R6, R28 ;  /* 0x0000001c00067213 */ /* 0x008fe20000000000 */
[--C-:B------:R-:W-:Y:S02]  /*1f1c0*/  @!P0 IMAD.IADD R18, R18, 0x1, -R0.reuse ;  /* 0x0000000112128824 */ /* 0x100fe400078e0a00 */
[C---:B------:R-:W-:Y:S02]  /*1f1d0*/  IMAD R17, R0.reuse, R21, R17 ;  /* 0x0000001500117224 */ /* 0x040fe400078e0211 */
[----:B------:R-:W-:Y:S01]  /*1f1e0*/  @!P4 IMAD.IADD R13, R13, 0x1, -R0 ;  /* 0x000000010d0dc824 */ /* 0x000fe200078e0a00 */
[----:B------:R-:W-:-:S05]  /*1f1f0*/  ISETP.GT.U32.AND P4, PT, R0, R18, PT ;  /* 0x000000120000720c */ /* 0x000fca0003f84070 */
[----:B------:R-:W-:Y:S01]  /*1f200*/  @!P3 IMAD.IADD R23, R23, 0x1, -R0 ;  /* 0x000000011717b824 */ /* 0x000fe200078e0a00 */
[----:B------:R-:W-:-:S07]  /*1f210*/  ISETP.GE.AND P3, PT, R5, RZ, PT ;  /* 0x000000ff0500720c */ /* 0x000fce0003f66270 */
[----:B------:R-:W-:Y:S01]  /*1f220*/  @!P4 IMAD.IADD R18, R18, 0x1, -R0 ;  /* 0x000000011212c824 */ /* 0x000fe200078e0a00 */
[----:B------:R-:W-:Y:S01]  /*1f230*/  ISETP.GE.AND P0, PT, R29, RZ, PT ;  /* 0x000000ff1d00720c */ /* 0x000fe20003f06270 */
[----:B--2---:R-:W-:Y:S01]  /*1f240*/  @!P5 IMAD.MOV R16, RZ, RZ, -R16 ;  /* 0x000000ffff10d224 */ /* 0x004fe200078e0a10 */
[----:B------:R-:W-:-:S04]  /*1f250*/  ISETP.GT.U32.AND P5, PT, R0, R12, PT ;  /* 0x0000000c0000720c */ /* 0x000fc80003fa4070 */
[----:B------:R-:W-:Y:S04]  /*1f260*/  STL [R1+0x98], R16 ;  /* 0x0000981001007387 */ /* 0x000fe80000100800 */
[----:B------:R0:W-:Y:S04]  /*1f270*/  STL [R1+0x94], R9 ;  /* 0x0000940901007387 */ /* 0x0001e80000100800 */
[----:B------:R-:W-:Y:S01]  /*1f280*/  STL [R1+0x90], R7 ;  /* 0x0000900701007387 */ /* 0x000fe20000100800 */
[----:B------:R-:W-:-:S03]  /*1f290*/  @!P5 IMAD.IADD R12, R12, 0x1, -R0 ;  /* 0x000000010c0cd824 */ /* 0x000fc600078e0a00 */
[----:B------:R1:W-:Y:S01]  /*1f2a0*/  STL [R1+0x8c], R8 ;  /* 0x00008c0801007387 */ /* 0x0003e20000100800 */
[----:B0-----:R-:W-:-:S03]  /*1f2b0*/  IMAD.MOV.U32 R9, RZ, RZ, R10 ;  /* 0x000000ffff097224 */ /* 0x001fc600078e000a */
[----:B------:R-:W2:Y:S01]  /*1f2c0*/  LDL.LU R4, [R1+0xd04] ;  /* 0x000d040001047983 */ /* 0x000ea20000300800 */
[----:B------:R-:W-:Y:S02]  /*1f2d0*/  IMAD.MOV.U32 R10, RZ, RZ, R12 ;  /* 0x000000ffff0a7224 */ /* 0x000fe400078e000c */
[----:B------:R-:W-:Y:S01]  /*1f2e0*/  @!P1 IMAD.MOV R9, RZ, RZ, -R9 ;  /* 0x000000ffff099224 */ /* 0x000fe200078e0a09 */
[----:B------:R-:W-:Y:S01]  /*1f2f0*/  ISETP.GT.U32.AND P5, PT, R0, R17, PT ;  /* 0x000000110000720c */ /* 0x000fe20003fa4070 */
[----:B------:R-:W-:Y:S02]  /*1f300*/  @!P6 IMAD.MOV R10, RZ, RZ, -R10 ;  /* 0x000000ffff0ae224 */ /* 0x000fe400078e0a0a */
[----:B-1----:R-:W-:Y:S01]  /*1f310*/  IMAD.HI.U32 R8, R20, R6, RZ ;  /* 0x0000000614087227 */ /* 0x002fe200078e00ff */
[----:B------:R-:W-:Y:S03]  /*1f320*/  STL [R1+0x84], R2 ;  /* 0x0000840201007387 */ /* 0x000fe60000100800 */
[----:B------:R-:W-:Y:S01]  /*1f330*/  IMAD.MOV R8, RZ, RZ, -R8 ;  /* 0x000000ffff087224 */ /* 0x000fe200078e0a08 */
[----:B------:R-:W-:Y:S04]  /*1f340*/  STL [R1+0x80], R9 ;  /* 0x0000800901007387 */ /* 0x000fe80000100800 */
[----:B------:R-:W-:Y:S01]  /*1f350*/  STL [R1+0x7c], R10 ;  /* 0x00007c0a01007387 */ /* 0x000fe20000100800 */
[----:B------:R-:W-:-:S03]  /*1f360*/  IMAD R8, R0, R8, R6 ;  /* 0x0000000800087224 */ /* 0x000fc600078e0206 */
[----:B------:R-:W3:Y:S01]  /*1f370*/  LDL.LU R5, [R1+0xd08] ;  /* 0x000d080001057983 */ /* 0x000ee20000300800 */
[----:B------:R-:W-:Y:S01]  /*1f380*/  @!P5 IMAD.IADD R17, R17, 0x1, -R0 ;  /* 0x000000011111d824 */ /* 0x000fe200078e0a00 */
[----:B------:R-:W-:-:S04]  /*1f390*/  ISETP.GT.U32.AND P4, PT, R0, R8, PT ;  /* 0x000000080000720c */ /* 0x000fc80003f84070 */
[----:B------:R-:W-:Y:S02]  /*1f3a0*/  ISETP.GT.U32.AND P1, PT, R0, R17, PT ;  /* 0x000000110000720c */ /* 0x000fe40003f24070 */
[----:B------:R-:W-:-:S07]  /*1f3b0*/  IABS R7, R3 ;  /* 0x0000000300077213 */ /* 0x000fce0000000000 */
[----:B------:R-:W-:Y:S01]  /*1f3c0*/  @!P4 IMAD.IADD R8, R8, 0x1, -R0 ;  /* 0x000000010808c824 */ /* 0x000fe200078e0a00 */
[----:B------:R-:W-:Y:S01]  /*1f3d0*/  ISETP.GE.AND P4, PT, R3, RZ, PT ;  /* 0x000000ff0300720c */ /* 0x000fe20003f86270 */
[----:B------:R-:W-:Y:S02]  /*1f3e0*/  IMAD.MOV.U32 R3, RZ, RZ, R18 ;  /* 0x000000ffff037224 */ /* 0x000fe400078e0012 */
[----:B------:R-:W-:Y:S01]  /*1f3f0*/  @!P1 IMAD.IADD R17, R17, 0x1, -R0 ;  /* 0x0000000111119824 */ /* 0x000fe200078e0a00 */
[----:B------:R-:W-:Y:S01]  /*1f400*/  ISETP.GE.AND P1, PT, R28, RZ, PT ;  /* 0x000000ff1c00720c */ /* 0x000fe20003f26270 */
[----:B------:R-:W-:Y:S01]  /*1f410*/  @!P0 IMAD.MOV R3, RZ, RZ, -R3 ;  /* 0x000000ffff038224 */ /* 0x000fe200078e0a03 */
[----:B------:R-:W4:Y:S01]  /*1f420*/  LDL.LU R28, [R1+0xd0c] ;  /* 0x000d0c00011c7983 */ /* 0x000f220000300800 */
[----:B------:R-:W-:-:S03]  /*1f430*/  ISETP.GE.AND P6, PT, R24, RZ, PT ;  /* 0x000000ff1800720c */ /* 0x000fc60003fc6270 */
[----:B------:R-:W4:Y:S04]  /*1f440*/  LDL.LU R29, [R1+0xd10] ;  /* 0x000d1000011d7983 */ /* 0x000f280000300800 */
[----:B------:R-:W4:Y:S04]  /*1f450*/  LDL.LU R24, [R1+0xd14] ;  /* 0x000d140001187983 */ /* 0x000f280000300800 */
[----:B------:R0:W-:Y:S04]  /*1f460*/  STL [R1+0x78], R3 ;  /* 0x0000780301007387 */ /* 0x0001e80000100800 */
[----:B0-----:R-:W4:Y:S01]  /*1f470*/  LDL.LU R3, [R1+0xd18] ;  /* 0x000d180001037983 */ /* 0x001f220000300800 */
[----:B------:R-:W-:Y:S01]  /*1f480*/  ISETP.GT.U32.AND P5, PT, R0, R13, PT ;  /* 0x0000000d0000720c */ /* 0x000fe20003fa4070 */
[----:B------:R-:W-:-:S04]  /*1f490*/  IMAD.HI.U32 R6, R20, R7, RZ ;  /* 0x0000000714067227 */ /* 0x000fc800078e00ff */
[----:B------:R-:W-:-:S04]  /*1f4a0*/  IMAD.MOV R9, RZ, RZ, -R6 ;  /* 0x000000ffff097224 */ /* 0x000fc800078e0a06 */
[----:B------:R-:W-:-:S04]  /*1f4b0*/  IMAD R7, R0, R9, R7 ;  /* 0x0000000900077224 */ /* 0x000fc800078e0207 */
[----:B------:R-:W-:Y:S01]  /*1f4c0*/  @!P5 IMAD.IADD R13, R13, 0x1, -R0 ;  /* 0x000000010d0dd824 */ /* 0x000fe200078e0a00 */
[C---:B------:R-:W-:Y:S02]  /*1f4d0*/  ISETP.GT.U32.AND P5, PT, R0.reuse, R7, PT ;  /* 0x000000070000720c */ /* 0x040fe40003fa4070 */
[----:B------:R-:W-:Y:S02]  /*1f4e0*/  ISETP.GT.U32.AND P0, PT, R0, R8, PT ;  /* 0x000000080000720c */ /* 0x000fe40003f04070 */
[----:B------:R-:W-:Y:S01]  /*1f4f0*/  IABS R2, R15 ;  /* 0x0000000f00027213 */ /* 0x000fe20000000000 */
[----:B------:R-:W-:-:S04]  /*1f500*/  IMAD.MOV.U32 R11, RZ, RZ, R23 ;  /* 0x000000ffff0b7224 */ /* 0x000fc800078e0017 */
[----:B------:R-:W-:-:S04]  /*1f510*/  IMAD.MOV.U32 R6, RZ, RZ, R2 ;  /* 0x000000ffff067224 */ /* 0x000fc800078e0002 */
[--C-:B------:R-:W-:Y:S02]  /*1f520*/  @!P5 IMAD.IADD R7, R7, 0x1, -R0.reuse ;  /* 0x000000010707d824 */ /* 0x100fe400078e0a00 */
[----:B------:R-:W-:Y:S02]  /*1f530*/  @!P2 IMAD.MOV R11, RZ, RZ, -R11 ;  /* 0x000000ffff0ba224 */ /* 0x000fe400078e0a0b */
[----:B------:R-:W-:Y:S01]  /*1f540*/  IMAD.HI.U32 R10, R20, R6, RZ ;  /* 0x00000006140a7227 */ /* 0x000fe200078e00ff */
[----:B------:R-:W-:Y:S02]  /*1f550*/  ISETP.GT.U32.AND P2, PT, R0, R7, PT ;  /* 0x000000070000720c */ /* 0x000fe40003f44070 */
[----:B------:R-:W-:Y:S01]  /*1f560*/  IABS R2, R14 ;  /* 0x0000000e00027213 */ /* 0x000fe20000000000 */
[----:B------:R-:W-:Y:S01]  /*1f570*/  @!P0 IMAD.IADD R8, R8, 0x1, -R0 ;  /* 0x0000000108088824 */ /* 0x000fe200078e0a00 */
[----:B------:R0:W-:Y:S01]  /*1f580*/  STL [R1+0x74], R11 ;  /* 0x0000740b01007387 */ /* 0x0001e20000100800 */
[----:B------:R-:W-:-:S02]  /*1f590*/  IMAD.MOV R10, RZ, RZ, -R10 ;  /* 0x000000ffff0a7224 */ /* 0x000fc400078e0a0a */
[----:B------:R-:W-:Y:S02]  /*1f5a0*/  IMAD.MOV.U32 R12, RZ, RZ, R13 ;  /* 0x000000ffff0c7224 */ /* 0x000fe400078e000d */
[----:B------:R-:W-:Y:S02]  /*1f5b0*/  IMAD R6, R0, R10, R6 ;  /* 0x0000000a00067224 */ /* 0x000fe400078e0206 */
[----:B------:R-:W-:-:S04]  /*1f5c0*/  IMAD.HI.U32 R10, R20, R2, RZ ;  /* 0x00000002140a7227 */ /* 0x000fc800078e00ff */
[----:B0-----:R-:W-:Y:S02]  /*1f5d0*/  IMAD.MOV.U32 R11, RZ, RZ, R17 ;  /* 0x000000ffff0b7224 */ /* 0x001fe400078e0011 */
[----:B------:R-:W-:Y:S02]  /*1f5e0*/  @!P6 IMAD.MOV R12, RZ, RZ, -R12 ;  /* 0x000000ffff0ce224 */ /* 0x000fe400078e0a0c */
[----:B------:R-:W-:Y:S01]  /*1f5f0*/  @!P3 IMAD.MOV R11, RZ, RZ, -R11 ;  /* 0x000000ffff0bb224 */ /* 0x000fe200078e0a0b */
[----:B------:R-:W-:Y:S01]  /*1f600*/  ISETP.GT.U32.AND P5, PT, R0, R6, PT ;  /* 0x000000060000720c */ /* 0x000fe20003fa4070 */
[----:B------:R-:W-:Y:S01]  /*1f610*/  IMAD.MOV R10, RZ, RZ, -R10 ;  /* 0x000000ffff0a7224 */ /* 0x000fe200078e0a0a */
[----:B------:R-:W-:Y:S01]  /*1f620*/  STL [R1+0x3d3c], R12 ;  /* 0x003d3c0c01007387 */ /* 0x000fe20000100800 */
[----:B------:R-:W-:-:S03]  /*1f630*/  @!P2 IMAD.IADD R7, R7, 0x1, -R0 ;  /* 0x000000010707a824 */ /* 0x000fc600078e0a00 */
[----:B------:R-:W-:Y:S01]  /*1f640*/  STL [R1+0x2c], R11 ;  /* 0x00002c0b01007387 */ /* 0x000fe20000100800 */
[----:B------:R-:W-:-:S06]  /*1f650*/  IMAD R2, R0, R10, R2 ;  /* 0x0000000a00027224 */ /* 0x000fcc00078e0202 */
[----:B------:R-:W-:-:S05]  /*1f660*/  @!P5 IMAD.IADD R6, R6, 0x1, -R0 ;  /* 0x000000010606d824 */ /* 0x000fca00078e0a00 */
[----:B------:R-:W-:Y:S02]  /*1f670*/  ISETP.GT.U32.AND P5, PT, R0, R6, PT ;  /* 0x000000060000720c */ /* 0x000fe40003fa4070 */
[----:B------:R-:W-:Y:S02]  /*1f680*/  ISETP.GE.AND P6, PT, R15, RZ, PT ;  /* 0x000000ff0f00720c */ /* 0x000fe40003fc6270 */
[----:B------:R-:W-:-:S09]  /*1f690*/  ISETP.GE.AND P3, PT, R14, RZ, PT ;  /* 0x000000ff0e00720c */ /* 0x000fd20003f66270 */
[----:B------:R-:W-:Y:S01]  /*1f6a0*/  @!P5 IMAD.IADD R6, R6, 0x1, -R0 ;  /* 0x000000010606d824 */ /* 0x000fe200078e0a00 */
[----:B--2---:R-:W-:Y:S02]  /*1f6b0*/  IABS R9, R4 ;  /* 0x0000000400097213 */ /* 0x004fe40000000000 */
[----:B------:R-:W-:Y:S01]  /*1f6c0*/  ISETP.GE.AND P0, PT, R4, RZ, PT ;  /* 0x000000ff0400720c */ /* 0x000fe20003f06270 */
[----:B------:R-:W-:-:S04]  /*1f6d0*/  IMAD.MOV.U32 R4, RZ, RZ, R8 ;  /* 0x000000ffff047224 */ /* 0x000fc800078e0008 */
[----:B------:R-:W-:-:S05]  /*1f6e0*/  @!P1 IMAD.MOV R4, RZ, RZ, -R4 ;  /* 0x000000ffff049224 */ /* 0x000fca00078e0a04 */
[----:B------:R0:W-:Y:S01]  /*1f6f0*/  STL [R1+0x68], R4 ;  /* 0x0000680401007387 */ /* 0x0001e20000100800 */
[----:B------:R-:W-:-:S03]  /*1f700*/  IMAD.HI.U32 R16, R20, R9, RZ ;  /* 0x0000000914107227 */ /* 0x000fc600078e00ff */
[----:B------:R-:W2:Y:S01]  /*1f710*/  LDL.LU R15, [R1+0xd1c] ;  /* 0x000d1c00010f7983 */ /* 0x000ea20000300800 */
[----:B---3--:R-:W-:Y:S01]  /*1f720*/  IABS R8, R5 ;  /* 0x0000000500087213 */ /* 0x008fe20000000000 */
[----:B0-----:R-:W-:-:S04]  /*1f730*/  IMAD.MOV.U32 R4, RZ, RZ, R7 ;  /* 0x000000ffff047224 */ /* 0x001fc800078e0007 */
[----:B------:R-:W-:Y:S01]  /*1f740*/  @!P4 IMAD.MOV R4, RZ, RZ, -R4 ;  /* 0x000000ffff04c224 */ /* 0x000fe200078e0a04 */
[----:B------:R-:W-:Y:S01]  /*1f750*/  ISETP.GT.U32.AND P4, PT, R0, R2, PT ;  /* 0x000000020000720c */ /* 0x000fe20003f84070 */
[----:B------:R-:W-:-:S04]  /*1f760*/  IMAD.HI.U32 R7, R20, R8, RZ ;  /* 0x0000000814077227 */ /* 0x000fc800078e00ff */
[----:B------:R-:W-:-:S04]  /*1f770*/  IMAD.MOV R7, RZ, RZ, -R7 ;  /* 0x000000ffff077224 */ /* 0x000fc800078e0a07 */
[----:B------:R-:W-:-:S04]  /*1f780*/  IMAD R8, R0, R7, R8 ;  /* 0x0000000700087224 */ /* 0x000fc800078e0208 */
[----:B------:R-:W-:Y:S01]  /*1f790*/  @!P4 IMAD.IADD R2, R2, 0x1, -R0 ;  /* 0x000000010202c824 */ /* 0x000fe200078e0a00 */
[C---:B------:R-:W-:Y:S01]  /*1f7a0*/  ISETP.GT.U32.AND P4, PT, R0.reuse, R8, PT ;  /* 0x000000080000720c */ /* 0x040fe20003f84070 */
[----:B------:R-:W-:Y:S01]  /*1f7b0*/  IMAD.MOV R16, RZ, RZ, -R16 ;  /* 0x000000ffff107224 */ /* 0x000fe200078e0a10 */
[----:B------:R0:W-:Y:S03]  /*1f7c0*/  STL [R1+0x6c], R4 ;  /* 0x00006c0401007387 */ /* 0x0001e60000100800 */
[----:B------:R-:W-:Y:S01]  /*1f7d0*/  IMAD R17, R0, R16, R9 ;  /* 0x0000001000117224 */ /* 0x000fe200078e0209 */
[----:B------:R-:W-:Y:S01]  /*1f7e0*/  ISETP.GE.AND P2, PT, R5, RZ, PT ;  /* 0x000000ff0500720c */ /* 0x000fe20003f46270 */
[----:B------:R-:W3:Y:S04]  /*1f7f0*/  LDL.LU R14, [R1+0xd20] ;  /* 0x000d2000010e7983 */ /* 0x000ee80000300800 */
[----:B------:R-:W3:Y:S01]  /*1f800*/  LDL.LU R5, [R1+0xd24] ;  /* 0x000d240001057983 */ /* 0x000ee20000300800 */
[----:B0-----:R-:W-:-:S02]  /*1f810*/  IMAD.MOV.U32 R4, RZ, RZ, R6 ;  /* 0x000000ffff047224 */ /* 0x001fc400078e0006 */
[----:B------:R-:W-:Y:S02]  /*1f820*/  @!P4 IMAD.IADD R8, R8, 0x1, -R0 ;  /* 0x000000010808c824 */ /* 0x000fe400078e0a00 */
[----:B------:R-:W-:Y:S01]  /*1f830*/  @!P6 IMAD.MOV R4, RZ, RZ, -R4 ;  /* 0x000000ffff04e224 */ /* 0x000fe200078e0a04 */
[C---:B------:R-:W-:Y:S02]  /*1f840*/  ISETP.GT.U32.AND P5, PT, R0.reuse, R17, PT ;  /* 0x000000110000720c */ /* 0x040fe40003fa4070 */
[----:B------:R-:W-:Y:S02]  /*1f850*/  ISETP.GT.U32.AND P6, PT, R0, R8, PT ;  /* 0x000000080000720c */ /* 0x000fe40003fc4070 */
[----:B----4-:R-:W-:-:S05]  /*1f860*/  IABS R9, R3 ;  /* 0x0000000300097213 */ /* 0x010fca0000000000 */
[----:B------:R-:W-:-:S04]  /*1f870*/  IMAD.HI.U32 R7, R20, R9, RZ ;  /* 0x0000000914077227 */ /* 0x000fc800078e00ff */
[----:B------:R-:W-:-:S04]  /*1f880*/  IMAD.MOV R7, RZ, RZ, -R7 ;  /* 0x000000ffff077224 */ /* 0x000fc800078e0a07 */
[----:B------:R-:W-:Y:S01]  /*1f890*/  IMAD R9, R0, R7, R9 ;  /* 0x0000000700097224 */ /* 0x000fe200078e0209 */
[----:B------:R0:W-:Y:S01]  /*1f8a0*/  STL [R1+0x60], R4 ;  /* 0x0000600401007387 */ /* 0x0001e20000100800 */
[--C-:B------:R-:W-:Y:S02]  /*1f8b0*/  @!P6 IMAD.IADD R8, R8, 0x1, -R0.reuse ;  /* 0x000000010808e824 */ /* 0x100fe400078e0a00 */
[----:B------:R-:W-:Y:S01]  /*1f8c0*/  @!P5 IMAD.IADD R17, R17, 0x1, -R0 ;  /* 0x000000011111d824 */ /* 0x000fe200078e0a00 */
[C---:B------:R-:W-:Y:S02]  /*1f8d0*/  ISETP.GT.U32.AND P6, PT, R0.reuse, R9, PT ;  /* 0x000000090000720c */ /* 0x040fe40003fc4070 */
[C---:B------:R-:W-:Y:S01]  /*1f8e0*/  ISETP.GT.U32.AND P5, PT, R0.reuse, R2, PT ;  /* 0x000000020000720c */ /* 0x040fe20003fa4070 */
[----:B0-----:R-:W4:Y:S01]  /*1f8f0*/  LDL.LU R4, [R1+0xd28] ;  /* 0x000d280001047983 */ /* 0x001f220000300800 */
[----:B------:R-:W-:-:S09]  /*1f900*/  ISETP.GT.U32.AND P4, PT, R0, R17, PT ;  /* 0x000000110000720c */ /* 0x000fd20003f84070 */
[--C-:B------:R-:W-:Y:S02]  /*1f910*/  @!P6 IMAD.IADD R9, R9, 0x1, -R0.reuse ;  /* 0x000000010909e824 */ /* 0x100fe400078e0a00 */
[----:B------:R-:W-:-:S03]  /*1f920*/  @!P5 IMAD.IADD R2, R2, 0x1, -R0 ;  /* 0x000000010202d824 */ /* 0x000fc600078e0a00 */
[----:B------:R-:W-:Y:S01]  /*1f930*/  ISETP.GT.U32.AND P6, PT, R0, R9, PT ;  /* 0x000000090000720c */ /* 0x000fe20003fc4070 */
[----:B------:R-:W-:Y:S02]  /*1f940*/  @!P4 IMAD.IADD R17, R17, 0x1, -R0 ;  /* 0x000000011111c824 */ /* 0x000fe400078e0a00 */
[----:B------:R-:W-:Y:S02]  /*1f950*/  IMAD.MOV.U32 R6, RZ, RZ, R2 ;  /* 0x000000ffff067224 */ /* 0x000fe400078e0002 */
[----:B------:R-:W-:Y:S02]  /*1f960*/  IMAD.MOV.U32 R11, RZ, RZ, R17 ;  /* 0x000000ffff0b7224 */ /* 0x000fe400078e0011 */
[----:B------:R-:W-:Y:S02]  /*1f970*/  @!P3 IMAD.MOV R6, RZ, RZ, -R6 ;  /* 0x000000ffff06b224 */ /* 0x000fe400078e0a06 */
[----:B------:R-:W-:Y:S01]  /*1f980*/  @!P0 IMAD.MOV R11, RZ, RZ, -R11 ;  /* 0x000000ffff0b8224 */ /* 0x000fe200078e0a0b */
[----:B------:R-:W-:Y:S01]  /*1f990*/  ISETP.GE.AND P1, PT, R28, RZ, PT ;  /* 0x000000ff1c00720c */ /* 0x000fe20003f26270 */
[----:B------:R-:W-:Y:S01]  /*1f9a0*/  @!P2 IMAD.MOV R8, RZ, RZ, -R8 ;  /* 0x000000ffff08a224 */ /* 0x000fe200078e0a08 */
[----:B------:R-:W-:-:S02]  /*1f9b0*/  IABS R19, R28 ;  /* 0x0000001c00137213 */ /* 0x000fc40000000000 */
[----:B------:R-:W4:Y:S01]  /*1f9c0*/  LDL.LU R28, [R1+0xd2c] ;  /* 0x000d2c00011c7983 */ /* 0x000f220000300800 */
[----:B------:R-:W-:Y:S01]  /*1f9d0*/  @!P6 IMAD.IADD R9, R9, 0x1, -R0 ;  /* 0x000000010909e824 */ /* 0x000fe200078e0a00 */
[----:B------:R-:W-:Y:S02]  /*1f9e0*/  ISETP.GE.AND P6, PT, R3, RZ, PT ;  /* 0x000000ff0300720c */ /* 0x000fe40003fc6270 */
[----:B------:R-:W-:Y:S04]  /*1f9f0*/  STL [R1+0x64], R6 ;  /* 0x0000640601007387 */ /* 0x000fe80000100800 */
[----:B------:R0:W-:Y:S04]  /*1fa00*/  STL [R1+0x44], R11 ;  /* 0x0000440b01007387 */ /* 0x0001e80000100800 */
[----:B------:R-:W-:Y:S04]  /*1fa10*/  STL [R1+0x5c], R8 ;  /* 0x00005c0801007387 */ /* 0x000fe80000100800 */
[----:B------:R-:W4:Y:S01]  /*1fa20*/  LDL.LU R3, [R1+0xd30] ;  /* 0x000d300001037983 */ /* 0x000f220000300800 */
[----:B------:R-:W-:Y:S01]  /*1fa30*/  IABS R18, R29 ;  /* 0x0000001d00127213 */ /* 0x000fe20000000000 */
[----:B------:R-:W-:Y:S01]  /*1fa40*/  IMAD.HI.U32 R21, R20, R19, RZ ;  /* 0x0000001314157227 */ /* 0x000fe200078e00ff */
[----:B------:R-:W-:-:S03]  /*1fa50*/  IABS R13, R24 ;  /* 0x00000018000d7213 */ /* 0x000fc60000000000 */
[----:B------:R-:W-:-:S04]  /*1fa60*/  IMAD.HI.U32 R16, R20, R18, RZ ;  /* 0x0000001214107227 */ /* 0x000fc800078e00ff */
[----:B------:R-:W-:Y:S02]  /*1fa70*/  IMAD.MOV R21, RZ, RZ, -R21 ;  /* 0x000000ffff157224 */ /* 0x000fe400078e0a15 */
[----:B------:R-:W-:-:S04]  /*1fa80*/  IMAD.HI.U32 R10, R20, R13, RZ ;  /* 0x0000000d140a7227 */ /* 0x000fc800078e00ff */
[----:B------:R-:W-:Y:S02]  /*1fa90*/  IMAD.MOV R16, RZ, RZ, -R16 ;  /* 0x000000ffff107224 */ /* 0x000fe400078e0a10 */
[C---:B------:R-:W-:Y:S02]  /*1faa0*/  IMAD R19, R0.reuse, R21, R19 ;  /* 0x0000001500137224 */ /* 0x040fe400078e0213 */
[----:B------:R-:W-:Y:S02]  /*1fab0*/  IMAD.MOV R10, RZ, RZ, -R10 ;  /* 0x000000ffff0a7224 */ /* 0x000fe400078e0a0a */
[C---:B------:R-:W-:Y:S01]  /*1fac0*/  IMAD R18, R0.reuse, R16, R18 ;  /* 0x0000001000127224 */ /* 0x040fe200078e0212 */
[C---:B------:R-:W-:Y:S01]  /*1fad0*/  ISETP.GT.U32.AND P5, PT, R0.reuse, R19, PT ;  /* 0x000000130000720c */ /* 0x040fe20003fa4070 */
[----:B------:R-:W-:-:S03]  /*1fae0*/  IMAD R13, R0, R10, R13 ;  /* 0x0000000a000d7224 */ /* 0x000fc600078e020d */
[C---:B------:R-:W-:Y:S02]  /*1faf0*/  ISETP.GT.U32.AND P3, PT, R0.reuse, R18, PT ;  /* 0x000000120000720c */ /* 0x040fe40003f64070 */
[----:B------:R-:W-:-:S07]  /*1fb00*/  ISETP.GT.U32.AND P4, PT, R0, R13, PT ;  /* 0x0000000d0000720c */ /* 0x000fce0003f84070 */
[----:B------:R-:W-:-:S04]  /*1fb10*/  @!P5 IMAD.IADD R19, R19, 0x1, -R0 ;  /* 0x000000011313d824 */ /* 0x000fc800078e0a00 */
[--C-:B------:R-:W-:Y:S01]  /*1fb20*/  @!P3 IMAD.IADD R18, R18, 0x1, -R0.reuse ;  /* 0x000000011212b824 */ /* 0x100fe200078e0a00 */
[----:B------:R-:W-:Y:S01]  /*1fb30*/  ISETP.GT.U32.AND P3, PT, R0, R19, PT ;  /* 0x000000130000720c */ /* 0x000fe20003f64070 */
[----:B------:R-:W-:-:S03]  /*1fb40*/  @!P4 IMAD.IADD R13, R13, 0x1, -R0 ;  /* 0x000000010d0dc824 */ /* 0x000fc600078e0a00 */
[C---:B------:R-:W-:Y:S02]  /*1fb50*/  ISETP.GT.U32.AND P4, PT, R0.reuse, R18, PT ;  /* 0x000000120000720c */ /* 0x040fe40003f84070 */
[----:B------:R-:W-:Y:S02]  /*1fb60*/  ISETP.GT.U32.AND P0, PT, R0, R13, PT ;  /* 0x0000000d0000720c */ /* 0x000fe40003f04070 */
[----:B------:R-:W-:-:S05]  /*1fb70*/  ISETP.GE.AND P5, PT, R29, RZ, PT ;  /* 0x000000ff1d00720c */ /* 0x000fca0003fa6270 */
[----:B------:R-:W-:-:S04]  /*1fb80*/  @!P3 IADD3 R19, PT, PT, R19, -R0, RZ ;  /* 0x800000001313b210 */ /* 0x000fc80007ffe0ff */
[--C-:B------:R-:W-:Y:S02]  /*1fb90*/  @!P4 IMAD.IADD R18, R18, 0x1, -R0.reuse ;  /* 0x000000011212c824 */ /* 0x100fe400078e0a00 */
[----:B------:R-:W-:Y:S02]  /*1fba0*/  @!P0 IMAD.IADD R13, R13, 0x1, -R0 ;  /* 0x000000010d0d8824 */ /* 0x000fe400078e0a00 */
[----:B------:R-:W-:Y:S01]  /*1fbb0*/  IMAD.MOV.U32 R12, RZ, RZ, R19 ;  /* 0x000000ffff0c7224 */ /* 0x000fe200078e0013 */
[----:B------:R-:W-:Y:S01]  /*1fbc0*/  ISETP.GE.AND P4, PT, R24, RZ, PT ;  /* 0x000000ff1800720c */ /* 0x000fe20003f86270 */
[----:B0-----:R-:W-:Y:S02]  /*1fbd0*/  IMAD.MOV.U32 R11, RZ, RZ, R18 ;  /* 0x000000ffff0b7224 */ /* 0x001fe400078e0012 */
[----:B------:R-:W-:Y:S02]  /*1fbe0*/  @!P1 IMAD.MOV R12, RZ, RZ, -R12 ;  /* 0x000000ffff0c9224 */ /* 0x000fe400078e0a0c */
[----:B------:R-:W-:-:S03]  /*1fbf0*/  @!P5 IMAD.MOV R11, RZ, RZ, -R11 ;  /* 0x000000ffff0bd224 */ /* 0x000fc600078e0a0b */
[----:B------:R-:W-:Y:S04]  /*1fc00*/  STL [R1+0x4c], R12 ;  /* 0x00004c0c01007387 */ /* 0x000fe80000100800 */
[----:B------:R0:W-:Y:S01]  /*1fc10*/  STL [R1+0x50], R11 ;  /* 0x0000500b01007387 */ /* 0x0001e20000100800 */
[----:B------:R-:W-:Y:S02]  /*1fc20*/  @!P6 IMAD.MOV R9, RZ, RZ, -R9 ;  /* 0x000000ffff09e224 */ /* 0x000fe400078e0a09 */
[----:B0-----:R-:W-:-:S04]  /*1fc30*/  IMAD.MOV.U32 R11, RZ, RZ, R13 ;  /* 0x000000ffff0b7224 */ /* 0x001fc800078e000d */
[----:B------:R-:W-:-:S05]  /*1fc40*/  @!P4 IMAD.MOV R11, RZ, RZ, -R11 ;  /* 0x000000ffff0bc224 */ /* 0x000fca00078e0a0b */
[----:B------:R0:W-:Y:S04]  /*1fc50*/  STL [R1+0x54], R11 ;  /* 0x0000540b01007387 */ /* 0x0001e80000100800 */
[----:B------:R-:W-:Y:S04]  /*1fc60*/  STL [R1+0xc8], R9 ;  /* 0x0000c80901007387 */ /* 0x000fe80000100800 */
[----:B0-----:R-:W4:Y:S01]  /*1fc70*/  LDL.LU R11, [R1+0xd40] ;  /* 0x000d4000010b7983 */ /* 0x001f220000300800 */
[----:B--2---:R-:W-:-:S05]  /*1fc80*/  IABS R10, R15 ;  /* 0x0000000f000a7213 */ /* 0x004fca0000000000 */
[----:B------:R-:W-:-:S04]  /*1fc90*/  IMAD.MOV.U32 R7, RZ, RZ, R10 ;  /* 0x000000ffff077224 */ /* 0x000fc800078e000a */
[----:B------:R-:W-:-:S04]  /*1fca0*/  IMAD.HI.U32 R21, R20, R7, RZ ;  /* 0x0000000714157227 */ /* 0x000fc800078e00ff */
[----:B------:R-:W-:-:S04]  /*1fcb0*/  IMAD.MOV R21, RZ, RZ, -R21 ;  /* 0x000000ffff157224 */ /* 0x000fc800078e0a15 */
[----:B------:R-:W-:Y:S01]  /*1fcc0*/  IMAD R7, R0, R21, R7 ;  /* 0x0000001500077224 */ /* 0x000fe200078e0207 */
[----:B---3--:R-:W-:Y:S02]  /*1fcd0*/  IABS R16, R14 ;  /* 0x0000000e00107213 */ /* 0x008fe40000000000 */
[----:B------:R-:W-:-:S03]  /*1fce0*/  IABS R10, R5 ;  /* 0x00000005000a7213 */ /* 0x000fc60000000000 */
[----:B------:R-:W-:-:S04]  /*1fcf0*/  IMAD.HI.U32 R6, R20, R16, RZ ;  /* 0x0000001014067227 */ /* 0x000fc800078e00ff */
[----:B------:R-:W-:-:S04]  /*1fd00*/  IMAD.HI.U32 R2, R20, R10, RZ ;  /* 0x0000000a14027227 */ /* 0x000fc800078e00ff */
[----:B------:R-:W-:Y:S02]  /*1fd10*/  IMAD.MOV R2, RZ, RZ, -R2 ;  /* 0x000000ffff027224 */ /* 0x000fe400078e0a02 */
[----:B------:R-:W-:Y:S01]  /*1fd20*/  IMAD.MOV R6, RZ, RZ, -R6 ;  /* 0x000000ffff067224 */ /* 0x000fe200078e0a06 */
[C---:B------:R-:W-:Y:S01]  /*1fd30*/  ISETP.GT.U32.AND P2, PT, R0.reuse, R7, PT ;  /* 0x000000070000720c */ /* 0x040fe20003f44070 */
[C---:B------:R-:W-:Y:S02]  /*1fd40*/  IMAD R10, R0.reuse, R2, R10 ;  /* 0x00000002000a7224 */ /* 0x040fe400078e020a */
[----:B------:R-:W-:-:S03]  /*1fd50*/  IMAD R16, R0, R6, R16 ;  /* 0x0000000600107224 */ /* 0x000fc600078e0210 */
[C---:B------:R-:W-:Y:S02]  /*1fd60*/  ISETP.GT.U32.AND P0, PT, R0.reuse, R10, PT ;  /* 0x0000000a0000720c */ /* 0x040fe40003f04070 */
[----:B------:R-:W-:-:S05]  /*1fd70*/  ISETP.GT.U32.AND P3, PT, R0, R16, PT ;  /* 0x000000100000720c */ /* 0x000fca0003f64070 */
[----:B------:R-:W-:Y:S01]  /*1fd80*/  @!P2 IMAD.IADD R7, R7, 0x1, -R0 ;  /* 0x000000010707a824 */ /* 0x000fe200078e0a00 */
[----:B----4-:R-:W-:-:S05]  /*1fd90*/  IABS R6, R4 ;  /* 0x0000000400067213 */ /* 0x010fca0000000000 */
[----:B------:R-:W-:-:S04]  /*1fda0*/  IMAD.HI.U32 R17, R20, R6, RZ ;  /* 0x0000000614117227 */ /* 0x000fc800078e00ff */
[----:B------:R-:W-:Y:S02]  /*1fdb0*/  IMAD.MOV R17, RZ, RZ, -R17 ;  /* 0x000000ffff117224 */ /* 0x000fe400078e0a11 */
[----:B------:R-:W-:Y:S02]  /*1fdc0*/  @!P0 IMAD.IADD R10, R10, 0x1, -R0 ;  /* 0x000000010a0a8824 */ /* 0x000fe400078e0a00 */
[C---:B------:R-:W-:Y:S01]  /*1fdd0*/  IMAD R6, R0.reuse, R17, R6 ;  /* 0x0000001100067224 */ /* 0x040fe200078e0206 */
[----:B------:R-:W-:Y:S01]  /*1fde0*/  ISETP.GT.U32.AND P0, PT, R0, R7, PT ;  /* 0x000000070000720c */ /* 0x000fe20003f04070 */
[----:B------:R-:W-:-:S03]  /*1fdf0*/  @!P3 IMAD.IADD R16, R16, 0x1, -R0 ;  /* 0x000000011010b824 */ /* 0x000fc600078e0a00 */
[C---:B------:R-:W-:Y:S02]  /*1fe00*/  ISETP.GT.U32.AND P4, PT, R0.reuse, R6, PT ;  /* 0x000000060000720c */ /* 0x040fe40003f84070 */
[----:B------:R-:W-:Y:S02]  /*1fe10*/  ISETP.GE.AND P2, PT, R15, RZ, PT ;  /* 0x000000ff0f00720c */ /* 0x000fe40003f46270 */
[C---:B------:R-:W-:Y:S02]  /*1fe20*/  ISETP.GT.U32.AND P1, PT, R0.reuse, R16, PT ;  /* 0x000000100000720c */ /* 0x040fe40003f24070 */
[----:B------:R-:W-:Y:S02]  /*1fe30*/  ISETP.GT.U32.AND P5, PT, R0, R10, PT ;  /* 0x0000000a0000720c */ /* 0x000fe40003fa4070 */
[----:B------:R-:W-:Y:S02]  /*1fe40*/  ISETP.GE.AND P6, PT, R5, RZ, PT ;  /* 0x000000ff0500720c */ /* 0x000fe40003fc6270 */
[----:B------:R-:W2:Y:S01]  /*1fe50*/  LDL.LU R5, [R1+0xd44] ;  /* 0x000d440001057983 */ /* 0x000ea20000300800 */
[----:B------:R-:W-:-:S02]  /*1fe60*/  @!P0 IMAD.IADD R7, R7, 0x1, -R0 ;  /* 0x0000000107078824 */ /* 0x000fc400078e0a00 */
[--C-:B------:R-:W-:Y:S01]  /*1fe70*/  @!P4 IMAD.IADD R6, R6, 0x1, -R0.reuse ;  /* 0x000000010606c824 */ /* 0x100fe200078e0a00 */
[----:B------:R-:W-:Y:S02]  /*1fe80*/  ISETP.GE.AND P3, PT, R14, RZ, PT ;  /* 0x000000ff0e00720c */ /* 0x000fe40003f66270 */
[----:B------:R-:W-:Y:S01]  /*1fe90*/  IABS R2, R28 ;  /* 0x0000001c00027213 */ /* 0x000fe20000000000 */
[--C-:B------:R-:W-:Y:S01]  /*1fea0*/  @!P1 IMAD.IADD R16, R16, 0x1, -R0.reuse ;  /* 0x0000000110109824 */ /* 0x100fe200078e0a00 */
[----:B------:R-:W-:Y:S02]  /*1feb0*/  IABS R13, R3 ;  /* 0x00000003000d7213 */ /* 0x000fe40000000000 */
[----:B------:R-:W-:Y:S01]  /*1fec0*/  ISETP.GE.AND P4, PT, R3, RZ, PT ;  /* 0x000000ff0300720c */ /* 0x000fe20003f86270 */
[----:B------:R-:W-:Y:S01]  /*1fed0*/  IMAD.MOV.U32 R3, RZ, RZ, R7 ;  /* 0x000000ffff037224 */ /* 0x000fe200078e0007 */
[----:B------:R-:W-:Y:S01]  /*1fee0*/  ISETP.GE.AND P1, PT, R4, RZ, PT ;  /* 0x000000ff0400720c */ /* 0x000fe20003f26270 */
[----:B------:R-:W-:Y:S01]  /*1fef0*/  @!P5 IMAD.IADD R10, R10, 0x1, -R0 ;  /* 0x000000010a0ad824 */ /* 0x000fe200078e0a00 */
[----:B------:R-:W3:Y:S01]  /*1ff00*/  LDL.LU R4, [R1+0xd48] ;  /* 0x000d480001047983 */ /* 0x000ee20000300800 */
[----:B------:R-:W-:-:S02]  /*1ff10*/  @!P2 IMAD.MOV R3, RZ, RZ, -R3 ;  /* 0x000000ffff03a224 */ /* 0x000fc400078e0a03 */
[----:B------:R-:W-:-:S03]  /*1ff20*/  IMAD.MOV.U32 R12, RZ, RZ, R16 ;  /* 0x000000ffff0c7224 */ /* 0x000fc600078e0010 */
[----:B------:R0:W-:Y:S01]  /*1ff30*/  STL [R1+0xf0], R3 ;  /* 0x0000f00301007387 */ /* 0x0001e20000100800 */
[----:B------:R-:W-:-:S04]  /*1ff40*/  IMAD.HI.U32 R8, R20, R2, RZ ;  /* 0x0000000214087227 */ /* 0x000fc800078e00ff */
[----:B------:R-:W-:Y:S02]  /*1ff50*/  @!P3 IMAD.MOV R12, RZ, RZ, -R12 ;  /* 0x000000ffff0cb224 */ /* 0x000fe400078e0a0c */
[----:B0-----:R-:W-:Y:S02]  /*1ff60*/  IMAD.MOV.U32 R3, RZ, RZ, R10 ;  /* 0x000000ffff037224 */ /* 0x001fe400078e000a */
[----:B------:R-:W-:Y:S02]  /*1ff70*/  IMAD.MOV R8, RZ, RZ, -R8 ;  /* 0x000000ffff087224 */ /* 0x000fe400078e0a08 */
[----:B------:R-:W-:Y:S01]  /*1ff80*/  @!P6 IMAD.MOV R3, RZ, RZ, -R3 ;  /* 0x000000ffff03e224 */ /* 0x000fe200078e0a03 */
[----:B------:R-:W-:Y:S01]  /*1ff90*/  STL [R1+0xd0], R12 ;  /* 0x0000d00c01007387 */ /* 0x000fe20000100800 */
[----:B------:R-:W-:Y:S01]  /*1ffa0*/  IMAD R2, R0, R8, R2 ;  /* 0x0000000800027224 */ /* 0x000fe200078e0202 */
[----:B------:R-:W-:Y:S02]  /*1ffb0*/  IABS R8, R25 ;  /* 0x0000001900087213 */ /* 0x000fe40000000000 */
[----:B------:R0:W-:Y:S01]  /*1ffc0*/  STL [R1+0xd8], R3 ;  /* 0x0000d80301007387 */ /* 0x0001e20000100800 */
[----:B------:R-:W-:-:S02]  /*1ffd0*/  ISETP.GE.AND P3, PT, R25, RZ, PT ;  /* 0x000000ff1900720c */ /* 0x000fc40003f66270 */
[----:B------:R-:W-:Y:S02]  /*1ffe0*/  ISETP.GE.AND P6, PT, R26, RZ, PT ;  /* 0x000000ff1a00720c */ /* 0x000fe40003fc6270 */
[----:B------:R-:W-:Y:S01]  /*1fff0*/  IABS R16, R26 ;  /* 0x0000001a00107213 */ /* 0x000fe20000000000 */
[----:B0-----:R-:W4:Y:S04]  /*20000*/  LDL.LU R3, [R1+0xd4c] ;  /* 0x000d4c0001037983 */ /* 0x001f280000300800 */
[----:B------:R-:W4:Y:S04]  /*20010*/  LDL.LU R25, [R1+0xd50] ;  /* 0x000d500001197983 */ /* 0x000f280000300800 */
[----:B------:R-:W4:Y:S01]  /*20020*/  LDL.LU R26, [R1+0xd54] ;  /* 0x000d5400011a7983 */ /* 0x000f220000300800 */
[----:B------:R-:W-:Y:S01]  /*20030*/  ISETP.GT.U32.AND P0, PT, R0, R2, PT ;  /* 0x000000020000720c */ /* 0x000fe20003f04070 */
[----:B------:R-:W-:-:S02]  /*20040*/  IMAD.HI.U32 R9, R20, R13, RZ ;  /* 0x0000000d14097227 */ /* 0x000fc400078e00ff */
[----:B------:R-:W4:Y:S10]  /*20050*/  LDL.LU R29, [R1+0xd58] ;  /* 0x000d5800011d7983 */ /* 0x000f340000300800 */
[----:B------:R-:W-:Y:S01]  /*20060*/  @!P0 IMAD.IADD R2, R2, 0x1, -R0 ;  /* 0x0000000102028824 */ /* 0x000fe200078e0a00 */
[----:B------:R-:W-:Y:S01]  /*20070*/  ISETP.GE.AND P5, PT, R28, RZ, PT ;  /* 0x000000ff1c00720c */ /* 0x000fe20003fa6270 */
[----:B------:R-:W-:Y:S01]  /*20080*/  IMAD.MOV R9, RZ, RZ, -R9 ;  /* 0x000000ffff097224 */ /* 0x000fe200078e0a09 */
[----:B------:R-:W4:Y:S02]  /*20090*/  LDL.LU R24, [R1+0xd5c] ;  /* 0x000d5c0001187983 */ /* 0x000f240000300800 */
[C---:B------:R-:W-:Y:S01]  /*200a0*/  ISETP.GT.U32.AND P2, PT, R0.reuse, R2, PT ;  /* 0x000000020000720c */ /* 0x040fe20003f44070 */
[----:B------:R-:W-:-:S02]  /*200b0*/  IMAD R13, R0, R9, R13 ;  /* 0x00000009000d7224 */ /* 0x000fc400078e020d */
[----:B------:R-:W-:-:S04]  /*200c0*/  IMAD.HI.U32 R7, R20, R8, RZ ;  /* 0x0000000814077227 */ /* 0x000fc800078e00ff */
[----:B------:R-:W-:-:S06]  /*200d0*/  IMAD.MOV R7, RZ, RZ, -R7 ;  /* 0x000000ffff077224 */ /* 0x000fcc00078e0a07 */
[----:B------:R-:W-:Y:S01]  /*200e0*/  @!P2 IMAD.IADD R2, R2, 0x1, -R0 ;  /* 0x000000010202a824 */ /* 0x000fe200078e0a00 */
[C---:B------:R-:W-:Y:S01]  /*200f0*/  ISETP.GT.U32.AND P2, PT, R0.reuse, R13, PT ;  /* 0x0000000d0000720c */ /* 0x040fe20003f44070 */
[C---:B------:R-:W-:Y:S01]  /*20100*/  IMAD R8, R0.reuse, R7, R8 ;  /* 0x0000000700087224 */ /* 0x040fe200078e0208 */
[----:B------:R-:W-:Y:S01]  /*20110*/  ISETP.GT.U32.AND P0, PT, R0, R6, PT ;  /* 0x000000060000720c */ /* 0x000fe20003f04070 */
[----:B------:R-:W-:-:S10]  /*20120*/  IMAD.HI.U32 R23, R20, R16, RZ ;  /* 0x0000001014177227 */ /* 0x000fd400078e00ff */
[--C-:B------:R-:W-:Y:S01]  /*20130*/  @!P2 IMAD.IADD R13, R13, 0x1, -R0.reuse ;  /* 0x000000010d0da824 */ /* 0x100fe200078e0a00 */
[----:B------:R-:W-:Y:S01]  /*20140*/  ISETP.GT.U32.AND P2, PT, R0, R8, PT ;  /* 0x000000080000720c */ /* 0x000fe20003f44070 */
[----:B------:R-:W-:Y:S02]  /*20150*/  @!P0 IMAD.IADD R6, R6, 0x1, -R0 ;  /* 0x0000000106068824 */ /* 0x000fe400078e0a00 */
[----:B------:R-:W-:Y:S02]  /*20160*/  IMAD.MOV R23, RZ, RZ, -R23 ;  /* 0x000000ffff177224 */ /* 0x000fe400078e0a17 */
[----:B------:R-:W-:Y:S01]  /*20170*/  IMAD.MOV.U32 R12, RZ, RZ, R6 ;  /* 0x000000ffff0c7224 */ /* 0x000fe200078e0006 */
[----:B------:R-:W-:Y:S01]  /*20180*/  IABS R18, R11 ;  /* 0x0000000b00127213 */ /* 0x000fe20000000000 */
[----:B------:R-:W-:-:S06]  /*20190*/  IMAD R16, R0, R23, R16 ;  /* 0x0000001700107224 */ /* 0x000fcc00078e0210 */
[----:B------:R-:W-:Y:S02]  /*201a0*/  @!P2 IMAD.IADD R8, R8, 0x1, -R0 ;  /* 0x000000010808a824 */ /* 0x000fe400078e0a00 */
[----:B------:R-:W-:Y:S02]  /*201b0*/  @!P1 IMAD.MOV R12, RZ, RZ, -R12 ;  /* 0x000000ffff0c9224 */ /* 0x000fe400078e0a0c */
[----:B------:R-:W-:Y:S01]  /*201c0*/  IMAD.MOV.U32 R15, RZ, RZ, R2 ;  /* 0x000000ffff0f7224 */ /* 0x000fe200078e0002 */
[----:B------:R-:W-:Y:S01]  /*201d0*/  ISETP.GT.U32.AND P1, PT, R0, R8, PT ;  /* 0x000000080000720c */ /* 0x000fe20003f24070 */
[----:B------:R-:W-:-:S04]  /*201e0*/  IMAD.HI.U32 R21, R20, R18, RZ ;  /* 0x0000001214157227 */ /* 0x000fc800078e00ff */
[----:B------:R-:W-:Y:S01]  /*201f0*/  @!P5 IMAD.MOV R15, RZ, RZ, -R15 ;  /* 0x000000ffff0fd224 */ /* 0x000fe200078e0a0f */
[----:B------:R-:W-:Y:S01]  /*20200*/  ISETP.GT.U32.AND P5, PT, R0, R16, PT ;  /* 0x000000100000720c */ /* 0x000fe20003fa4070 */
[----:B------:R-:W-:-:S04]  /*20210*/  IMAD.MOV R21, RZ, RZ, -R21 ;  /* 0x000000ffff157224 */ /* 0x000fc800078e0a15 */
[----:B------:R-:W-:Y:S01]  /*20220*/  IMAD R18, R0, R21, R18 ;  /* 0x0000001500127224 */ /* 0x000fe200078e0212 */
[----:B------:R-:W-:Y:S01]  /*20230*/  ISETP.GE.AND P0, PT, R27, RZ, PT ;  /* 0x000000ff1b00720c */ /* 0x000fe20003f06270 */
[--C-:B------:R-:W-:Y:S01]  /*20240*/  @!P1 IMAD.IADD R8, R8, 0x1, -R0.reuse ;  /* 0x0000000108089824 */ /* 0x100fe200078e0a00 */
[----:B------:R-:W-:Y:S02]  /*20250*/  IABS R17, R27 ;  /* 0x0000001b00117213 */ /* 0x000fe40000000000 */
[----:B------:R-:W4:Y:S01]  /*20260*/  LDL.LU R27, [R1+0xd60] ;  /* 0x000d6000011b7983 */ /* 0x000f220000300800 */
[----:B------:R-:W-:Y:S02]  /*20270*/  ISETP.GT.U32.AND P1, PT, R0, R18, PT ;  /* 0x000000120000720c */ /* 0x000fe40003f24070 */
[----:B------:R-:W-:Y:S01]  /*20280*/  @!P5 IMAD.IADD R16, R16, 0x1, -R0 ;  /* 0x000000011010d824 */ /* 0x000fe200078e0a00 */
[----:B------:R-:W4:Y:S01]  /*20290*/  LDL.LU R28, [R1+0xd64] ;  /* 0x000d6400011c7983 */ /* 0x000f220000300800 */
[----:B------:R-:W-:-:S04]  /*202a0*/  IMAD.HI.U32 R22, R20, R17, RZ ;  /* 0x0000001114167227 */ /* 0x000fc800078e00ff */
[----:B------:R-:W-:-:S05]  /*202b0*/  IMAD.MOV R22, RZ, RZ, -R22 ;  /* 0x000000ffff167224 */ /* 0x000fca00078e0a16 */
[----:B------:R-:W-:Y:S02]  /*202c0*/  @!P1 IMAD.IADD R18, R18, 0x1, -R0 ;  /* 0x0000000112129824 */ /* 0x000fe400078e0a00 */
[C---:B------:R-:W-:Y:S01]  /*202d0*/  IMAD R17, R0.reuse, R22, R17 ;  /* 0x0000001600117224 */ /* 0x040fe200078e0211 */
[----:B------:R-:W-:Y:S01]  /*202e0*/  ISETP.GT.U32.AND P2, PT, R0, R13, PT ;  /* 0x0000000d0000720c */ /* 0x000fe20003f44070 */
[----:B------:R-:W-:Y:S01]  /*202f0*/  IMAD.MOV.U32 R14, RZ, RZ, R8 ;  /* 0x000000ffff0e7224 */ /* 0x000fe200078e0008 */
[----:B------:R-:W-:Y:S03]  /*20300*/  STL [R1+0x3c], R12 ;  /* 0x00003c0c01007387 */ /* 0x000fe60000100800 */
[----:B------:R-:W-:-:S08]  /*20310*/  @!P3 IMAD.MOV R14, RZ, RZ, -R14 ;  /* 0x000000ffff0eb224 */ /* 0x000fd000078e0a0e */
[----:B------:R-:W-:-:S04]  /*20320*/  @!P2 IMAD.IADD R13, R13, 0x1, -R0 ;  /* 0x000000010d0da824 */ /* 0x000fc800078e0a00 */
[----:B------:R-:W-:Y:S01]  /*20330*/  @!P4 IMAD.MOV R13, RZ, RZ, -R13 ;  /* 0x000000ffff0dc224 */ /* 0x000fe200078e0a0d */
[----:B------:R-:W-:Y:S04]  /*20340*/  STL [R1+0x3d14], R15 ;  /* 0x003d140f01007387 */ /* 0x000fe80000100800 */
[----:B------:R-:W-:Y:S04]  /*20350*/  STL [R1+0x3d18], R13 ;  /* 0x003d180d01007387 */ /* 0x000fe80000100800 */
[----:B------:R-:W-:Y:S01]  /*20360*/  STL [R1+0x3d1c], R14 ;  /* 0x003d1c0e01007387 */ /* 0x000fe20000100800 */
[----:B--2---:R-:W-:-:S05]  /*20370*/  IABS R7, R5 ;  /* 0x0000000500077213 */ /* 0x004fca0000000000 */
[----:B------:R-:W-:-:S04]  /*20380*/  IMAD.HI.U32 R19, R20, R7, RZ ;  /* 0x0000000714137227 */ /* 0x000fc800078e00ff */
[----:B------:R-:W-:-:S04]  /*20390*/  IMAD.MOV R19, RZ, RZ, -R19 ;  /* 0x000000ffff137224 */ /* 0x000fc800078e0a13 */
[----:B------:R-:W-:Y:S01]  /*203a0*/  IMAD R7, R0, R19, R7 ;  /* 0x0000001300077224 */ /* 0x000fe200078e0207 */
[----:B---3--:R-:W-:-:S04]  /*203b0*/  IABS R9, R4 ;  /* 0x0000000400097213 */ /* 0x008fc80000000000 */
[----:B------:R-:W-:Y:S01]  /*203c0*/  ISETP.GT.U32.AND P5, PT, R0, R7, PT ;  /* 0x000000070000720c */ /* 0x000fe20003fa4070 */
[----:B------:R-:W-:-:S04]  /*203d0*/  IMAD.HI.U32 R10, R20, R9, RZ ;  /* 0x00000009140a7227 */ /* 0x000fc800078e00ff */
[----:B------:R-:W-:-:S04]  /*203e0*/  IMAD.MOV R10, RZ, RZ, -R10 ;  /* 0x000000ffff0a7224 */ /* 0x000fc800078e0a0a */
[----:B------:R-:W-:-:S04]  /*203f0*/  IMAD R6, R0, R10, R9 ;  /* 0x0000000a00067224 */ /* 0x000fc800078e0209 */
[----:B------:R-:W-:Y:S01]  /*20400*/  @!P5 IMAD.IADD R7, R7, 0x1, -R0 ;  /* 0x000000010707d824 */ /* 0x000fe200078e0a00 */
[----:B------:R-:W-:Y:S02]  /*20410*/  ISETP.GT.U32.AND P5, PT, R0, R18, PT ;  /* 0x000000120000720c */ /* 0x000fe40003fa4070 */
[----:B----4-:R-:W-:-:S05]  /*20420*/  IABS R10, R26 ;  /* 0x0000001a000a7213 */ /* 0x010fca0000000000 */
[----:B------:R-:W-:-:S04]  /*20430*/  IMAD.HI.U32 R22, R20, R10, RZ ;  /* 0x0000000a14167227 */ /* 0x000fc800078e00ff */
[----:B------:R-:W-:-:S04]  /*20440*/  IMAD.MOV R22, RZ, RZ, -R22 ;  /* 0x000000ffff167224 */ /* 0x000fc800078e0a16 */
[----:B------:R-:W-:Y:S02]  /*20450*/  IMAD R10, R0, R22, R10 ;  /* 0x00000016000a7224 */ /* 0x000fe400078e020a */
[----:B------:R-:W-:-:S03]  /*20460*/  @!P5 IMAD.IADD R18, R18, 0x1, -R0 ;  /* 0x000000011212d824 */ /* 0x000fc600078e0a00 */
[----:B------:R-:W-:Y:S02]  /*20470*/  ISETP.GT.U32.AND P5, PT, R0, R10, PT ;  /* 0x0000000a0000720c */ /* 0x000fe40003fa4070 */
[----:B------:R-:W-:-:S11]  /*20480*/  IABS R21, R3 ;  /* 0x0000000300157213 */ /* 0x000fd60000000000 */
[----:B------:R-:W-:Y:S01]  /*20490*/  @!P5 IMAD.IADD R10, R10, 0x1, -R0 ;  /* 0x000000010a0ad824 */ /* 0x000fe200078e0a00 */
[----:B------:R-:W-:Y:S02]  /*204a0*/  ISETP.GE.AND P5, PT, R3, RZ, PT ;  /* 0x000000ff0300720c */ /* 0x000fe40003fa6270 */
[----:B------:R-:W2:Y:S01]  /*204b0*/  LDL.LU R3, [R1+0xd68] ;  /* 0x000d680001037983 */ /* 0x000ea20000300800 */
[----:B------:R-:W-:Y:S02]  /*204c0*/  ISETP.GT.U32.AND P2, PT, R0, R17, PT ;  /* 0x000000110000720c */ /* 0x000fe40003f44070 */
[----:B------:R-:W-:Y:S01]  /*204d0*/  IABS R19, R25 ;  /* 0x0000001900137213 */ /* 0x000fe20000000000 */
[----:B------:R-:W-:Y:S01]  /*204e0*/  IMAD.HI.U32 R9, R20, R21, RZ ;  /* 0x0000001514097227 */ /* 0x000fe200078e00ff */
[----:B------:R-:W-:-:S09]  /*204f0*/  ISETP.GT.U32.AND P1, PT, R0, R16, PT ;  /* 0x000000100000720c */ /* 0x000fd20003f24070 */
[----:B------:R-:W-:Y:S01]  /*20500*/  @!P2 IMAD.IADD R17, R17, 0x1, -R0 ;  /* 0x000000011111a824 */ /* 0x000fe200078e0a00 */
[----:B------:R-:W-:Y:S01]  /*20510*/  ISETP.GT.U32.AND P2, PT, R0, R6, PT ;  /* 0x000000060000720c */ /* 0x000fe20003f44070 */
[----:B------:R-:W-:-:S03]  /*20520*/  IMAD.HI.U32 R23, R20, R19, RZ ;  /* 0x0000001314177227 */ /* 0x000fc600078e00ff */
[C---:B------:R-:W-:Y:S01]  /*20530*/  ISETP.GT.U32.AND P4, PT, R0.reuse, R17, PT ;  /* 0x000000110000720c */ /* 0x040fe20003f84070 */
[----:B------:R-:W-:Y:S02]  /*20540*/  IMAD.MOV R9, RZ, RZ, -R9 ;  /* 0x000000ffff097224 */ /* 0x000fe400078e0a09 */
[----:B------:R-:W-:Y:S01]  /*20550*/  IMAD.MOV R23, RZ, RZ, -R23 ;  /* 0x000000ffff177224 */ /* 0x000fe200078e0a17 */
[----:B------:R-:W-:Y:S01]  /*20560*/  IABS R2, R29 ;  /* 0x0000001d00027213 */ /* 0x000fe20000000000 */
[C---:B------:R-:W-:Y:S02]  /*20570*/  IMAD R21, R0.reuse, R9, R21 ;  /* 0x0000000900157224 */ /* 0x040fe400078e0215 */
[----:B------:R-:W-:Y:S02]  /*20580*/  IMAD R19, R0, R23, R19 ;  /* 0x0000001700137224 */ /* 0x000fe400078e0213 */
[--C-:B------:R-:W-:Y:S01]  /*20590*/  @!P2 IMAD.IADD R6, R6, 0x1, -R0.reuse ;  /* 0x000000010606a824 */ /* 0x100fe200078e0a00 */
[----:B------:R-:W-:Y:S01]  /*205a0*/  ISETP.GT.U32.AND P3, PT, R0, R7, PT ;  /* 0x000000070000720c */ /* 0x000fe20003f64070 */
[----:B------:R-:W-:Y:S01]  /*205b0*/  @!P1 IMAD.IADD R16, R16, 0x1, -R0 ;  /* 0x0000000110109824 */ /* 0x000fe200078e0a00 */
[----:B------:R-:W-:Y:S01]  /*205c0*/  ISETP.GT.U32.AND P1, PT, R0, R21, PT ;  /* 0x000000150000720c */ /* 0x000fe20003f24070 */
[----:B------:R-:W-:Y:S01]  /*205d0*/  IMAD.HI.U32 R9, R20, R2, RZ ;  /* 0x0000000214097227 */ /* 0x000fe200078e00ff */
[----:B------:R-:W-:-:S03]  /*205e0*/  ISETP.GT.U32.AND P2, PT, R0, R6, PT ;  /* 0x000000060000720c */ /* 0x000fc60003f44070 */
[----:B------:R-:W-:Y:S01]  /*205f0*/  @!P4 IMAD.IADD R17, R17, 0x1, -R0 ;  /* 0x000000011111c824 */ /* 0x000fe200078e0a00 */
[----:B------:R-:W-:Y:S01]  /*20600*/  ISETP.GT.U32.AND P4, PT, R0, R19, PT ;  /* 0x000000130000720c */ /* 0x000fe20003f84070 */
[----:B------:R-:W-:-:S04]  /*20610*/  IMAD.MOV R9, RZ, RZ, -R9 ;  /* 0x000000ffff097224 */ /* 0x000fc800078e0a09 */
[----:B------:R-:W-:Y:S02]  /*20620*/  IMAD R2, R0, R9, R2 ;  /* 0x0000000900027224 */ /* 0x000fe400078e0202 */
[--C-:B------:R-:W-:Y:S02]  /*20630*/  @!P3 IMAD.IADD R7, R7, 0x1, -R0.reuse ;  /* 0x000000010707b824 */ /* 0x100fe400078e0a00 */
[--C-:B------:R-:W-:Y:S01]  /*20640*/  @!P2 IMAD.IADD R6, R6, 0x1, -R0.reuse ;  /* 0x000000010606a824 */ /* 0x100fe200078e0a00 */
[----:B------:R-:W-:Y:S01]  /*20650*/  ISETP.GT.U32.AND P3, PT, R0, R2, PT ;  /* 0x000000020000720c */ /* 0x000fe20003f64070 */
[--C-:B------:R-:W-:Y:S01]  /*20660*/  @!P1 IMAD.IADD R21, R21, 0x1, -R0.reuse ;  /* 0x0000000115159824 */ /* 0x100fe200078e0a00 */
[----:B------:R-:W-:Y:S01]  /*20670*/  ISETP.GE.AND P2, PT, R11, RZ, PT ;  /* 0x000000ff0b00720c */ /* 0x000fe20003f46270 */
[----:B------:R-:W-:Y:S01]  /*20680*/  @!P4 IMAD.IADD R19, R19, 0x1, -R0 ;  /* 0x000000011313c824 */ /* 0x000fe200078e0a00 */
[----:B------:R-:W-:Y:S02]  /*20690*/  ISETP.GE.AND P1, PT, R5, RZ, PT ;  /* 0x000000ff0500720c */ /* 0x000fe40003f26270 */
[----:B------:R-:W-:-:S02]  /*206a0*/  ISETP.GE.AND P4, PT, R4, RZ, PT ;  /* 0x000000ff0400720c */ /* 0x000fc40003f86270 */
[----:B------:R-:W-:Y:S01]  /*206b0*/  IABS R8, R24 ;  /* 0x0000001800087213 */ /* 0x000fe20000000000 */
[----:B------:R-:W-:Y:S02]  /*206c0*/  IMAD.MOV.U32 R5, RZ, RZ, R7 ;  /* 0x000000ffff057224 */ /* 0x000fe400078e0007 */
[----:B------:R-:W-:Y:S02]  /*206d0*/  @!P6 IMAD.MOV R16, RZ, RZ, -R16 ;  /* 0x000000ffff10e224 */ /* 0x000fe400078e0a10 */
[----:B------:R-:W-:-:S04]  /*206e0*/  IMAD.HI.U32 R23, R20, R8, RZ ;  /* 0x0000000814177227 */ /* 0x000fc800078e00ff */
[----:B------:R-:W-:Y:S02]  /*206f0*/  IMAD.MOV.U32 R4, RZ, RZ, R6 ;  /* 0x000000ffff047224 */ /* 0x000fe400078e0006 */
[----:B------:R-:W-:Y:S02]  /*20700*/  @!P0 IMAD.MOV R17, RZ, RZ, -R17 ;  /* 0x000000ffff118224 */ /* 0x000fe400078e0a11 */
[----:B------:R-:W-:Y:S01]  /*20710*/  @!P3 IMAD.IADD R2, R2, 0x1, -R0 ;  /* 0x000000010202b824 */ /* 0x000fe200078e0a00 */
[C---:B------:R-:W-:Y:S01]  /*20720*/  ISETP.GT.U32.AND P3, PT, R0.reuse, R21, PT ;  /* 0x000000150000720c */ /* 0x040fe20003f64070 */
[----:B------:R-:W-:Y:S01]  /*20730*/  @!P2 IMAD.MOV R18, RZ, RZ, -R18 ;  /* 0x000000ffff12a224 */ /* 0x000fe200078e0a12 */
[----:B------:R-:W-:Y:S01]  /*20740*/  ISETP.GT.U32.AND P0, PT, R0, R19, PT ;  /* 0x000000130000720c */ /* 0x000fe20003f04070 */
[----:B------:R-:W-:Y:S01]  /*20750*/  @!P1 IMAD.MOV R5, RZ, RZ, -R5 ;  /* 0x000000ffff059224 */ /* 0x000fe200078e0a05 */
[----:B------:R-:W-:Y:S01]  /*20760*/  STL [R1+0x3d20], R16 ;  /* 0x003d201001007387 */ /* 0x000fe20000100800 */
[----:B------:R-:W-:-:S02]  /*20770*/  IMAD.MOV R23, RZ, RZ, -R23 ;  /* 0x000000ffff177224 */ /* 0x000fc400078e0a17 */
[----:B------:R-:W-:Y:S01]  /*20780*/  @!P4 IMAD.MOV R4, RZ, RZ, -R4 ;  /* 0x000000ffff04c224 */ /* 0x000fe200078e0a04 */
[----:B------:R-:W-:Y:S01]  /*20790*/  STL [R1+0x3d24], R17 ;  /* 0x003d241101007387 */ /* 0x000fe20000100800 */
[C---:B------:R-:W-:Y:S01]  /*207a0*/  IMAD R8, R0.reuse, R23, R8 ;  /* 0x0000001700087224 */ /* 0x040fe200078e0208 */
[----:B------:R-:W-:Y:S02]  /*207b0*/  ISETP.GT.U32.AND P2, PT, R0, R10, PT ;  /* 0x0000000a0000720c */ /* 0x000fe40003f44070 */
[----:B------:R-:W-:Y:S01]  /*207c0*/  STL [R1+0x3d28], R18 ;  /* 0x003d281201007387 */ /* 0x000fe20000100800 */
[----:B------:R-:W-:-:S03]  /*207d0*/  ISETP.GE.AND P4, PT, R25, RZ, PT ;  /* 0x000000ff1900720c */ /* 0x000fc60003f86270 */
[----:B------:R0:W-:Y:S01]  /*207e0*/  STL [R1+0x3d2c], R5 ;  /* 0x003d2c0501007387 */ /* 0x0001e20000100800 */
[----:B------:R-:W-:-:S03]  /*207f0*/  IABS R9, R27 ;  /* 0x0000001b00097213 */ /* 0x000fc60000000000 */
[----:B------:R1:W-:Y:S01]  /*20800*/  STL [R1+0x3d30], R4 ;  /* 0x003d300401007387 */ /* 0x0003e20000100800 */
[----:B------:R-:W-:-:S03]  /*20810*/  ISETP.GT.U32.AND P1, PT, R0, R8, PT ;  /* 0x000000080000720c */ /* 0x000fc60003f24070 */
[----:B------:R-:W3:Y:S01]  /*20820*/  LDL.LU R25, [R1+0xd6c] ;  /* 0x000d6c0001197983 */ /* 0x000ee20000300800 */
[----:B------:R-:W-:Y:S01]  /*20830*/  IMAD.HI.U32 R22, R20, R9, RZ ;  /* 0x0000000914167227 */ /* 0x000fe200078e00ff */
[----:B------:R-:W-:-:S03]  /*20840*/  IABS R7, R28 ;  /* 0x0000001c00077213 */ /* 0x000fc60000000000 */
[--C-:B------:R-:W-:Y:S02]  /*20850*/  @!P3 IMAD.IADD R21, R21, 0x1, -R0.reuse ;  /* 0x000000011515b824 */ /* 0x100fe400078e0a00 */
[----:B------:R-:W-:Y:S01]  /*20860*/  @!P0 IMAD.IADD R19, R19, 0x1, -R0 ;  /* 0x0000000113138824 */ /* 0x000fe200078e0a00 */
[----:B------:R-:W-:Y:S01]  /*20870*/  ISETP.GT.U32.AND P6, PT, R0, R2, PT ;  /* 0x000000020000720c */ /* 0x000fe20003fc4070 */
[----:B------:R-:W-:Y:S02]  /*20880*/  IMAD.MOV R22, RZ, RZ, -R22 ;  /* 0x000000ffff167224 */ /* 0x000fe400078e0a16 */
[----:B0-----:R-:W-:Y:S01]  /*20890*/  IMAD.MOV.U32 R5, RZ, RZ, R21 ;  /* 0x000000ffff057224 */ /* 0x001fe200078e0015 */
[----:B------:R-:W-:Y:S01]  /*208a0*/  ISETP.GE.AND P0, PT, R26, RZ, PT ;  /* 0x000000ff1a00720c */ /* 0x000fe20003f06270 */
[----:B-1----:R-:W-:Y:S01]  /*208b0*/  IMAD.MOV.U32 R4, RZ, RZ, R19 ;  /* 0x000000ffff047224 */ /* 0x002fe200078e0013 */
[----:B------:R-:W4:Y:S01]  /*208c0*/  LDL.LU R26, [R1+0xd70] ;  /* 0x000d7000011a7983 */ /* 0x000f220000300800 */
[----:B------:R-:W-:Y:S01]  /*208d0*/  @!P2 IMAD.IADD R10, R10, 0x1, -R0 ;  /* 0x000000010a0aa824 */ /* 0x000fe200078e0a00 */
[----:B------:R-:W-:Y:S01]  /*208e0*/  ISETP.GE.AND P2, PT, R29, RZ, PT ;  /* 0x000000ff1d00720c */ /* 0x000fe20003f46270 */
[----:B------:R-:W-:-:S02]  /*208f0*/  IMAD R9, R0, R22, R9 ;  /* 0x0000001600097224 */ /* 0x000fc400078e0209 */
[----:B------:R-:W-:Y:S02]  /*20900*/  IMAD.MOV.U32 R6, RZ, RZ, R7 ;  /* 0x000000ffff067224 */ /* 0x000fe400078e0007 */
[----:B------:R-:W-:Y:S02]  /*20910*/  @!P5 IMAD.MOV R5, RZ, RZ, -R5 ;  /* 0x000000ffff05d224 */ /* 0x000fe400078e0a05 */
[----:B------:R-:W-:Y:S02]  /*20920*/  @!P4 IMAD.MOV R4, RZ, RZ, -R4 ;  /* 0x000000ffff04c224 */ /* 0x000fe400078e0a04 */
[--C-:B------:R-:W-:Y:S01]  /*20930*/  @!P1 IMAD.IADD R8, R8, 0x1, -R0.reuse ;  /* 0x0000000108089824 */ /* 0x100fe200078e0a00 */
[----:B------:R-:W-:Y:S01]  /*20940*/  ISETP.GE.AND P1, PT, R27, RZ, PT ;  /* 0x000000ff1b00720c */ /* 0x000fe20003f26270 */
[----:B------:R-:W-:Y:S01]  /*20950*/  IMAD.HI.U32 R7, R20, R6, RZ ;  /* 0x0000000614077227 */ /* 0x000fe200078e00ff */
[----:B------:R-:W-:Y:S01]  /*20960*/  ISETP.GT.U32.AND P3, PT, R0, R9, PT ;  /* 0x000000090000720c */ /* 0x000fe20003f64070 */
[----:B------:R-:W4:Y:S04]  /*20970*/  LDL.LU R27, [R1+0xd74] ;  /* 0x000d7400011b7983 */ /* 0x000f280000300800 */
[----:B------:R-:W-:Y:S01]  /*20980*/  STL [R1+0x34], R5 ;  /* 0x0000340501007387 */ /* 0x000fe20000100800 */
[----:B------:R-:W-:-:S03]  /*20990*/  @!P6 IMAD.IADD R2, R2, 0x1, -R0 ;  /* 0x000000010202e824 */ /* 0x000fc600078e0a00 */
[----:B------:R0:W-:Y:S01]  /*209a0*/  STL [R1+0x38], R4 ;  /* 0x0000380401007387 */ /* 0x0001e20000100800 */
[----:B------:R-:W-:Y:S02]  /*209b0*/  IMAD.MOV R7, RZ, RZ, -R7 ;  /* 0x000000ffff077224 */ /* 0x000fe400078e0a07 */
[----:B------:R-:W-:Y:S02]  /*209c0*/  @!P2 IMAD.MOV R2, RZ, RZ, -R2 ;  /* 0x000000ffff02a224 */ /* 0x000fe400078e0a02 */
[----:B------:R-:W-:Y:S02]  /*209d0*/  IMAD R6, R0, R7, R6 ;  /* 0x0000000700067224 */ /* 0x000fe400078e0206 */
[----:B0-----:R-:W-:-:S04]  /*209e0*/  IMAD.MOV.U32 R4, RZ, RZ, R10 ;  /* 0x000000ffff047224 */ /* 0x001fc800078e000a */
[----:B------:R-:W-:Y:S01]  /*209f0*/  @!P0 IMAD.MOV R4, RZ, RZ, -R4 ;  /* 0x000000ffff048224 */ /* 0x000fe200078e0a04 */
[----:B------:R-:W-:Y:S02]  /*20a00*/  @!P3 IADD3 R9, PT, PT, R9, -R0, RZ ;  /* 0x800000000909b210 */ /* 0x000fe40007ffe0ff */
[----:B------:R-:W-:Y:S02]  /*20a10*/  ISETP.GE.AND P5, PT, R28, RZ, PT ;  /* 0x000000ff1c00720c */ /* 0x000fe40003fa6270 */
[----:B------:R0:W-:Y:S01]  /*20a20*/  STL [R1+0x40], R4 ;  /* 0x0000400401007387 */ /* 0x0001e20000100800 */
[----:B------:R-:W-:-:S03]  /*20a30*/  ISETP.GT.U32.AND P2, PT, R0, R6, PT ;  /* 0x000000060000720c */ /* 0x000fc60003f44070 */
[----:B------:R-:W-:Y:S01]  /*20a40*/  STL [R1+0x48], R2 ;  /* 0x0000480201007387 */ /* 0x000fe20000100800 */
[----:B------:R-:W-:-:S03]  /*20a50*/  ISETP.GT.U32.AND P3, PT, R0, R8, PT ;  /* 0x000000080000720c */ /* 0x000fc60003f64070 */
[----:B------:R-:W4:Y:S01]  /*20a60*/  LDL.LU R28, [R1+0xd78] ;  /* 0x000d7800011c7983 */ /* 0x000f220000300800 */
[----:B------:R-:W-:Y:S02]  /*20a70*/  ISETP.GT.U32.AND P4, PT, R0, R9, PT ;  /* 0x000000090000720c */ /* 0x000fe40003f84070 */
[----:B------:R-:W-:-:S03]  /*20a80*/  ISETP.GE.AND P6, PT, R24, RZ, PT ;  /* 0x000000ff1800720c */ /* 0x000fc60003fc6270 */
[----:B------:R-:W-:-:S04]  /*20a90*/  @!P2 IMAD.IADD R6, R6, 0x1, -R0 ;  /* 0x000000010606a824 */ /* 0x000fc800078e0a00 */
[----:B------:R-:W-:Y:S01]  /*20aa0*/  @!P3 IMAD.IADD R8, R8, 0x1, -R0 ;  /* 0x000000010808b824 */ /* 0x000fe200078e0a00 */
[----:B------:R-:W-:-:S03]  /*20ab0*/  ISETP.GT.U32.AND P2, PT, R0, R6, PT ;  /* 0x000000060000720c */ /* 0x000fc60003f44070 */
[----:B------:R-:W-:Y:S02]  /*20ac0*/  @!P4 IMAD.IADD R9, R9, 0x1, -R0 ;  /* 0x000000010909c824 */ /* 0x000fe400078e0a00 */
[----:B------:R-:W-:Y:S02]  /*20ad0*/  IMAD.MOV.U32 R5, RZ, RZ, R8 ;  /* 0x000000ffff057224 */ /* 0x000fe400078e0008 */
[----:B0-----:R-:W-:Y:S02]  /*20ae0*/  IMAD.MOV.U32 R4, RZ, RZ, R9 ;  /* 0x000000ffff047224 */ /* 0x001fe400078e0009 */
[----:B------:R-:W-:Y:S02]  /*20af0*/  @!P6 IMAD.MOV R5, RZ, RZ, -R5 ;  /* 0x000000ffff05e224 */ /* 0x000fe400078e0a05 */
[----:B------:R-:W-:Y:S02]  /*20b00*/  @!P1 IMAD.MOV R4, RZ, RZ, -R4 ;  /* 0x000000ffff049224 */ /* 0x000fe400078e0a04 */
[----:B------:R-:W-:Y:S01]  /*20b10*/  @!P2 IMAD.IADD R6, R6, 0x1, -R0 ;  /* 0x000000010606a824 */ /* 0x000fe200078e0a00 */
[----:B--2---:R-:W-:-:S02]  /*20b20*/  ISETP.GE.AND P0, PT, R3, RZ, PT ;  /* 0x000000ff0300720c */ /* 0x004fc40003f06270 */
[----:B------:R-:W-:Y:S02]  /*20b30*/  IABS R19, R3 ;  /* 0x0000000300137213 */ /* 0x000fe40000000000 */
[----:B------:R-:W2:Y:S04]  /*20b40*/  LDL.LU R3, [R1+0xd7c] ;  /* 0x000d7c0001037983 */ /* 0x000ea80000300800 */
[----:B------:R-:W2:Y:S04]  /*20b50*/  LDL.LU R18, [R1+0xd80] ;  /* 0x000d800001127983 */ /* 0x000ea80000300800 */
[----:B------:R-:W2:Y:S04]  /*20b60*/  LDL.LU R17, [R1+0xd84] ;  /* 0x000d840001117983 */ /* 0x000ea80000300800 */
[----:B------:R-:W2:Y:S04]  /*20b70*/  LDL.LU R16, [R1+0xd88] ;  /* 0x000d880001107983 */ /* 0x000ea80000300800 */
[----:B------:R-:W-:Y:S04]  /*20b80*/  STL [R1+0x28], R5 ;  /* 0x0000280501007387 */ /* 0x000fe80000100800 */
[----:B------:R0:W-:Y:S04]  /*20b90*/  STL [R1+0x18], R4 ;  /* 0x0000180401007387 */ /* 0x0001e80000100800 */
[----:B------:R-:W2:Y:S04]  /*20ba0*/  LDL.LU R15, [R1+0xd8c] ;  /* 0x000d8c00010f7983 */ /* 0x000ea80000300800 */
[----:B------:R-:W2:Y:S01]  /*20bb0*/  LDL.LU R13, [R1+0xd90] ;  /* 0x000d9000010d7983 */ /* 0x000ea20000300800 */
[----:B0-----:R-:W-:-:S03]  /*20bc0*/  IMAD.MOV.U32 R4, RZ, RZ, R6 ;  /* 0x000000ffff047224 */ /* 0x001fc600078e0006 */
[----:B------:R-:W2:Y:S01]  /*20bd0*/  LDL.LU R12, [R1+0xd94] ;  /* 0x000d9400010c7983 */ /* 0x000ea20000300800 */
[----:B------:R-:W-:-:S05]  /*20be0*/  @!P5 IMAD.MOV R4, RZ, RZ, -R4 ;  /* 0x000000ffff04d224 */ /* 0x000fca00078e0a04 */
[----:B------:R0:W-:Y:S04]  /*20bf0*/  STL [R1+0x1c], R4 ;  /* 0x00001c0401007387 */ /* 0x0001e80000100800 */
[----:B------:R-:W2:Y:S04]  /*20c00*/  LDL.LU R14, [R1+0xd98] ;  /* 0x000d9800010e7983 */ /* 0x000ea80000300800 */
[----:B------:R-:W2:Y:S04]  /*20c10*/  LDL.LU R11, [R1+0xd9c] ;  /* 0x000d9c00010b7983 */ /* 0x000ea80000300800 */
[----:B------:R-:W2:Y:S01]  /*20c20*/  LDL R29, [R1+0x9c0] ;  /* 0x0009c000011d7983 */ /* 0x000ea20000100800 */
[----:B------:R-:W-:-:S04]  /*20c30*/  IMAD.HI.U32 R7, R20, R19, RZ ;  /* 0x0000001314077227 */ /* 0x000fc800078e00ff */
[----:B------:R-:W-:-:S04]  /*20c40*/  IMAD.MOV R7, RZ, RZ, -R7 ;  /* 0x000000ffff077224 */ /* 0x000fc800078e0a07 */
[----:B------:R-:W-:-:S05]  /*20c50*/  IMAD R19, R0, R7, R19 ;  /* 0x0000000700137224 */ /* 0x000fca00078e0213 */
[----:B------:R-:W-:Y:S02]  /*20c60*/  ISETP.GT.U32.AND P6, PT, R0, R19, PT ;  /* 0x000000130000720c */ /* 0x000fe40003fc4070 */
[----:B---3--:R-:W-:-:S05]  /*20c70*/  IABS R2, R25 ;  /* 0x0000001900027213 */ /* 0x008fca0000000000 */
[----:B------:R-:W-:-:S04]  /*20c80*/  IMAD.HI.U32 R23, R20, R2, RZ ;  /* 0x0000000214177227 */ /* 0x000fc800078e00ff */
[----:B------:R-:W-:-:S04]  /*20c90*/  IMAD.MOV R23, RZ, RZ, -R23 ;  /* 0x000000ffff177224 */ /* 0x000fc800078e0a17 */
[----:B------:R-:W-:-:S05]  /*20ca0*/  IMAD R2, R0, R23, R2 ;  /* 0x0000001700027224 */ /* 0x000fca00078e0202 */
[----:B------:R-:W-:Y:S01]  /*20cb0*/  ISETP.GT.U32.AND P2, PT, R0, R2, PT ;  /* 0x000000020000720c */ /* 0x000fe20003f44070 */
[----:B------:R-:W-:Y:S01]  /*20cc0*/  @!P6 IMAD.IADD R19, R19, 0x1, -R0 ;  /* 0x000000011313e824 */ /* 0x000fe200078e0a00 */
[----:B----4-:R-:W-:-:S11]  /*20cd0*/  IABS R22, R27 ;  /* 0x0000001b00167213 */ /* 0x010fd60000000000 */
[----:B------:R-:W-:Y:S02]  /*20ce0*/  @!P2 IMAD.IADD R2, R2, 0x1, -R0 ;  /* 0x000000010202a824 */ /* 0x000fe400078e0a00 */
[----:B------:R-:W-:Y:S01]  /*20cf0*/  IMAD.HI.U32 R7, R20, R22, RZ ;  /* 0x0000001614077227 */ /* 0x000fe200078e00ff */
[C---:B------:R-:W-:Y:S02]  /*20d00*/  ISETP.GT.U32.AND P6, PT, R0.reuse, R19, PT ;  /* 0x000000130000720c */ /* 0x040fe40003fc4070 */
[----:B------:R-:W-:Y:S01]  /*20d10*/  IABS R21, R26 ;  /* 0x0000001a00157213 */ /* 0x000fe20000000000 */
[----:B------:R-:W-:Y:S01]  /*20d20*/  IMAD.MOV R7, RZ, RZ, -R7 ;  /* 0x000000ffff077224 */ /* 0x000fe200078e0a07 */
[----:B------:R-:W-:-:S03]  /*20d30*/  ISETP.GT.U32.AND P2, PT, R0, R2, PT ;  /* 0x000000020000720c */ /* 0x000fc60003f44070 */
[----:B------:R-:W-:Y:S02]  /*20d40*/  IMAD R22, R0, R7, R22 ;  /* 0x0000000700167224 */ /* 0x000fe400078e0216 */
[----:B------:R-:W-:-:S04]  /*20d50*/  IMAD.HI.U32 R10, R20, R21, RZ ;  /* 0x00000015140a7227 */ /* 0x000fc800078e00ff */
[----:B------:R-:W-:Y:S02]  /*20d60*/  IMAD.MOV R10, RZ, RZ, -R10 ;  /* 0x000000ffff0a7224 */ /* 0x000fe400078e0a0a */
[----:B------:R-:W-:Y:S01]  /*20d70*/  @!P6 IMAD.IADD R19, R19, 0x1, -R0 ;  /* 0x000000011313e824 */ /* 0x000fe200078e0a00 */
[----:B------:R-:W-:-:S05]  /*20d80*/  IABS R23, R28 ;  /* 0x0000001c00177213 */ /* 0x000fca0000000000 */
[----:B------:R-:W-:-:S04]  /*20d90*/  IMAD.HI.U32 R7, R20, R23, RZ ;  /* 0x0000001714077227 */ /* 0x000fc800078e00ff */
[----:B------:R-:W-:Y:S01]  /*20da0*/  IMAD.MOV R7, RZ, RZ, -R7 ;  /* 0x000000ffff077224 */ /* 0x000fe200078e0a07 */
[C---:B------:R-:W-:Y:S01]  /*20db0*/  ISETP.GT.U32.AND P6, PT, R0.reuse, R22, PT ;  /* 0x000000160000720c */ /* 0x040fe20003fc4070 */
[C---:B------:R-:W-:Y:S02]  /*20dc0*/  IMAD R21, R0.reuse, R10, R21 ;  /* 0x0000000a00157224 */ /* 0x040fe400078e0215 */
[----:B------:R-:W-:Y:S01]  /*20dd0*/  IMAD R23, R0, R7, R23 ;  /* 0x0000000700177224 */ /* 0x000fe200078e0217 */
[----:B------:R-:W-:Y:S01]  /*20de0*/  ISETP.GE.AND P3, PT, R25, RZ, PT ;  /* 0x000000ff1900720c */ /* 0x000fe20003f66270 */
[----:B------:R-:W-:Y:S01]  /*20df0*/  @!P2 IMAD.IADD R2, R2, 0x1, -R0 ;  /* 0x000000010202a824 */ /* 0x000fe200078e0a00 */
[C---:B------:R-:W-:Y:S02]  /*20e00*/  ISETP.GT.U32.AND P5, PT, R0.reuse, R21, PT ;  /* 0x000000150000720c */ /* 0x040fe40003fa4070 */
[----:B------:R-:W-:Y:S02]  /*20e10*/  ISETP.GT.U32.AND P2, PT, R0, R23, PT ;  /* 0x000000170000720c */ /* 0x000fe40003f44070 */
[----:B------:R-:W-:-:S03]  /*20e20*/  ISETP.GE.AND P4, PT, R26, RZ, PT ;  /* 0x000000ff1a00720c */ /* 0x000fc60003f86270 */
[----:B------:R-:W-:Y:S01]  /*20e30*/  @!P6 IMAD.IADD R22, R22, 0x1, -R0 ;  /* 0x000000011616e824 */ /* 0x000fe200078e0a00 */
[----:B------:R-:W-:Y:S02]  /*20e40*/  ISETP.GE.AND P1, PT, R27, RZ, PT ;  /* 0x000000ff1b00720c */ /* 0x000fe40003f26270 */
[----:B------:R-:W-:-:S03]  /*20e50*/  ISETP.GE.AND P6, PT, R28, RZ, PT ;  /* 0x000000ff1c00720c */ /* 0x000fc60003fc6270 */
[--C-:B------:R-:W-:Y:S02]  /*20e60*/  @!P5 IMAD.IADD R21, R21, 0x1, -R0.reuse ;  /* 0x000000011515d824 */ /* 0x100fe400078e0a00 */
[----:B------:R-:W-:Y:S01]  /*20e70*/  @!P2 IMAD.IADD R23, R23, 0x1, -R0 ;  /* 0x000000011717a824 */ /* 0x000fe200078e0a00 */
[C---:B------:R-:W-:Y:S02]  /*20e80*/  ISETP.GT.U32.AND P2, PT, R0.reuse, R22, PT ;  /* 0x000000160000720c */ /* 0x040fe40003f44070 */
[----:B------:R-:W-:-:S11]  /*20e90*/  ISETP.GT.U32.AND P5, PT, R0, R21, PT ;  /* 0x000000150000720c */ /* 0x000fd60003fa4070 */
[--C-:B------:R-:W-:Y:S02]  /*20ea0*/  @!P2 IMAD.IADD R22, R22, 0x1, -R0.reuse ;  /* 0x000000011616a824 */ /* 0x100fe400078e0a00 */
[----:B------:R-:W-:Y:S02]  /*20eb0*/  @!P5 IMAD.IADD R21, R21, 0x1, -R0 ;  /* 0x000000011515d824 */ /* 0x000fe400078e0a00 */
[----:B------:R-:W-:Y:S02]  /*20ec0*/  @!P0 IMAD.MOV R19, RZ, RZ, -R19 ;  /* 0x000000ffff138224 */ /* 0x000fe400078e0a13 */
[----:B------:R-:W-:Y:S02]  /*20ed0*/  @!P4 IMAD.MOV R21, RZ, RZ, -R21 ;  /* 0x000000ffff15c224 */ /* 0x000fe400078e0a15 */
[----:B------:R-:W-:Y:S01]  /*20ee0*/  @!P1 IMAD.MOV R22, RZ, RZ, -R22 ;  /* 0x000000ffff169224 */ /* 0x000fe200078e0a16 */
[----:B--2---:R-:W-:Y:S02]  /*20ef0*/  IABS R25, R18 ;  /* 0x0000001200197213 */ /* 0x004fe40000000000 */
[----:B------:R-:W-:-:S03]  /*20f00*/  IABS R24, R3 ;  /* 0x0000000300187213 */ /* 0x000fc60000000000 */
[----:B------:R-:W-:Y:S01]  /*20f10*/  IMAD.HI.U32 R9, R20, R25, RZ ;  /* 0x0000001914097227 */ /* 0x000fe200078e00ff */
[----:B------:R-:W-:-:S03]  /*20f20*/  IABS R26, R17 ;  /* 0x00000011001a7213 */ /* 0x000fc60000000000 */
[----:B------:R-:W-:Y:S01]  /*20f30*/  IMAD.MOV R9, RZ, RZ, -R9 ;  /* 0x000000ffff097224 */ /* 0x000fe200078e0a09 */
[----:B------:R-:W-:Y:S01]  /*20f40*/  IABS R27, R16 ;  /* 0x00000010001b7213 */ /* 0x000fe20000000000 */
[----:B------:R-:W-:-:S04]  /*20f50*/  IMAD.HI.U32 R6, R20, R24, RZ ;  /* 0x0000001814067227 */ /* 0x000fc800078e00ff */
[----:B------:R-:W-:Y:S02]  /*20f60*/  IMAD R25, R0, R9, R25 ;  /* 0x0000000900197224 */ /* 0x000fe400078e0219 */
[----:B------:R-:W-:-:S04]  /*20f70*/  IMAD.HI.U32 R8, R20, R26, RZ ;  /* 0x0000001a14087227 */ /* 0x000fc800078e00ff */
[----:B------:R-:W-:Y:S01]  /*20f80*/  IMAD.MOV R6, RZ, RZ, -R6 ;  /* 0x000000ffff067224 */ /* 0x000fe200078e0a06 */
[----:B------:R-:W-:Y:S01]  /*20f90*/  IABS R9, R13 ;  /* 0x0000000d00097213 */ /* 0x000fe20000000000 */
[----:B------:R-:W-:-:S04]  /*20fa0*/  IMAD.HI.U32 R7, R20, R27, RZ ;  /* 0x0000001b14077227 */ /* 0x000fc800078e00ff */
[----:B------:R-:W-:Y:S02]  /*20fb0*/  IMAD.MOV R8, RZ, RZ, -R8 ;  /* 0x000000ffff087224 */ /* 0x000fe400078e0a08 */
[----:B------:R-:W-:-:S04]  /*20fc0*/  IMAD.HI.U32 R28, R20, R9, RZ ;  /* 0x00000009141c7227 */ /* 0x000fc800078e00ff */
[C---:B------:R-:W-:Y:S01]  /*20fd0*/  IMAD R24, R0.reuse, R6, R24 ;  /* 0x0000000600187224 */ /* 0x040fe200078e0218 */
[----:B------:R-:W-:Y:S01]  /*20fe0*/  IABS R6, R15 ;  /* 0x0000000f00067213 */ /* 0x000fe20000000000 */
[----:B------:R-:W-:Y:S02]  /*20ff0*/  IMAD.MOV R7, RZ, RZ, -R7 ;  /* 0x000000ffff077224 */ /* 0x000fe400078e0a07 */
[C---:B------:R-:W-:Y:S01]  /*21000*/  IMAD R26, R0.reuse, R8, R26 ;  /* 0x00000008001a7224 */ /* 0x040fe200078e021a */
[----:B------:R-:W-:Y:S01]  /*21010*/  IABS R8, R12 ;  /* 0x0000000c00087213 */ /* 0x000fe20000000000 */
[----:B------:R-:W-:Y:S02]  /*21020*/  IMAD.MOV R28, RZ, RZ, -R28 ;  /* 0x000000ffff1c7224 */ /* 0x000fe400078e0a1c */
[----:B------:R-:W-:Y:S01]  /*21030*/  IMAD R27, R0, R7, R27 ;  /* 0x00000007001b7224 */ /* 0x000fe200078e021b */
[----:B------:R-:W-:Y:S01]  /*21040*/  IABS R7, R14 ;  /* 0x0000000e00077213 */ /* 0x000fe20000000000 */
[----:B------:R-:W-:Y:S01]  /*21050*/  IMAD.HI.U32 R10, R20, R6, RZ ;  /* 0x00000006140a7227 */ /* 0x000fe200078e00ff */
[----:B------:R-:W-:-:S03]  /*21060*/  ISETP.GT.U32.AND P2, PT, R0, R25, PT ;  /* 0x000000190000720c */ /* 0x000fc60003f44070 */
[----:B------:R-:W-:Y:S02]  /*21070*/  IMAD R9, R0, R28, R9 ;  /* 0x0000001c00097224 */ /* 0x000fe400078e0209 */
[----:B------:R-:W-:Y:S01]  /*21080*/  IMAD.HI.U32 R28, R20, R8, RZ ;  /* 0x00000008141c7227 */ /* 0x000fe200078e00ff */
[----:B------:R-:W-:-:S03]  /*21090*/  IABS R5, R29 ;  /* 0x0000001d00057213 */ /* 0x000fc60000000000 */
[----:B------:R-:W-:Y:S02]  /*210a0*/  IMAD.MOV R10, RZ, RZ, -R10 ;  /* 0x000000ffff0a7224 */ /* 0x000fe400078e0a0a */
[----:B0-----:R-:W-:Y:S01]  /*210b0*/  IMAD.HI.U32 R4, R20, R7, RZ ;  /* 0x0000000714047227 */ /* 0x001fe200078e00ff */
[----:B------:R-:W-:-:S03]  /*210c0*/  ISETP.GT.U32.AND P5, PT, R0, R24, PT ;  /* 0x000000180000720c */ /* 0x000fc60003fa4070 */
[----:B------:R-:W-:Y:S02]  /*210d0*/  IMAD.MOV R28, RZ, RZ, -R28 ;  /* 0x000000ffff1c7224 */ /* 0x000fe400078e0a1c */
[C---:B------:R-:W-:Y:S01]  /*210e0*/  IMAD R10, R0.reuse, R10, R6 ;  /* 0x0000000a000a7224 */ /* 0x040fe200078e0206 */
[----:B------:R-:W-:Y:S01]  /*210f0*/  IABS R6, R11 ;  /* 0x0000000b00067213 */ /* 0x000fe20000000000 */
[----:B------:R-:W-:Y:S02]  /*21100*/  IMAD.MOV R4, RZ, RZ, -R4 ;  /* 0x000000ffff047224 */ /* 0x000fe400078e0a04 */
[C---:B------:R-:W-:Y:S02]  /*21110*/  IMAD R8, R0.reuse, R28, R8 ;  /* 0x0000001c00087224 */ /* 0x040fe400078e0208 */
[----:B------:R-:W-:Y:S02]  /*21120*/  IMAD.MOV.U32 R28, RZ, RZ, R5 ;  /* 0x000000ffff1c7224 */ /* 0x000fe400078e0005 */
[----:B------:R-:W-:-:S02]  /*21130*/  IMAD R7, R0, R4, R7 ;  /* 0x0000000400077224 */ /* 0x000fc400078e0207 */
[----:B------:R-:W-:-:S04]  /*21140*/  IMAD.HI.U32 R5, R20, R6, RZ ;  /* 0x0000000614057227 */ /* 0x000fc800078e00ff */
[----:B------:R-:W-:-:S04]  /*21150*/  IMAD.HI.U32 R4, R20, R28, RZ ;  /* 0x0000001c14047227 */ /* 0x000fc800078e00ff */
[----:B------:R-:W-:Y:S02]  /*21160*/  @!P2 IMAD.IADD R25, R25, 0x1, -R0 ;  /* 0x000000011919a824 */ /* 0x000fe400078e0a00 */
[----:B------:R-:W-:Y:S02]  /*21170*/  IMAD.MOV.U32 R20, RZ, RZ, R2 ;  /* 0x000000ffff147224 */ /* 0x000fe400078e0002 */
[----:B------:R-:W-:Y:S02]  /*21180*/  @!P5 IMAD.IADD R24, R24, 0x1, -R0 ;  /* 0x000000011818d824 */ /* 0x000fe400078e0a00 */
[----:B------:R-:W-:Y:S01]  /*21190*/  @!P3 IMAD.MOV R20, RZ, RZ, -R20 ;  /* 0x000000ffff14b224 */ /* 0x000fe200078e0a14 */
[C---:B------:R-:W-:Y:S02]  /*211a0*/  ISETP.GT.U32.AND P3, PT, R0.reuse, R25, PT ;  /* 0x000000190000720c */ /* 0x040fe40003f64070 */
[C---:B------:R-:W-:Y:S02]  /*211b0*/  ISETP.GT.U32.AND P0, PT, R0.reuse, R24, PT ;  /* 0x000000180000720c */ /* 0x040fe40003f04070 */
[----:B------:R-:W-:-:S02]  /*211c0*/  ISETP.GT.U32.AND P2, PT, R0, R10, PT ;  /* 0x0000000a0000720c */ /* 0x000fc40003f44070 */
[----:B------:R-:W-:-:S07]  /*211d0*/  ISETP.GT.U32.AND P5, PT, R0, R23, PT ;  /* 0x000000170000720c */ /* 0x000fce0003fa4070 */
[--C-:B------:R-:W-:Y:S01]  /*211e0*/  @!P3 IMAD.IADD R25, R25, 0x1, -R0.reuse ;  /* 0x000000011919b824 */ /* 0x100fe200078e0a00 */
[----:B------:R-:W-:Y:S01]  /*211f0*/  ISETP.GT.U32.AND P3, PT, R0, R7, PT ;  /* 0x000000070000720c */ /* 0x000fe20003f64070 */
[--C-:B------:R-:W-:Y:S01]  /*21200*/  @!P0 IMAD.IADD R24, R24, 0x1, -R0.reuse ;  /* 0x0000000118188824 */ /* 0x100fe200078e0a00 */
[----:B------:R-:W-:Y:S01]  /*21210*/  ISETP.GT.U32.AND P0, PT, R0, R27, PT ;  /* 0x0000001b0000720c */ /* 0x000fe20003f04070 */
[--C-:B------:R-:W-:Y:S01]  /*21220*/  @!P2 IMAD.IADD R10, R10, 0x1, -R0.reuse ;  /* 0x000000010a0aa824 */ /* 0x100fe200078e0a00 */
[C---:B------:R-:W-:Y:S01]  /*21230*/  ISETP.GT.U32.AND P2, PT, R0.reuse, R8, PT ;  /* 0x000000080000720c */ /* 0x040fe20003f44070 */
[----:B------:R-:W-:Y:S01]  /*21240*/  @!P5 IMAD.IADD R23, R23, 0x1, -R0 ;  /* 0x000000011717d824 */ /* 0x000fe200078e0a00 */
[----:B------:R-:W-:-:S07]  /*21250*/  ISETP.GT.U32.AND P5, PT, R0, R26, PT ;  /* 0x0000001a0000720c */ /* 0x000fce0003fa4070 */
[--C-:B------:R-:W-:Y:S01]  /*21260*/  @!P3 IMAD.IADD R7, R7, 0x1, -R0.reuse ;  /* 0x000000010707b824 */ /* 0x100fe200078e0a00 */
[----:B------:R-:W-:Y:S02]  /*21270*/  ISETP.GE.AND P3, PT, R15, RZ, PT ;  /* 0x000000ff0f00720c */ /* 0x000fe40003f66270 */
[----:B------:R-:W0:Y:S01]  /*21280*/  S2R R15, SR_TID.X ;  /* 0x00000000000f7919 */ /* 0x000e220000002100 */
[--C-:B------:R-:W-:Y:S02]  /*21290*/  @!P0 IMAD.IADD R27, R27, 0x1, -R0.reuse ;  /* 0x000000011b1b8824 */ /* 0x100fe400078e0a00 */
[--C-:B------:R-:W-:Y:S02]  /*212a0*/  @!P2 IMAD.IADD R8, R8, 0x1, -R0.reuse ;  /* 0x000000010808a824 */ /* 0x100fe400078e0a00 */
[----:B------:R-:W-:Y:S01]  /*212b0*/  @!P5 IMAD.IADD R26, R26, 0x1, -R0 ;  /* 0x000000011a1ad824 */ /* 0x000fe200078e0a00 */
[C---:B------:R-:W-:Y:S01]  /*212c0*/  ISETP.GT.U32.AND P5, PT, R0.reuse, R9, PT ;  /* 0x000000090000720c */ /* 0x040fe20003fa4070 */
[----:B------:R-:W-:Y:S01]  /*212d0*/  @!P6 IMAD.MOV R23, RZ, RZ, -R23 ;  /* 0x000000ffff17e224 */ /* 0x000fe200078e0a17 */
[C---:B------:R-:W-:Y:S01]  /*212e0*/  ISETP.GT.U32.AND P4, PT, R0.reuse, R27, PT ;  /* 0x0000001b0000720c */ /* 0x040fe20003f84070 */
[----:B------:R-:W-:Y:S01]  /*212f0*/  IMAD.MOV R2, RZ, RZ, -R5 ;  /* 0x000000ffff027224 */ /* 0x000fe200078e0a05 */
[----:B------:R-:W-:-:S02]  /*21300*/  ISETP.GT.U32.AND P6, PT, R0, R8, PT ;  /* 0x000000080000720c */ /* 0x000fc40003fc4070 */
[C---:B------:R-:W-:Y:S01]  /*21310*/  ISETP.GT.U32.AND P1, PT, R0.reuse, R10, PT ;  /* 0x0000000a0000720c */ /* 0x040fe20003f24070 */
[----:B------:R-:W-:Y:S02]  /*21320*/  IMAD R6, R0, R2, R6 ;  /* 0x0000000200067224 */ /* 0x000fe400078e0206 */
[----:B------:R-:W-:-:S04]  /*21330*/  IMAD.MOV R2, RZ, RZ, -R4 ;  /* 0x000000ffff027224 */ /* 0x000fc800078e0a04 */
[C---:B------:R-:W-:Y:S02]  /*21340*/  IMAD R2, R0.reuse, R2, R28 ;  /* 0x0000000200027224 */ /* 0x040fe400078e021c */
[--C-:B------:R-:W-:Y:S01]  /*21350*/  @!P5 IMAD.IADD R9, R9, 0x1, -R0.reuse ;  /* 0x000000010909d824 */ /* 0x100fe200078e0a00 */
[----:B------:R-:W-:Y:S01]  /*21360*/  ISETP.GT.U32.AND P5, PT, R0, R26, PT ;  /* 0x0000001a0000720c */ /* 0x000fe20003fa4070 */
[--C-:B------:R-:W-:Y:S01]  /*21370*/  @!P4 IMAD.IADD R27, R27, 0x1, -R0.reuse ;  /* 0x000000011b1bc824 */ /* 0x100fe200078e0a00 */
[----:B------:R-:W-:Y:S01]  /*21380*/  ISETP.GE.AND P0, PT, R3, RZ, PT ;  /* 0x000000ff0300720c */ /* 0x000fe20003f06270 */
[--C-:B------:R-:W-:Y:S01]  /*21390*/  @!P6 IMAD.IADD R8, R8, 0x1, -R0.reuse ;  /* 0x000000010808e824 */ /* 0x100fe200078e0a00 */
[----:B------:R-:W-:Y:S01]  /*213a0*/  ISETP.GE.AND P4, PT, R18, RZ, PT ;  /* 0x000000ff1200720c */ /* 0x000fe20003f86270 */
[----:B------:R-:W-:Y:S01]  /*213b0*/  @!P1 IMAD.IADD R10, R10, 0x1, -R0 ;  /* 0x000000010a0a9824 */ /* 0x000fe200078e0a00 */
[----:B------:R-:W-:Y:S02]  /*213c0*/  ISETP.GT.U32.AND P6, PT, R0, R2, PT ;  /* 0x000000020000720c */ /* 0x000fe40003fc4070 */
[----:B------:R-:W-:-:S02]  /*213d0*/  ISETP.GE.AND P1, PT, R17, RZ, PT ;  /* 0x000000ff1100720c */ /* 0x000fc40003f26270 */
[----:B0-----:R-:W-:Y:S01]  /*213e0*/  LOP3.LUT R28, R15, 0x7, RZ, 0xc0, !PT ;  /* 0x000000070f1c7812 */ /* 0x001fe200078ec0ff */
[----:B------:R-:W-:Y:S02]  /*213f0*/  STL [R1+0x3d34], R19 ;  /* 0x003d341301007387 */ /* 0x000fe40000100800 */
[----:B------:R-:W-:Y:S02]  /*21400*/  @!P5 IMAD.IADD R26, R26, 0x1, -R0 ;  /* 0x000000011a1ad824 */ /* 0x000fe400078e0a00 */
[----:B------:R-:W2:Y:S01]  /*21410*/  LDL.LU R3, [R1+0x3d70] ;  /* 0x003d700001037983 */ /* 0x000ea20000300800 */
[----:B------:R-:W-:Y:S02]  /*21420*/  @!P0 IMAD.MOV R24, RZ, RZ, -R24 ;  /* 0x000000ffff188224 */ /* 0x000fe400078e0a18 */
[----:B------:R-:W-:Y:S01]  /*21430*/  @!P4 IMAD.MOV R25, RZ, RZ, -R25 ;  /* 0x000000ffff19c224 */ /* 0x000fe200078e0a19 */
[----:B------:R-:W-:Y:S01]  /*21440*/  STL [R1+0x3d38], R20 ;  /* 0x003d381401007387 */ /* 0x000fe20000100800 */
[----:B------:R-:W-:Y:S01]  /*21450*/  @!P6 IMAD.IADD R2, R2, 0x1, -R0 ;  /* 0x000000010202e824 */ /* 0x000fe200078e0a00 */
[----:B------:R-:W-:Y:S01]  /*21460*/  ISETP.GE.AND P4, PT, R13, RZ, PT ;  /* 0x000000ff0d00720c */ /* 0x000fe20003f86270 */
[----:B------:R-:W-:Y:S01]  /*21470*/  @!P1 IMAD.MOV R26, RZ, RZ, -R26 ;  /* 0x000000ffff1a9224 */ /* 0x000fe200078e0a1a */
[----:B------:R-:W-:Y:S01]  /*21480*/  ISETP.GE.AND P6, PT, R12, RZ, PT ;  /* 0x000000ff0c00720c */ /* 0x000fe20003fc6270 */
[----:B------:R0:W-:Y:S01]  /*21490*/  STL [R1+0x3d40], R21 ;  /* 0x003d401501007387 */ /* 0x0001e20000100800 */
[----:B------:R-:W-:-:S02]  /*214a0*/  IMAD.SHL.U32 R12, R15, 0x2, RZ ;  /* 0x000000020f0c7824 */ /* 0x000fc400078e00ff */
[C---:B------:R-:W-:Y:S01]  /*214b0*/  IMAD R13, R28.reuse, 0x90, RZ ;  /* 0x000000901c0d7824 */ /* 0x040fe200078e02ff */
[----:B------:R-:W-:Y:S01]  /*214c0*/  STL [R1+0x3d44], R22 ;  /* 0x003d441601007387 */ /* 0x000fe20000100800 */
[----:B------:R-:W-:-:S03]  /*214d0*/  IMAD R4, R28, 0x110, RZ ;  /* 0x000001101c047824 */ /* 0x000fc600078e02ff */
[----:B------:R-:W-:Y:S01]  /*214e0*/  STL [R1+0x3d48], R23 ;  /* 0x003d481701007387 */ /* 0x000fe20000100800 */
[----:B------:R-:W-:-:S03]  /*214f0*/  LOP3.LUT R28, R13, 0x10, R12, 0x78, !PT ;  /* 0x000000100d1c7812 */ /* 0x000fc600078e780c */
[----:B------:R-:W-:Y:S01]  /*21500*/  STL [R1+0x3d4c], R24 ;  /* 0x003d4c1801007387 */ /* 0x000fe20000100800 */
[----:B------:R-:W-:-:S03]  /*21510*/  LOP3.LUT R4, R4, 0x30, R12, 0x78, !PT ;  /* 0x0000003004047812 */ /* 0x000fc600078e780c */
[----:B------:R-:W-:Y:S04]  /*21520*/  STL [R1+0x3d50], R25 ;  /* 0x003d501901007387 */ /* 0x000fe80000100800 */
[----:B------:R-:W-:Y:S04]  /*21530*/  STL [R1+0x3d54], R26 ;  /* 0x003d541a01007387 */ /* 0x000fe80000100800 */
[----:B------:R-:W3:Y:S01]  /*21540*/  LDL.LU R12, [R1+0xaa0] ;  /* 0x000aa000010c7983 */ /* 0x000ee20000300800 */
[C---:B------:R-:W-:Y:S02]  /*21550*/  ISETP.GT.U32.AND P5, PT, R0.reuse, R6, PT ;  /* 0x000000060000720c */ /* 0x040fe40003fa4070 */
[----:B------:R-:W-:-:S11]  /*21560*/  ISETP.GT.U32.AND P2, PT, R0, R9, PT ;  /* 0x000000090000720c */ /* 0x000fd60003f44070 */
[--C-:B------:R-:W-:Y:S02]  /*21570*/  @!P5 IMAD.IADD R6, R6, 0x1, -R0.reuse ;  /* 0x000000010606d824 */ /* 0x100fe400078e0a00 */
[----:B------:R-:W-:-:S03]  /*21580*/  @!P2 IMAD.IADD R9, R9, 0x1, -R0 ;  /* 0x000000010909a824 */ /* 0x000fc600078e0a00 */
[----:B------:R-:W-:Y:S02]  /*21590*/  ISETP.GT.U32.AND P5, PT, R0, R6, PT ;  /* 0x000000060000720c */ /* 0x000fe40003fa4070 */
[----:B------:R-:W-:Y:S01]  /*215a0*/  ISETP.GE.AND P2, PT, R16, RZ, PT ;  /* 0x000000ff1000720c */ /* 0x000fe20003f46270 */
[----:B------:R-:W-:-:S10]  /*215b0*/  IMAD.SHL.U32 R5, R15, 0x40, RZ ;  /* 0x000000400f057824 */ /* 0x000fd400078e00ff */
[----:B------:R-:W-:Y:S01]  /*215c0*/  @!P5 IMAD.IADD R6, R6, 0x1, -R0 ;  /* 0x000000010606d824 */ /* 0x000fe200078e0a00 */
[----:B------:R-:W-:Y:S02]  /*215d0*/  ISETP.GE.AND P5, PT, R11, RZ, PT ;  /* 0x000000ff0b00720c */ /* 0x000fe40003fa6270 */
[----:B------:R-:W-:Y:S01]  /*215e0*/  LOP3.LUT R11, R28, 0x400, R5, 0xf8, !PT ;  /* 0x000004001c0b7812 */ /* 0x000fe200078ef805 */
[----:B------:R-:W-:Y:S01]  /*215f0*/  @!P2 IMAD.MOV R27, RZ, RZ, -R27 ;  /* 0x000000ffff1ba224 */ /* 0x000fe200078e0a1b */
[----:B------:R-:W-:-:S05]  /*21600*/  LOP3.LUT R28, R4, 0x800, R5, 0xf8, !PT ;  /* 0x00000800041c7812 */ /* 0x000fca00078ef805 */
[----:B------:R-:W-:Y:S04]  /*21610*/  STL [R1+0x3b40], R28 ;  /* 0x003b401c01007387 */ /* 0x000fe80000100800 */
[----:B------:R-:W-:Y:S04]  /*21620*/  STL [R1+0x3d58], R27 ;  /* 0x003d581b01007387 */ /* 0x000fe80000100800 */
[----:B0-----:R-:W4:Y:S04]  /*21630*/  LDL.LU R21, [R1+0xa98] ;  /* 0x000a980001157983 */ /* 0x001f280000300800 */
[----:B------:R-:W4:Y:S04]  /*21640*/  LDL.LU R20, [R1+0xa90] ;  /* 0x000a900001147983 */ /* 0x000f280000300800 */
[----:B------:R-:W4:Y:S04]  /*21650*/  LDL.LU R19, [R1+0xa88] ;  /* 0x000a880001137983 */ /* 0x000f280000300800 */
[----:B------:R-:W4:Y:S04]  /*21660*/  LDL.LU R4, [R1+0xa80] ;  /* 0x000a800001047983 */ /* 0x000f280000300800 */
[----:B------:R-:W4:Y:S01]  /*21670*/  LDL.LU R11, [R1+0xa7c] ;  /* 0x000a7c00010b7983 */ /* 0x000f220000300800 */
[----:B------:R-:W-:-:S03]  /*21680*/  ISETP.GE.AND P2, PT, R29, RZ, PT ;  /* 0x000000ff1d00720c */ /* 0x000fc60003f46270 */
[----:B------:R-:W4:Y:S04]  /*21690*/  LDL.LU R29, [R1+0xa78] ;  /* 0x000a7800011d7983 */ /* 0x000f280000300800 */
[----:B------:R-:W4:Y:S01]  /*216a0*/  LDL.LU R16, [R1+0xa74] ;  /* 0x000a740001107983 */ /* 0x000f220000300800 */
[----:B------:R-:W-:-:S03]  /*216b0*/  ISETP.GT.U32.AND P0, PT, R0, R7, PT ;  /* 0x000000070000720c */ /* 0x000fc60003f04070 */
[----:B------:R-:W4:Y:S04]  /*216c0*/  LDL.LU R13, [R1+0xa70] ;  /* 0x000a7000010d7983 */ /* 0x000f280000300800 */
[----:B------:R-:W4:Y:S04]  /*216d0*/  LDL.LU R5, [R1+0xa6c] ;  /* 0x000a6c0001057983 */ /* 0x000f280000300800 */
[----:B------:R-:W4:Y:S02]  /*216e0*/  LDL.LU R18, [R1+0xa64] ;  /* 0x000a640001127983 */ /* 0x000f240000300800 */
[----:B------:R-:W-:Y:S01]  /*216f0*/  @!P0 IMAD.IADD R7, R7, 0x1, -R0 ;  /* 0x0000000107078824 */ /* 0x000fe200078e0a00 */
[----:B------:R-:W-:-:S02]  /*21700*/  ISETP.GE.AND P0, PT, R14, RZ, PT ;  /* 0x000000ff0e00720c */ /* 0x000fc40003f06270 */
[----:B------:R-:W4:Y:S04]  /*21710*/  LDL.LU R14, [R1+0xa60] ;  /* 0x000a6000010e7983 */ /* 0x000f280000300800 */
[----:B------:R-:W4:Y:S01]  /*21720*/  LDL.LU R15, [R1+0xa5c] ;  /* 0x000a5c00010f7983 */ /* 0x000f220000300800 */
[----:B------:R-:W-:Y:S01]  /*21730*/  ISETP.GT.U32.AND P1, PT, R0, R2, PT ;  /* 0x000000020000720c */ /* 0x000fe20003f24070 */
[----:B------:R-:W-:Y:S02]  /*21740*/  @!P3 IMAD.MOV R10, RZ, RZ, -R10 ;  /* 0x000000ffff0ab224 */ /* 0x000fe400078e0a0a */
[----:B------:R-:W-:Y:S02]  /*21750*/  @!P4 IMAD.MOV R9, RZ, RZ, -R9 ;  /* 0x000000ffff09c224 */ /* 0x000fe400078e0a09 */
[----:B------:R-:W-:Y:S01]  /*21760*/  @!P6 IMAD.MOV R8, RZ, RZ, -R8 ;  /* 0x000000ffff08e224 */ /* 0x000fe200078e0a08 */
[----:B------:R-:W-:Y:S04]  /*21770*/  STL [R1+0x3d5c], R10 ;  /* 0x003d5c0a01007387 */ /* 0x000fe80000100800 */
[----:B------:R-:W-:Y:S03]  /*21780*/  STL [R1+0x3d60], R9 ;  /* 0x003d600901007387 */ /* 0x000fe60000100800 */
[----:B------:R-:W-:Y:S01]  /*21790*/  @!P1 IMAD.IADD R2, R2, 0x1, -R0 ;  /* 0x0000000102029824 */ /* 0x000fe200078e0a00 */
[----:B------:R-:W-:Y:S04]  /*217a0*/  STL [R1+0x3d64], R8 ;  /* 0x003d640801007387 */ /* 0x000fe80000100800 */
[----:B------:R-:W4:Y:S01]  /*217b0*/  LDL.LU R17, [R1+0xa54] ;  /* 0x000a540001117983 */ /* 0x000f220000300800 */
[----:B--2---:R-:W-:-:S02]  /*217c0*/  ISETP.NE.AND P1, PT, R3, RZ, PT ;  /* 0x000000ff0300720c */ /* 0x004fc40003f25270 */
[----:B------:R-:W-:-:S04]  /*217d0*/  LOP3.LUT R3, RZ, R3, RZ, 0x33, !PT ;  /* 0x00000003ff037212 */ /* 0x000fc800078e33ff */
[C---:B---3--:R-:W-:Y:S02]  /*217e0*/  SEL R0, R3.reuse, R12, !P1 ;  /* 0x0000000c03007207 */ /* 0x048fe40004800000 */
[----:B------:R-:W2:Y:S04]  /*217f0*/  LDL.LU R12, [R1+0xa4c] ;  /* 0x000a4c00010c7983 */ /* 0x000ea80000300800 */
[----:B------:R4:W-:Y:S02]  /*21800*/  STL [R1+0x7e8], R0 ;  /* 0x0007e80001007387 */ /* 0x0009e40000100800 */
[C---:B----4-:R-:W-:Y:S02]  /*21810*/  SEL R0, R3.reuse, R21, !P1 ;  /* 0x0000001503007207 */ /* 0x050fe40004800000 */
[----:B------:R-:W-:-:S03]  /*21820*/  SEL R9, R3, R20, !P1 ;  /* 0x0000001403097207 */ /* 0x000fc60004800000 */
[----:B------:R0:W-:Y:S01]  /*21830*/  STL [R1+0x7e4], R0 ;  /* 0x0007e40001007387 */ /* 0x0001e20000100800 */
[----:B------:R-:W-:-:S03]  /*21840*/  SEL R8, R3, R19, !P1 ;  /* 0x0000001303087207 */ /* 0x000fc60004800000 */
[----:B------:R-:W-:Y:S04]  /*21850*/  STL [R1+0x7e0], R9 ;  /* 0x0007e00901007387 */ /* 0x000fe80000100800 */
[----:B------:R-:W-:Y:S01]  /*21860*/  STL [R1+0x7dc], R8 ;  /* 0x0007dc0801007387 */ /* 0x000fe20000100800 */
[C---:B0-----:R-:W-:Y:S02]  /*21870*/  SEL R0, R3.reuse, R4, !P1 ;  /* 0x0000000403007207 */ /* 0x041fe40004800000 */
[C---:B------:R-:W-:Y:S02]  /*21880*/  SEL R4, R3.reuse, R11, !P1 ;  /* 0x0000000b03047207 */ /* 0x040fe40004800000 */
[----:B------:R-:W3:Y:S04]  /*21890*/  LDL.LU R11, [R1+0xa3c] ;  /* 0x000a3c00010b7983 */ /* 0x000ee80000300800 */
[----:B------:R0:W-:Y:S04]  /*218a0*/  STL [R1+0x7d8], R0 ;  /* 0x0007d80001007387 */ /* 0x0001e80000100800 */
[----:B------:R1:W-:Y:S01]  /*218b0*/  STL [R1+0x7d4], R4 ;  /* 0x0007d40401007387 */ /* 0x0003e20000100800 */
[----:B0-----:R-:W-:-:S03]  /*218c0*/  SEL R0, R3, R29, !P1 ;  /* 0x0000001d03007207 */ /* 0x001fc60004800000 */
[----:B------:R-:W4:Y:S01]  /*218d0*/  LDL.LU R29, [R1+0xa38] ;  /* 0x000a3800011d7983 */ /* 0x000f220000300800 */
[----:B-1----:R-:W-:-:S03]  /*218e0*/  SEL R4, R3, R16, !P1 ;  /* 0x0000001003047207 */ /* 0x002fc60004800000 */
[----:B------:R0:W-:Y:S04]  /*218f0*/  STL [R1+0x7d0], R0 ;  /* 0x0007d00001007387 */ /* 0x0001e80000100800 */
[----:B------:R-:W4:Y:S04]  /*21900*/  LDL.LU R16, [R1+0xa30] ;  /* 0x000a300001107983 */ /* 0x000f280000300800 */
[----:B------:R1:W-:Y:S01]  /*21910*/  STL [R1+0x7cc], R4 ;  /* 0x0007cc0401007387 */ /* 0x0003e20000100800 */
[----:B0-----:R-:W-:-:S03]  /*21920*/  SEL R0, R3, R13, !P1 ;  /* 0x0000000d03007207 */ /* 0x001fc60004800000 */
[----:B------:R-:W4:Y:S04]  /*21930*/  LDL.LU R13, [R1+0xa2c] ;  /* 0x000a2c00010d7983 */ /* 0x000f280000300800 */
[----:B------:R0:W-:Y:S01]  /*21940*/  STL [R1+0x7c8], R0 ;  /* 0x0007c80001007387 */ /* 0x0001e20000100800 */
[C---:B-1----:R-:W-:Y:S02]  /*21950*/  SEL R4, R3.reuse, R14, !P1 ;  /* 0x0000000e03047207 */ /* 0x042fe40004800000 */
[C---:B0-----:R-:W-:Y:S02]  /*21960*/  SEL R0, R3.reuse, R5, !P1 ;  /* 0x0000000503007207 */ /* 0x041fe40004800000 */
[----:B------:R-:W-:-:S03]  /*21970*/  SEL R5, R3, R18, !P1 ;  /* 0x0000001203057207 */ /* 0x000fc60004800000 */
[----:B------:R0:W-:Y:S04]  /*21980*/  STL [R1+0x7c4], R0 ;  /* 0x0007c40001007387 */ /* 0x0001e80000100800 */
[----:B------:R-:W-:Y:S04]  /*21990*/  STL [R1+0x7c0], R5 ;  /* 0x0007c00501007387 */ /* 0x000fe80000100800 */
[----:B------:R-:W4:Y:S01]  /*219a0*/  LDL.LU R8, [R1+0xa28] ;  /* 0x000a280001087983 */ /* 0x000f220000300800 */
[----:B0-----:R-:W-:-:S03]  /*219b0*/  SEL R0, R3, R15, !P1 ;  /* 0x0000000f03007207 */ /* 0x001fc60004800000 */
[----:B------:R-:W-:Y:S04]  /*219c0*/  STL [R1+0x7bc], R4 ;  /* 0x0007bc0401007387 */ /* 0x000fe80000100800 */
[----:B------:R-:W4:Y:S04]  /*219d0*/  LDL.LU R9, [R1+0xa24] ;  /* 0x000a240001097983 */ /* 0x000f280000300800 */
[----:B------:R0:W-:Y:S04]  /*219e0*/  STL [R1+0x7b8], R0 ;  /* 0x0007b80001007387 */ /* 0x0001e80000100800 */
[----:B------:R-:W4:Y:S04]  /*219f0*/  LDL.LU R10, [R1+0xa20] ;  /* 0x000a2000010a7983 */ /* 0x000f280000300800 */
[----:B------:R-:W4:Y:S04]  /*21a00*/  LDL.LU R27, [R1+0xa1c] ;  /* 0x000a1c00011b7983 */ /* 0x000f280000300800 */
[----:B0-----:R-:W4:Y:S04]  /*21a10*/  LDL.LU R0, [R1+0xa14] ;  /* 0x000a140001007983 */ /* 0x001f280000300800 */
[----:B------:R-:W4:Y:S04]  /*21a20*/  LDL.LU R28, [R1+0xa10] ;  /* 0x000a1000011c7983 */ /* 0x000f280000300800 */
[----:B------:R-:W4:Y:S04]  /*21a30*/  LDL.LU R26, [R1+0xa0c] ;  /* 0x000a0c00011a7983 */ /* 0x000f280000300800 */
[----:B------:R-:W4:Y:S04]  /*21a40*/  LDL.LU R25, [R1+0xa04] ;  /* 0x000a040001197983 */ /* 0x000f280000300800 */
[----:B------:R-:W4:Y:S04]  /*21a50*/  LDL.LU R24, [R1+0x9fc] ;  /* 0x0009fc0001187983 */ /* 0x000f280000300800 */
[----:B------:R-:W4:Y:S04]  /*21a60*/  LDL.LU R23, [R1+0x9e4] ;  /* 0x0009e40001177983 */ /* 0x000f280000300800 */
[----:B------:R-:W4:Y:S04]  /*21a70*/  LDL.LU R22, [R1+0x9e0] ;  /* 0x0009e00001167983 */ /* 0x000f280000300800 */
[----:B------:R-:W4:Y:S04]  /*21a80*/  LDL.LU R14, [R1+0x9d4] ;  /* 0x0009d400010e7983 */ /* 0x000f280000300800 */
[----:B------:R-:W4:Y:S01]  /*21a90*/  LDL.LU R15, [R1+0x9d0] ;  /* 0x0009d000010f7983 */ /* 0x000f220000300800 */
[----:B------:R-:W-:-:S03]  /*21aa0*/  SEL R5, R3, R17, !P1 ;  /* 0x0000001103057207 */ /* 0x000fc60004800000 */
[----:B------:R-:W4:Y:S04]  /*21ab0*/  LDL.LU R21, [R1+0x9cc] ;  /* 0x0009cc0001157983 */ /* 0x000f280000300800 */
[----:B------:R-:W-:Y:S04]  /*21ac0*/  STL [R1+0x7b4], R5 ;  /* 0x0007b40501007387 */ /* 0x000fe80000100800 */
[----:B------:R-:W4:Y:S01]  /*21ad0*/  LDL.LU R20, [R1+0x9c8] ;  /* 0x0009c80001147983 */ /* 0x000f220000300800 */
[----:B--2---:R-:W-:-:S05]  /*21ae0*/  SEL R4, R3, R12, !P1 ;  /* 0x0000000c03047207 */ /* 0x004fca0004800000 */
[----:B------:R0:W-:Y:S04]  /*21af0*/  STL [R1+0x7b0], R4 ;  /* 0x0007b00401007387 */ /* 0x0001e80000100800 */
[----:B------:R-:W2:Y:S04]  /*21b00*/  LDL.LU R19, [R1+0x9bc] ;  /* 0x0009bc0001137983 */ /* 0x000ea80000300800 */
[----:B0-----:R-:W2:Y:S04]  /*21b10*/  LDL.LU R4, [R1+0x9b8] ;  /* 0x0009b80001047983 */ /* 0x001ea80000300800 */
[----:B------:R-:W2:Y:S01]  /*21b20*/  LDL.LU R12, [R1+0x9b4] ;  /* 0x0009b400010c7983 */ /* 0x000ea20000300800 */
[----:B---3--:R-:W-:-:S03]  /*21b30*/  SEL R17, R3, R11, !P1 ;  /* 0x0000000b03117207 */ /* 0x008fc60004800000 */
[----:B------:R-:W3:Y:S04]  /*21b40*/  LDL.LU R11, [R1+0x9ac] ;  /* 0x0009ac00010b7983 */ /* 0x000ee80000300800 */
[----:B------:R0:W-:Y:S04]  /*21b50*/  STL [R1+0x7ac], R17 ;  /* 0x0007ac1101007387 */ /* 0x0001e80000100800 */
[----:B0-----:R-:W3:Y:S01]  /*21b60*/  LDL.LU R17, [R1+0x9a8] ;  /* 0x0009a80001117983 */ /* 0x001ee20000300800 */
[----:B----4-:R-:W-:-:S03]  /*21b70*/  SEL R5, R3, R29, !P1 ;  /* 0x0000001d03057207 */ /* 0x010fc60004800000 */
[----:B------:R-:W4:Y:S01]  /*21b80*/  LDL.LU R29, [R1+0x9a0] ;  /* 0x0009a000011d7983 */ /* 0x000f220000300800 */
[----:B------:R-:W-:-:S03]  /*21b90*/  SEL R16, R3, R16, !P1 ;  /* 0x0000001003107207 */ /* 0x000fc60004800000 */
[----:B------:R0:W-:Y:S01]  /*21ba0*/  STL [R1+0x7a8], R5 ;  /* 0x0007a80501007387 */ /* 0x0001e20000100800 */
[----:B------:R-:W-:-:S03]  /*21bb0*/  SEL R13, R3, R13, !P1 ;  /* 0x0000000d030d7207 */ /* 0x000fc60004800000 */
[----:B0-----:R-:W4:Y:S04]  /*21bc0*/  LDL.LU R5, [R1+0x99c] ;  /* 0x00099c0001057983 */ /* 0x001f280000300800 */
[----:B------:R0:W-:Y:S04]  /*21bd0*/  STL [R1+0x7a4], R16 ;  /* 0x0007a41001007387 */ /* 0x0001e80000100800 */
[----:B------:R-:W4:Y:S04]  /*21be0*/  LDL.LU R18, [R1+0x990] ;  /* 0x0009900001127983 */ /* 0x000f280000300800 */
[----:B------:R1:W-:Y:S04]  /*21bf0*/  STL [R1+0x7a0], R13 ;  /* 0x0007a00d01007387 */ /* 0x0003e80000100800 */
[----:B0-----:R-:W4:Y:S04]  /*21c00*/  LDL.LU R16, [R1+0x988] ;  /* 0x0009880001107983 */ /* 0x001f280000300800 */
[----:B-1----:R-:W4:Y:S01]  /*21c10*/  LDL.LU R13, [R1+0x984] ;  /* 0x00098400010d7983 */ /* 0x002f220000300800 */
[----:B------:R-:W-:-:S05]  /*21c20*/  SEL R8, R3, R8, !P1 ;  /* 0x0000000803087207 */ /* 0x000fca0004800000 */
[----:B------:R0:W-:Y:S01]  /*21c30*/  STL [R1+0x79c], R8 ;  /* 0x00079c0801007387 */ /* 0x0001e20000100800 */
[----:B------:R-:W-:-:S05]  /*21c40*/  SEL R9, R3, R9, !P1 ;  /* 0x0000000903097207 */ /* 0x000fca0004800000 */
[----:B------:R1:W-:Y:S01]  /*21c50*/  STL [R1+0x798], R9 ;  /* 0x0007980901007387 */ /* 0x0003e20000100800 */
[C---:B0-----:R-:W-:Y:S02]  /*21c60*/  SEL R8, R3.reuse, R10, !P1 ;  /* 0x0000000a03087207 */ /* 0x041fe40004800000 */
[----:B------:R-:W-:-:S03]  /*21c70*/  SEL R10, R3, R27, !P1 ;  /* 0x0000001b030a7207 */ /* 0x000fc60004800000 */
[----:B------:R0:W-:Y:S01]  /*21c80*/  STL [R1+0x794], R8 ;  /* 0x0007940801007387 */ /* 0x0001e20000100800 */
[----:B-1----:R-:W-:-:S03]  /*21c90*/  SEL R9, R3, R0, !P1 ;  /* 0x0000000003097207 */ /* 0x002fc60004800000 */
[----:B------:R-:W-:Y:S01]  /*21ca0*/  STL [R1+0x790], R10 ;  /* 0x0007900a01007387 */ /* 0x000fe20000100800 */
[----:B0-----:R-:W-:-:S03]  /*21cb0*/  SEL R8, R3, R28, !P1 ;  /* 0x0000001c03087207 */ /* 0x001fc60004800000 */
[----:B------:R0:W-:Y:S01]  /*21cc0*/  STL [R1+0x78c], R9 ;  /* 0x00078c0901007387 */ /* 0x0001e20000100800 */
[----:B------:R-:W-:-:S03]  /*21cd0*/  SEL R0, R3, R26, !P1 ;  /* 0x0000001a03007207 */ /* 0x000fc60004800000 */
[----:B------:R1:W-:Y:S01]  /*21ce0*/  STL [R1+0x788], R8 ;  /* 0x0007880801007387 */ /* 0x0003e20000100800 */
[----:B0-----:R-:W-:-:S03]  /*21cf0*/  SEL R9, R3, R25, !P1 ;  /* 0x0000001903097207 */ /* 0x001fc60004800000 */
[----:B------:R0:W-:Y:S01]  /*21d00*/  STL [R1+0x784], R0 ;  /* 0x0007840001007387 */ /* 0x0001e20000100800 */
[----:B-1----:R-:W-:-:S03]  /*21d10*/  SEL R8, R3, R24, !P1 ;  /* 0x0000001803087207 */ /* 0x002fc60004800000 */
[----:B------:R1:W-:Y:S04]  /*21d20*/  STL [R1+0x780], R9 ;  /* 0x0007800901007387 */ /* 0x0003e80000100800 */
[----:B------:R1:W-:Y:S01]  /*21d30*/  STL [R1+0x77c], R8 ;  /* 0x00077c0801007387 */ /* 0x0003e20000100800 */
[C---:B0-----:R-:W-:Y:S02]  /*21d40*/  SEL R0, R3.reuse, R23, !P1 ;  /* 0x0000001703007207 */ /* 0x041fe40004800000 */
[----:B-1----:R-:W-:-:S03]  /*21d50*/  SEL R9, R3, R22, !P1 ;  /* 0x0000001603097207 */ /* 0x002fc60004800000 */
[----:B------:R0:W-:Y:S01]  /*21d60*/  STL [R1+0x778], R0 ;  /* 0x0007780001007387 */ /* 0x0001e20000100800 */
[----:B------:R-:W-:-:S03]  /*21d70*/  SEL R8, R3, R14, !P1 ;  /* 0x0000000e03087207 */ /* 0x000fc60004800000 */
[----:B------:R1:W-:Y:S04]  /*21d80*/  STL [R1+0x774], R9 ;  /* 0x0007740901007387 */ /* 0x0003e80000100800 */
[----:B------:R-:W4:Y:S01]  /*21d90*/  LDL.LU R14, [R1+0x980] ;  /* 0x00098000010e7983 */ /* 0x000f220000300800 */
[----:B0-----:R-:W-:-:S03]  /*21da0*/  SEL R0, R3, R15, !P1 ;  /* 0x0000000f03007207 */ /* 0x001fc60004800000 */
[----:B------:R-:W-:Y:S04]  /*21db0*/  STL [R1+0x770], R8 ;  /* 0x0007700801007387 */ /* 0x000fe80000100800 */
[----:B------:R-:W4:Y:S01]  /*21dc0*/  LDL.LU R15, [R1+0x978] ;  /* 0x00097800010f7983 */ /* 0x000f220000300800 */
[----:B-1----:R-:W-:-:S03]  /*21dd0*/  SEL R9, R3, R20, !P1 ;  /* 0x0000001403097207 */ /* 0x002fc60004800000 */
[----:B------:R0:W-:Y:S02]  /*21de0*/  STL [R1+0x76c], R0 ;  /* 0x00076c0001007387 */ /* 0x0001e40000100800 */
[----:B0-----:R-:W-:-:S05]  /*21df0*/  SEL R0, R3, R21, !P1 ;  /* 0x0000001503007207 */ /* 0x001fca0004800000 */
[----:B------:R0:W-:Y:S04]  /*21e00*/  STL [R1+0x768], R0 ;  /* 0x0007680001007387 */ /* 0x0001e80000100800 */
[----:B------:R-:W-:Y:S01]  /*21e10*/  STL [R1+0x764], R9 ;  /* 0x0007640901007387 */ /* 0x000fe20000100800 */
[----:B--2---:R-:W-:-:S05]  /*21e20*/  SEL R8, R3, R19, !P1 ;  /* 0x0000001303087207 */ /* 0x004fca0004800000 */
[----:B------:R-:W-:Y:S01]  /*21e30*/  STL [R1+0x760], R8 ;  /* 0x0007600801007387 */ /* 0x000fe20000100800 */
[C---:B0-----:R-:W-:Y:S02]  /*21e40*/  SEL R0, R3.reuse, R4, !P1 ;  /* 0x0000000403007207 */ /* 0x041fe40004800000 */
[C---:B------:R-:W-:Y:S02]  /*21e50*/  SEL R4, R3.reuse, R12, !P1 ;  /* 0x0000000c03047207 */ /* 0x040fe40004800000 */
[----:B------:R-:W2:Y:S04]  /*21e60*/  LDL.LU R12, [R1+0x974] ;  /* 0x00097400010c7983 */ /* 0x000ea80000300800 */
[----:B------:R3:W-:Y:S04]  /*21e70*/  STL [R1+0x75c], R0 ;  /* 0x00075c0001007387 */ /* 0x0007e80000100800 */
[----:B------:R0:W-:Y:S01]  /*21e80*/  STL [R1+0x758], R4 ;  /* 0x0007580401007387 */ /* 0x0001e20000100800 */
[----:B---3--:R-:W-:-:S03]  /*21e90*/  SEL R0, R3, R11, !P1 ;  /* 0x0000000b03007207 */ /* 0x008fc60004800000 */
[----:B------:R-:W3:Y:S04]  /*21ea0*/  LDL.LU R11, [R1+0x970] ;  /* 0x00097000010b7983 */ /* 0x000ee80000300800 */
[----:B------:R4:W-:Y:S01]  /*21eb0*/  STL [R1+0x754], R0 ;  /* 0x0007540001007387 */ /* 0x0009e20000100800 */
[----:B0-----:R-:W-:-:S03]  /*21ec0*/  SEL R4, R3, R17, !P1 ;  /* 0x0000001103047207 */ /* 0x001fc60004800000 */
[----:B------:R-:W3:Y:S01]  /*21ed0*/  LDL.LU R17, [R1+0x96c] ;  /* 0x00096c0001117983 */ /* 0x000ee20000300800 */
[----:B----4-:R-:W-:-:S03]  /*21ee0*/  SEL R0, R3, R29, !P1 ;  /* 0x0000001d03007207 */ /* 0x010fc60004800000 */
[----:B------:R-:W-:Y:S04]  /*21ef0*/  STL [R1+0x750], R4 ;  /* 0x0007500401007387 */ /* 0x000fe80000100800 */
[----:B------:R-:W4:Y:S04]  /*21f00*/  LDL.LU R29, [R1+0x95c] ;  /* 0x00095c00011d7983 */ /* 0x000f280000300800 */
[----:B------:R0:W-:Y:S02]  /*21f10*/  STL [R1+0x74c], R0 ;  /* 0x00074c0001007387 */ /* 0x0001e40000100800 */
[----:B0-----:R-:W-:-:S02]  /*21f20*/  SEL R0, R3, R5, !P1 ;  /* 0x0000000503007207 */ /* 0x001fc40004800000 */
[----:B------:R-:W-:-:S03]  /*21f30*/  SEL R5, R3, R18, !P1 ;  /* 0x0000001203057207 */ /* 0x000fc60004800000 */
[----:B------:R0:W-:Y:S04]  /*21f40*/  STL [R1+0x748], R0 ;  /* 0x0007480001007387 */ /* 0x0001e80000100800 */
[----:B------:R-:W-:Y:S01]  /*21f50*/  STL [R1+0x744], R5 ;  /* 0x0007440501007387 */ /* 0x000fe20000100800 */
[----:B------:R-:W-:-:S03]  /*21f60*/  SEL R4, R3, R16, !P1 ;  /* 0x0000001003047207 */ /* 0x000fc60004800000 */
        /* <DEDUP_REMOVED lines=17> */
[----:B------:R-:W-:-:S05]  /*22080*/  SEL R5, R3, R14, !P1 ;  /* 0x0000000e03057207 */ /* 0x000fca0004800000 */
[----:B------:R-:W-:Y:S01]  /*22090*/  STL [R1+0x738], R5 ;  /* 0x0007380501007387 */ /* 0x000fe20000100800 */
[----:B------:R-:W-:-:S03]  /*220a0*/  SEL R4, R3, R15, !P1 ;  /* 0x0000000f03047207 */ /* 0x000fc60004800000 */
[----:B------:R-:W4:Y:S04]  /*220b0*/  LDL.LU R20, [R1+0x908] ;  /* 0x0009080001147983 */ /* 0x000f280000300800 */
[----:B------:R0:W-:Y:S04]  /*220c0*/  STL [R1+0x734], R4 ;  /* 0x0007340401007387 */ /* 0x0001e80000100800 */
[----:B------:R-:W4:Y:S04]  /*220d0*/  LDL.LU R19, [R1+0x904] ;  /* 0x0009040001137983 */ /* 0x000f280000300800 */
[----:B0-----:R-:W4:Y:S04]  /*220e0*/  LDL.LU R4, [R1+0x8f8] ;  /* 0x0008f80001047983 */ /* 0x001f280000300800 */
[----:B------:R-:W4:Y:S01]  /*220f0*/  LDL.LU R15, [R1+0x8e0] ;  /* 0x0008e000010f7983 */ /* 0x000f220000300800 */
[----:B--2---:R-:W-:-:S03]  /*22100*/  SEL R14, R3, R12, !P1 ;  /* 0x0000000c030e7207 */ /* 0x004fc60004800000 */
[----:B------:R-:W2:Y:S04]  /*22110*/  LDL.LU R12, [R1+0x8dc] ;  /* 0x0008dc00010c7983 */ /* 0x000ea80000300800 */
[----:B------:R0:W-:Y:S04]  /*22120*/  STL [R1+0x730], R14 ;  /* 0x0007300e01007387 */ /* 0x0001e80000100800 */
[----:B0-----:R-:W2:Y:S01]  /*22130*/  LDL.LU R14, [R1+0x8d8] ;  /* 0x0008d800010e7983 */ /* 0x001ea20000300800 */
[----:B---3--:R-:W-:-:S03]  /*22140*/  SEL R5, R3, R11, !P1 ;  /* 0x0000000b03057207 */ /* 0x008fc60004800000 */
[----:B------:R-:W3:Y:S04]  /*22150*/  LDL.LU R11, [R1+0x8d4] ;  /* 0x0008d400010b7983 */ /* 0x000ee80000300800 */
[----:B------:R0:W-:Y:S01]  /*22160*/  STL [R1+0x72c], R5 ;  /* 0x00072c0501007387 */ /* 0x0001e20000100800 */
[----:B------:R-:W-:-:S03]  /*22170*/  SEL R18, R3, R17, !P1 ;  /* 0x0000001103127207 */ /* 0x000fc60004800000 */
[----:B0-----:R-:W3:Y:S04]  /*22180*/  LDL.LU R5, [R1+0x8d0] ;  /* 0x0008d00001057983 */ /* 0x001ee80000300800 */
[----:B------:R0:W-:Y:S01]  /*22190*/  STL [R1+0x728], R18 ;  /* 0x0007281201007387 */ /* 0x0001e20000100800 */
[----:B----4-:R-:W-:-:S03]  /*221a0*/  SEL R17, R3, R29, !P1 ;  /* 0x0000001d03117207 */ /* 0x010fc60004800000 */
[----:B0-----:R-:W4:Y:S04]  /*221b0*/  LDL.LU R18, [R1+0x8cc] ;  /* 0x0008cc0001127983 */ /* 0x001f280000300800 */
[----:B------:R0:W-:Y:S04]  /*221c0*/  STL [R1+0x724], R17 ;  /* 0x0007241101007387 */ /* 0x0001e80000100800 */
[----:B0-----:R-:W4:Y:S04]  /*221d0*/  LDL.LU R17, [R1+0x8c8] ;  /* 0x0008c80001117983 */ /* 0x001f280000300800 */
[----:B------:R-:W4:Y:S01]  /*221e0*/  LDL.LU R29, [R1+0x8c4] ;  /* 0x0008c400011d7983 */ /* 0x000f220000300800 */
        /* <DEDUP_REMOVED lines=26> */
[----:B------:R-:W4:Y:S04]  /*22390*/  LDL.LU R13, [R1+0x8bc] ;  /* 0x0008bc00010d7983 */ /* 0x000f280000300800 */
[----:B------:R0:W-:Y:S01]  /*223a0*/  STL [R1+0x6f0], R0 ;  /* 0x0006f00001007387 */ /* 0x0001e20000100800 */
[C---:B-1----:R-:W-:Y:S02]  /*223b0*/  SEL R9, R3.reuse, R20, !P1 ;  /* 0x0000001403097207 */ /* 0x042fe40004800000 */
[----:B0-----:R-:W-:-:S02]  /*223c0*/  SEL R0, R3, R21, !P1 ;  /* 0x0000001503007207 */ /* 0x001fc40004800000 */
[----:B------:R-:W-:-:S03]  /*223d0*/  SEL R8, R3, R19, !P1 ;  /* 0x0000001303087207 */ /* 0x000fc60004800000 */
[----:B------:R0:W-:Y:S04]  /*223e0*/  STL [R1+0x6ec], R0 ;  /* 0x0006ec0001007387 */ /* 0x0001e80000100800 */
[----:B------:R-:W-:Y:S04]  /*223f0*/  STL [R1+0x6e8], R9 ;  /* 0x0006e80901007387 */ /* 0x000fe80000100800 */
[----:B------:R-:W-:Y:S01]  /*22400*/  STL [R1+0x6e4], R8 ;  /* 0x0006e40801007387 */ /* 0x000fe20000100800 */
[C---:B0-----:R-:W-:Y:S02]  /*22410*/  SEL R0, R3.reuse, R4, !P1 ;  /* 0x0000000403007207 */ /* 0x041fe40004800000 */
[----:B------:R-:W-:-:S02]  /*22420*/  SEL R4, R3, R15, !P1 ;  /* 0x0000000f03047207 */ /* 0x000fc40004800000 */
[----:B------:R-:W4:Y:S04]  /*22430*/  LDL.LU R15, [R1+0x8b8] ;  /* 0x0008b800010f7983 */ /* 0x000f280000300800 */
[----:B------:R2:W-:Y:S04]  /*22440*/  STL [R1+0x6e0], R0 ;  /* 0x0006e00001007387 */ /* 0x0005e80000100800 */
[----:B------:R0:W-:Y:S01]  /*22450*/  STL [R1+0x6dc], R4 ;  /* 0x0006dc0401007387 */ /* 0x0001e20000100800 */
[----:B--2---:R-:W-:-:S03]  /*22460*/  SEL R0, R3, R12, !P1 ;  /* 0x0000000c03007207 */ /* 0x004fc60004800000 */
[----:B------:R-:W2:Y:S04]  /*22470*/  LDL.LU R12, [R1+0x8b4] ;  /* 0x0008b400010c7983 */ /* 0x000ea80000300800 */
[----:B------:R3:W-:Y:S01]  /*22480*/  STL [R1+0x6d8], R0 ;  /* 0x0006d80001007387 */ /* 0x0007e20000100800 */
[----:B0-----:R-:W-:-:S03]  /*22490*/  SEL R4, R3, R14, !P1 ;  /* 0x0000000e03047207 */ /* 0x001fc60004800000 */
[----:B------:R-:W2:Y:S04]  /*224a0*/  LDL.LU R14, [R1+0x8b0] ;  /* 0x0008b000010e7983 */ /* 0x000ea80000300800 */
[----:B------:R-:W-:Y:S01]  /*224b0*/  STL [R1+0x6d4], R4 ;  /* 0x0006d40401007387 */ /* 0x000fe20000100800 */
[----:B---3--:R-:W-:-:S03]  /*224c0*/  SEL R0, R3, R11, !P1 ;  /* 0x0000000b03007207 */ /* 0x008fc60004800000 */
[----:B------:R-:W3:Y:S04]  /*224d0*/  LDL.LU R11, [R1+0x8ac] ;  /* 0x0008ac00010b7983 */ /* 0x000ee80000300800 */
[----:B------:R0:W-:Y:S02]  /*224e0*/  STL [R1+0x6d0], R0 ;  /* 0x0006d00001007387 */ /* 0x0001e40000100800 */
[----:B0-----:R-:W-:-:S05]  /*224f0*/  SEL R0, R3, R5, !P1 ;  /* 0x0000000503007207 */ /* 0x001fca0004800000 */
[----:B------:R0:W-:Y:S01]  /*22500*/  STL [R1+0x6cc], R0 ;  /* 0x0006cc0001007387 */ /* 0x0001e20000100800 */
[----:B----4-:R-:W-:-:S05]  /*22510*/  SEL R5, R3, R18, !P1 ;  /* 0x0000001203057207 */ /* 0x010fca0004800000 */
[----:B------:R-:W-:Y:S04]  /*22520*/  STL [R1+0x6c8], R5 ;  /* 0x0006c80501007387 */ /* 0x000fe80000100800 */
[----:B------:R-:W4:Y:S01]  /*22530*/  LDL.LU R8, [R1+0x8a8] ;  /* 0x0008a80001087983 */ /* 0x000f220000300800 */
[C---:B------:R-:W-:Y:S02]  /*22540*/  SEL R4, R3.reuse, R17, !P1 ;  /* 0x0000001103047207 */ /* 0x040fe40004800000 */
        /* <DEDUP_REMOVED lines=24> */
[----:B------:R-:W-:-:S03]  /*226d0*/  SEL R16, R3, R15, !P1 ;  /* 0x0000000f03107207 */ /* 0x000fc60004800000 */
[----:B------:R-:W4:Y:S04]  /*226e0*/  LDL.LU R15, [R1+0x860] ;  /* 0x00086000010f7983 */ /* 0x000f280000300800 */
[----:B------:R0:W-:Y:S04]  /*226f0*/  STL [R1+0x6b4], R16 ;  /* 0x0006b41001007387 */ /* 0x0001e80000100800 */
[----:B0-----:R-:W4:Y:S01]  /*22700*/  LDL.LU R16, [R1+0x85c] ;  /* 0x00085c0001107983 */ /* 0x001f220000300800 */
[----:B--2---:R-:W-:-:S03]  /*22710*/  SEL R5, R3, R12, !P1 ;  /* 0x0000000c03057207 */ /* 0x004fc60004800000 */
[----:B------:R-:W2:Y:S04]  /*22720*/  LDL.LU R12, [R1+0x858] ;  /* 0x00085800010c7983 */ /* 0x000ea80000300800 */
[----:B------:R0:W-:Y:S01]  /*22730*/  STL [R1+0x6b0], R5 ;  /* 0x0006b00501007387 */ /* 0x0001e20000100800 */
[----:B------:R-:W-:-:S03]  /*22740*/  SEL R14, R3, R14, !P1 ;  /* 0x0000000e030e7207 */ /* 0x000fc60004800000 */
[----:B0-----:R-:W2:Y:S04]  /*22750*/  LDL.LU R5, [R1+0x854] ;  /* 0x0008540001057983 */ /* 0x001ea80000300800 */
[----:B------:R0:W-:Y:S04]  /*22760*/  STL [R1+0x6ac], R14 ;  /* 0x0006ac0e01007387 */ /* 0x0001e80000100800 */
[----:B------:R-:W2:Y:S01]  /*22770*/  LDL.LU R18, [R1+0x850] ;  /* 0x0008500001127983 */ /* 0x000ea20000300800 */
[----:B---3--:R-:W-:-:S05]  /*22780*/  SEL R11, R3, R11, !P1 ;  /* 0x0000000b030b7207 */ /* 0x008fca0004800000 */
[----:B------:R1:W-:Y:S04]  /*22790*/  STL [R1+0x6a8], R11 ;  /* 0x0006a80b01007387 */ /* 0x0003e80000100800 */
[----:B0-----:R-:W3:Y:S04]  /*227a0*/  LDL.LU R14, [R1+0x84c] ;  /* 0x00084c00010e7983 */ /* 0x001ee80000300800 */
[----:B-1----:R-:W3:Y:S01]  /*227b0*/  LDL.LU R11, [R1+0x848] ;  /* 0x00084800010b7983 */ /* 0x002ee20000300800 */
[----:B----4-:R-:W-:-:S05]  /*227c0*/  SEL R8, R3, R8, !P1 ;  /* 0x0000000803087207 */ /* 0x010fca0004800000 */
        /* <DEDUP_REMOVED lines=20> */
[----:B----4-:R-:W-:-:S03]  /*22910*/  SEL R8, R3, R17, !P1 ;  /* 0x0000001103087207 */ /* 0x010fc60004800000 */
        /* <DEDUP_REMOVED lines=17> */
[----:B0-----:R-:W-:-:S03]  /*22a30*/  SEL R0, R3, R15, !P1 ;  /* 0x0000000f03007207 */ /* 0x001fc60004800000 */
[----:B------:R-:W4:Y:S04]  /*22a40*/  LDL.LU R15, [R1+0x838] ;  /* 0x00083800010f7983 */ /* 0x000f280000300800 */
[----:B------:R2:W-:Y:S01]  /*22a50*/  STL [R1+0x65c], R0 ;  /* 0x00065c0001007387 */ /* 0x0005e20000100800 */
[----:B-1----:R-:W-:-:S03]  /*22a60*/  SEL R4, R3, R16, !P1 ;  /* 0x0000001003047207 */ /* 0x002fc60004800000 */
[----:B------:R-:W4:Y:S04]  /*22a70*/  LDL.LU R16, [R1+0x834] ;  /* 0x0008340001107983 */ /* 0x000f280000300800 */
[----:B------:R-:W-:Y:S01]  /*22a80*/  STL [R1+0x658], R4 ;  /* 0x0006580401007387 */ /* 0x000fe20000100800 */
[----:B--2---:R-:W-:-:S03]  /*22a90*/  SEL R0, R3, R12, !P1 ;  /* 0x0000000c03007207 */ /* 0x004fc60004800000 */
[----:B------:R-:W2:Y:S04]  /*22aa0*/  LDL.LU R12, [R1+0x830] ;  /* 0x00083000010c7983 */ /* 0x000ea80000300800 */
[----:B------:R0:W-:Y:S02]  /*22ab0*/  STL [R1+0x654], R0 ;  /* 0x0006540001007387 */ /* 0x0001e40000100800 */
[C---:B0-----:R-:W-:Y:S02]  /*22ac0*/  SEL R0, R3.reuse, R5, !P1 ;  /* 0x0000000503007207 */ /* 0x041fe40004800000 */
[----:B------:R-:W-:-:S03]  /*22ad0*/  SEL R5, R3, R18, !P1 ;  /* 0x0000001203057207 */ /* 0x000fc60004800000 */
[----:B------:R0:W-:Y:S04]  /*22ae0*/  STL [R1+0x650], R0 ;  /* 0x0006500001007387 */ /* 0x0001e80000100800 */
[----:B------:R-:W-:Y:S04]  /*22af0*/  STL [R1+0x64c], R5 ;  /* 0x00064c0501007387 */ /* 0x000fe80000100800 */
[----:B------:R-:W2:Y:S01]  /*22b00*/  LDL.LU R8, [R1+0x82c] ;  /* 0x00082c0001087983 */ /* 0x000ea20000300800 */
[C---:B---3--:R-:W-:Y:S02]  /*22b10*/  SEL R4, R3.reuse, R14, !P1 ;  /* 0x0000000e03047207 */ /* 0x048fe40004800000 */
[----:B0-----:R-:W-:-:S03]  /*22b20*/  SEL R0, R3, R11, !P1 ;  /* 0x0000000b03007207 */ /* 0x001fc60004800000 */
[----:B------:R-:W-:Y:S04]  /*22b30*/  STL [R1+0x648], R4 ;  /* 0x0006480401007387 */ /* 0x000fe80000100800 */
[----:B------:R-:W3:Y:S04]  /*22b40*/  LDL.LU R9, [R1+0x828] ;  /* 0x0008280001097983 */ /* 0x000ee80000300800 */
[----:B------:R0:W-:Y:S04]  /*22b50*/  STL [R1+0x644], R0 ;  /* 0x0006440001007387 */ /* 0x0001e80000100800 */
[----:B------:R-:W3:Y:S04]  /*22b60*/  LDL.LU R10, [R1+0x824] ;  /* 0x00082400010a7983 */ /* 0x000ee80000300800 */
[----:B------:R-:W3:Y:S04]  /*22b70*/  LDL.LU R27, [R1+0x820] ;  /* 0x00082000011b7983 */ /* 0x000ee80000300800 */
[----:B0-----:R-:W3:Y:S04]  /*22b80*/  LDL.LU R0, [R1+0x81c] ;  /* 0x00081c0001007983 */ /* 0x001ee80000300800 */
[----:B------:R-:W3:Y:S04]  /*22b90*/  LDL.LU R28, [R1+0x818] ;  /* 0x00081800011c7983 */ /* 0x000ee80000300800 */
[----:B------:R-:W3:Y:S04]  /*22ba0*/  LDL.LU R26, [R1+0x814] ;  /* 0x00081400011a7983 */ /* 0x000ee80000300800 */
[----:B------:R-:W3:Y:S04]  /*22bb0*/  LDL.LU R25, [R1+0x810] ;  /* 0x0008100001197983 */ /* 0x000ee80000300800 */
[----:B------:R-:W3:Y:S04]  /*22bc0*/  LDL.LU R24, [R1+0x80c] ;  /* 0x00080c0001187983 */ /* 0x000ee80000300800 */
[----:B------:R-:W3:Y:S04]  /*22bd0*/  LDL.LU R23, [R1+0x808] ;  /* 0x0008080001177983 */ /* 0x000ee80000300800 */
[----:B------:R-:W3:Y:S04]  /*22be0*/  LDL.LU R22, [R1+0x804] ;  /* 0x0008040001167983 */ /* 0x000ee80000300800 */
[----:B------:R-:W3:Y:S04]  /*22bf0*/  LDL.LU R14, [R1+0x800] ;  /* 0x00080000010e7983 */ /* 0x000ee80000300800 */
[----:B------:R-:W3:Y:S04]  /*22c00*/  LDL.LU R11, [R1+0x7fc] ;  /* 0x0007fc00010b7983 */ /* 0x000ee80000300800 */
[----:B------:R-:W3:Y:S01]  /*22c10*/  LDL.LU R21, [R1+0x7f8] ;  /* 0x0007f80001157983 */ /* 0x000ee20000300800 */
[----:B----4-:R-:W-:-:S05]  /*22c20*/  SEL R5, R3, R17, !P1 ;  /* 0x0000001103057207 */ /* 0x010fca0004800000 */
        /* <DEDUP_REMOVED lines=11> */
[----:B------:R-:W-:-:S03]  /*22ce0*/  SEL R5, R3, R15, !P1 ;  /* 0x0000000f03057207 */ /* 0x000fc60004800000 */
[----:B------:R-:W4:Y:S01]  /*22cf0*/  LDL.LU R15, [R1+0x59c] ;  /* 0x00059c00010f7983 */ /* 0x000f220000300800 */
[----:B------:R-:W-:-:S03]  /*22d00*/  SEL R16, R3, R16, !P1 ;  /* 0x0000001003107207 */ /* 0x000fc60004800000 */
[----:B------:R0:W-:Y:S04]  /*22d10*/  STL [R1+0x634], R5 ;  /* 0x0006340501007387 */ /* 0x0001e80000100800 */
[----:B0-----:R-:W4:Y:S04]  /*22d20*/  LDL.LU R5, [R1+0x598] ;  /* 0x0005980001057983 */ /* 0x001f280000300800 */
[----:B------:R0:W-:Y:S04]  /*22d30*/  STL [R1+0x630], R16 ;  /* 0x0006301001007387 */ /* 0x0001e80000100800 */
[----:B------:R-:W4:Y:S01]  /*22d40*/  LDL.LU R18, [R1+0x594] ;  /* 0x0005940001127983 */ /* 0x000f220000300800 */
[----:B--2---:R-:W-:-:S05]  /*22d50*/  SEL R12, R3, R12, !P1 ;  /* 0x0000000c030c7207 */ /* 0x004fca0004800000 */
[----:B------:R1:W-:Y:S04]  /*22d60*/  STL [R1+0x62c], R12 ;  /* 0x00062c0c01007387 */ /* 0x0003e80000100800 */
[----:B0-----:R-:W2:Y:S04]  /*22d70*/  LDL.LU R16, [R1+0x590] ;  /* 0x0005900001107983 */ /* 0x001ea80000300800 */
[----:B-1----:R-:W2:Y:S01]  /*22d80*/  LDL.LU R12, [R1+0x58c] ;  /* 0x00058c00010c7983 */ /* 0x002ea20000300800 */
[----:B------:R-:W-:-:S05]  /*22d90*/  SEL R8, R3, R8, !P1 ;  /* 0x0000000803087207 */ /* 0x000fca0004800000 */
[----:B------:R0:W-:Y:S01]  /*22da0*/  STL [R1+0x628], R8 ;  /* 0x0006280801007387 */ /* 0x0001e20000100800 */
[----:B---3--:R-:W-:-:S05]  /*22db0*/  SEL R9, R3, R9, !P1 ;  /* 0x0000000903097207 */ /* 0x008fca0004800000 */
        /* <DEDUP_REMOVED lines=18> */
[----:B---3--:R-:W-:-:S03]  /*22ee0*/  SEL R8, R3, R14, !P1 ;  /* 0x0000000e03087207 */ /* 0x008fc60004800000 */
[----:B------:R-:W-:Y:S04]  /*22ef0*/  STL [R1+0x600], R9 ;  /* 0x0006000901007387 */ /* 0x000fe80000100800 */
[----:B------:R-:W3:Y:S01]  /*22f00*/  LDL.LU R14, [R1+0x588] ;  /* 0x00058800010e7983 */ /* 0x000ee20000300800 */
[----:B0-----:R-:W-:-:S03]  /*22f10*/  SEL R0, R3, R11, !P1 ;  /* 0x0000000b03007207 */ /* 0x001fc60004800000 */
[----:B------:R-:W-:Y:S04]  /*22f20*/  STL [R1+0x5fc], R8 ;  /* 0x0005fc0801007387 */ /* 0x000fe80000100800 */
[----:B------:R-:W3:Y:S04]  /*22f30*/  LDL.LU R11, [R1+0x584] ;  /* 0x00058400010b7983 */ /* 0x000ee80000300800 */
[----:B------:R0:W-:Y:S02]  /*22f40*/  STL [R1+0x5f8], R0 ;  /* 0x0005f80001007387 */ /* 0x0001e40000100800 */
[----:B0-----:R-:W-:-:S05]  /*22f50*/  SEL R0, R3, R21, !P1 ;  /* 0x0000001503007207 */ /* 0x001fca0004800000 */
[----:B------:R0:W-:Y:S01]  /*22f60*/  STL [R1+0x5f4], R0 ;  /* 0x0005f40001007387 */ /* 0x0001e20000100800 */
[C---:B----4-:R-:W-:Y:S02]  /*22f70*/  SEL R9, R3.reuse, R20, !P1 ;  /* 0x0000001403097207 */ /* 0x050fe40004800000 */
[----:B------:R-:W-:-:S03]  /*22f80*/  SEL R8, R3, R19, !P1 ;  /* 0x0000001303087207 */ /* 0x000fc60004800000 */
[----:B------:R-:W-:Y:S04]  /*22f90*/  STL [R1+0x5f0], R9 ;  /* 0x0005f00901007387 */ /* 0x000fe80000100800 */
[----:B------:R-:W-:Y:S01]  /*22fa0*/  STL [R1+0x5ec], R8 ;  /* 0x0005ec0801007387 */ /* 0x000fe20000100800 */
[C---:B0-----:R-:W-:Y:S02]  /*22fb0*/  SEL R0, R3.reuse, R4, !P1 ;  /* 0x0000000403007207 */ /* 0x041fe40004800000 */
[C---:B------:R-:W-:Y:S02]  /*22fc0*/  SEL R4, R3.reuse, R29, !P1 ;  /* 0x0000001d03047207 */ /* 0x040fe40004800000 */
[----:B------:R-:W4:Y:S04]  /*22fd0*/  LDL.LU R29, [R1+0x580] ;  /* 0x00058000011d7983 */ /* 0x000f280000300800 */
[----:B------:R0:W-:Y:S04]  /*22fe0*/  STL [R1+0x5e8], R0 ;  /* 0x0005e80001007387 */ /* 0x0001e80000100800 */
[----:B------:R1:W-:Y:S01]  /*22ff0*/  STL [R1+0x5e4], R4 ;  /* 0x0005e40401007387 */ /* 0x0003e20000100800 */
[----:B0-----:R-:W-:-:S03]  /*23000*/  SEL R0, R3, R13, !P1 ;  /* 0x0000000d03007207 */ /* 0x001fc60004800000 */
[----:B------:R-:W4:Y:S04]  /*23010*/  LDL.LU R13, [R1+0x57c] ;  /* 0x00057c00010d7983 */ /* 0x000f280000300800 */
[----:B------:R0:W-:Y:S01]  /*23020*/  STL [R1+0x5e0], R0 ;  /* 0x0005e00001007387 */ /* 0x0001e20000100800 */
[----:B-1----:R-:W-:-:S03]  /*23030*/  SEL R4, R3, R17, !P1 ;  /* 0x0000001103047207 */ /* 0x002fc60004800000 */
[----:B------:R-:W4:Y:S01]  /*23040*/  LDL.LU R17, [R1+0x578] ;  /* 0x0005780001117983 */ /* 0x000f220000300800 */
[----:B0-----:R-:W-:-:S03]  /*23050*/  SEL R0, R3, R15, !P1 ;  /* 0x0000000f03007207 */ /* 0x001fc60004800000 */
[----:B------:R-:W-:Y:S04]  /*23060*/  STL [R1+0x5dc], R4 ;  /* 0x0005dc0401007387 */ /* 0x000fe80000100800 */
[----:B------:R-:W4:Y:S04]  /*23070*/  LDL.LU R15, [R1+0x574] ;  /* 0x00057400010f7983 */ /* 0x000f280000300800 */
[----:B------:R0:W-:Y:S02]  /*23080*/  STL [R1+0x5d8], R0 ;  /* 0x0005d80001007387 */ /* 0x0001e40000100800 */
[----:B0-----:R-:W-:-:S02]  /*23090*/  SEL R0, R3, R5, !P1 ;  /* 0x0000000503007207 */ /* 0x001fc40004800000 */
[----:B------:R-:W-:-:S03]  /*230a0*/  SEL R5, R3, R18, !P1 ;  /* 0x0000001203057207 */ /* 0x000fc60004800000 */
[----:B------:R0:W-:Y:S04]  /*230b0*/  STL [R1+0x5d4], R0 ;  /* 0x0005d40001007387 */ /* 0x0001e80000100800 */
[----:B------:R-:W-:Y:S04]  /*230c0*/  STL [R1+0x5d0], R5 ;  /* 0x0005d00501007387 */ /* 0x000fe80000100800 */
[----:B------:R-:W4:Y:S01]  /*230d0*/  LDL.LU R8, [R1+0x570] ;  /* 0x0005700001087983 */ /* 0x000f220000300800 */
[C---:B--2---:R-:W-:Y:S02]  /*230e0*/  SEL R4, R3.reuse, R16, !P1 ;  /* 0x0000001003047207 */ /* 0x044fe40004800000 */
[----:B0-----:R-:W-:-:S03]  /*230f0*/  SEL R0, R3, R12, !P1 ;  /* 0x0000000c03007207 */ /* 0x001fc60004800000 */
[----:B------:R-:W-:Y:S04]  /*23100*/  STL [R1+0x5cc], R4 ;  /* 0x0005cc0401007387 */ /* 0x000fe80000100800 */
[----:B------:R-:W2:Y:S04]  /*23110*/  LDL.LU R9, [R1+0x56c] ;  /* 0x00056c0001097983 */ /* 0x000ea80000300800 */
[----:B------:R0:W-:Y:S04]  /*23120*/  STL [R1+0x5c8], R0 ;  /* 0x0005c80001007387 */ /* 0x0001e80000100800 */
[----:B------:R-:W2:Y:S04]  /*23130*/  LDL.LU R10, [R1+0x568] ;  /* 0x00056800010a7983 */ /* 0x000ea80000300800 */
[----:B------:R-:W2:Y:S04]  /*23140*/  LDL.LU R27, [R1+0x564] ;  /* 0x00056400011b7983 */ /* 0x000ea80000300800 */
[----:B0-----:R-:W2:Y:S04]  /*23150*/  LDL.LU R0, [R1+0x560] ;  /* 0x0005600001007983 */ /* 0x001ea80000300800 */
        /* <DEDUP_REMOVED lines=9> */
[----:B---3--:R-:W-:-:S05]  /*231f0*/  SEL R5, R3, R14, !P1 ;  /* 0x0000000e03057207 */ /* 0x008fca0004800000 */
[----:B------:R-:W-:Y:S01]  /*23200*/  STL [R1+0x5c4], R5 ;  /* 0x0005c40501007387 */ /* 0x000fe20000100800 */
[----:B------:R-:W-:-:S03]  /*23210*/  SEL R4, R3, R11, !P1 ;  /* 0x0000000b03047207 */ /* 0x000fc60004800000 */
[----:B------:R-:W3:Y:S04]  /*23220*/  LDL.LU R20, [R1+0x538] ;  /* 0x0005380001147983 */ /* 0x000ee80000300800 */
[----:B------:R0:W-:Y:S04]  /*23230*/  STL [R1+0x5c0], R4 ;  /* 0x0005c00401007387 */ /* 0x0001e80000100800 */
[----:B------:R-:W3:Y:S04]  /*23240*/  LDL.LU R19, [R1+0x534] ;  /* 0x0005340001137983 */ /* 0x000ee80000300800 */
[----:B0-----:R-:W3:Y:S04]  /*23250*/  LDL.LU R4, [R1+0x530] ;  /* 0x0005300001047983 */ /* 0x001ee80000300800 */
[----:B------:R-:W3:Y:S01]  /*23260*/  LDL.LU R11, [R1+0x52c] ;  /* 0x00052c00010b7983 */ /* 0x000ee20000300800 */
[----:B----4-:R-:W-:-:S03]  /*23270*/  SEL R14, R3, R29, !P1 ;  /* 0x0000001d030e7207 */ /* 0x010fc60004800000 */
[----:B------:R-:W4:Y:S04]  /*23280*/  LDL.LU R29, [R1+0x528] ;  /* 0x00052800011d7983 */ /* 0x000f280000300800 */
[----:B------:R0:W-:Y:S04]  /*23290*/  STL [R1+0x5bc], R14 ;  /* 0x0005bc0e01007387 */ /* 0x0001e80000100800 */
[----:B0-----:R-:W4:Y:S01]  /*232a0*/  LDL.LU R14, [R1+0x524] ;  /* 0x00052400010e7983 */ /* 0x001f220000300800 */
[----:B------:R-:W-:-:S03]  /*232b0*/  SEL R5, R3, R13, !P1 ;  /* 0x0000000d03057207 */ /* 0x000fc60004800000 */
[----:B------:R-:W4:Y:S04]  /*232c0*/  LDL.LU R13, [R1+0x520] ;  /* 0x00052000010d7983 */ /* 0x000f280000300800 */
[----:B------:R0:W-:Y:S01]  /*232d0*/  STL [R1+0x5b8], R5 ;  /* 0x0005b80501007387 */ /* 0x0001e20000100800 */
[----:B------:R-:W-:-:S03]  /*232e0*/  SEL R17, R3, R17, !P1 ;  /* 0x0000001103117207 */ /* 0x000fc60004800000 */
[----:B0-----:R-:W4:Y:S01]  /*232f0*/  LDL.LU R5, [R1+0x51c] ;  /* 0x00051c0001057983 */ /* 0x001f220000300800 */
[----:B------:R-:W-:-:S03]  /*23300*/  SEL R15, R3, R15, !P1 ;  /* 0x0000000f030f7207 */ /* 0x000fc60004800000 */
[----:B------:R0:W-:Y:S04]  /*23310*/  STL [R1+0x5b4], R17 ;  /* 0x0005b41101007387 */ /* 0x0001e80000100800 */
[----:B------:R-:W4:Y:S04]  /*23320*/  LDL.LU R18, [R1+0x518] ;  /* 0x0005180001127983 */ /* 0x000f280000300800 */
[----:B------:R1:W-:Y:S04]  /*23330*/  STL [R1+0x5b0], R15 ;  /* 0x0005b00f01007387 */ /* 0x0003e80000100800 */
[----:B0-----:R-:W4:Y:S04]  /*23340*/  LDL.LU R17, [R1+0x514] ;  /* 0x0005140001117983 */ /* 0x001f280000300800 */
[----:B-1----:R-:W4:Y:S01]  /*23350*/  LDL.LU R15, [R1+0x510] ;  /* 0x00051000010f7983 */ /* 0x002f220000300800 */
[----:B------:R-:W-:-:S05]  /*23360*/  SEL R8, R3, R8, !P1 ;  /* 0x0000000803087207 */ /* 0x000fca0004800000 */
[----:B------:R0:W-:Y:S01]  /*23370*/  STL [R1+0x5ac], R8 ;  /* 0x0005ac0801007387 */ /* 0x0001e20000100800 */
[----:B--2---:R-:W-:-:S05]  /*23380*/  SEL R9, R3, R9, !P1 ;  /* 0x0000000903097207 */ /* 0x004fca0004800000 */
        /* <DEDUP_REMOVED lines=18> */
[----:B--2---:R-:W-:-:S03]  /*234b0*/  SEL R8, R3, R16, !P1 ;  /* 0x0000001003087207 */ /* 0x004fc60004800000 */
[----:B------:R-:W-:Y:S04]  /*234c0*/  STL [R1+0x584], R9 ;  /* 0x0005840901007387 */ /* 0x000fe80000100800 */
[----:B------:R-:W2:Y:S01]  /*234d0*/  LDL.LU R16, [R1+0x50c] ;  /* 0x00050c0001107983 */ /* 0x000ea20000300800 */
[----:B0-----:R-:W-:-:S03]  /*234e0*/  SEL R0, R3, R12, !P1 ;  /* 0x0000000c03007207 */ /* 0x001fc60004800000 */
[----:B------:R-:W-:Y:S04]  /*234f0*/  STL [R1+0x580], R8 ;  /* 0x0005800801007387 */ /* 0x000fe80000100800 */
[----:B------:R-:W2:Y:S04]  /*23500*/  LDL.LU R12, [R1+0x508] ;  /* 0x00050800010c7983 */ /* 0x000ea80000300800 */
[----:B------:R0:W-:Y:S02]  /*23510*/  STL [R1+0x57c], R0 ;  /* 0x00057c0001007387 */ /* 0x0001e40000100800 */
[----:B0-----:R-:W-:-:S05]  /*23520*/  SEL R0, R3, R21, !P1 ;  /* 0x0000001503007207 */ /* 0x001fca0004800000 */
[----:B------:R0:W-:Y:S01]  /*23530*/  STL [R1+0x578], R0 ;  /* 0x0005780001007387 */ /* 0x0001e20000100800 */
[C---:B---3--:R-:W-:Y:S02]  /*23540*/  SEL R9, R3.reuse, R20, !P1 ;  /* 0x0000001403097207 */ /* 0x048fe40004800000 */
[----:B------:R-:W-:-:S03]  /*23550*/  SEL R8, R3, R19, !P1 ;  /* 0x0000001303087207 */ /* 0x000fc60004800000 */
[----:B------:R-:W-:Y:S01]  /*23560*/  STL [R1+0x574], R9 ;  /* 0x0005740901007387 */ /* 0x000fe20000100800 */
[----:B0-----:R-:W-:-:S03]  /*23570*/  SEL R0, R3, R4, !P1 ;  /* 0x0000000403007207 */ /* 0x001fc60004800000 */
[----:B------:R-:W-:Y:S01]  /*23580*/  STL [R1+0x570], R8 ;  /* 0x0005700801007387 */ /* 0x000fe20000100800 */
[----:B------:R-:W-:-:S03]  /*23590*/  SEL R4, R3, R11, !P1 ;  /* 0x0000000b03047207 */ /* 0x000fc60004800000 */
[----:B------:R-:W3:Y:S04]  /*235a0*/  LDL.LU R11, [R1+0x504] ;  /* 0x00050400010b7983 */ /* 0x000ee80000300800 */
[----:B------:R4:W-:Y:S04]  /*235b0*/  STL [R1+0x56c], R0 ;  /* 0x00056c0001007387 */ /* 0x0009e80000100800 */
[----:B------:R0:W-:Y:S01]  /*235c0*/  STL [R1+0x568], R4 ;  /* 0x0005680401007387 */ /* 0x0001e20000100800 */
[----:B----4-:R-:W-:-:S03]  /*235d0*/  SEL R0, R3, R29, !P1 ;  /* 0x0000001d03007207 */ /* 0x010fc60004800000 */
[----:B------:R-:W4:Y:S04]  /*235e0*/  LDL.LU R29, [R1+0x500] ;  /* 0x00050000011d7983 */ /* 0x000f280000300800 */
[----:B------:R1:W-:Y:S01]  /*235f0*/  STL [R1+0x564], R0 ;  /* 0x0005640001007387 */ /* 0x0003e20000100800 */
[----:B0-----:R-:W-:-:S03]  /*23600*/  SEL R4, R3, R14, !P1 ;  /* 0x0000000e03047207 */ /* 0x001fc60004800000 */
[----:B------:R-:W4:Y:S01]  /*23610*/  LDL.LU R14, [R1+0x4fc] ;  /* 0x0004fc00010e7983 */ /* 0x000f220000300800 */
[----:B-1----:R-:W-:-:S03]  /*23620*/  SEL R0, R3, R13, !P1 ;  /* 0x0000000d03007207 */ /* 0x002fc60004800000 */
        /* <DEDUP_REMOVED lines=25> */
[----:B--2---:R-:W-:-:S05]  /*237c0*/  SEL R5, R3, R16, !P1 ;  /* 0x0000001003057207 */ /* 0x004fca0004800000 */
[----:B------:R-:W-:Y:S01]  /*237d0*/  STL [R1+0x548], R5 ;  /* 0x0005480501007387 */ /* 0x000fe20000100800 */
[----:B------:R-:W-:-:S03]  /*237e0*/  SEL R4, R3, R12, !P1 ;  /* 0x0000000c03047207 */ /* 0x000fc60004800000 */
[----:B------:R-:W2:Y:S04]  /*237f0*/  LDL.LU R20, [R1+0x4bc] ;  /* 0x0004bc0001147983 */ /* 0x000ea80000300800 */
        /* <DEDUP_REMOVED lines=9> */
[----:B------:R-:W4:Y:S04]  /*23890*/  LDL.LU R29, [R1+0x4a4] ;  /* 0x0004a400011d7983 */ /* 0x000f280000300800 */
[----:B------:R0:W-:Y:S01]  /*238a0*/  STL [R1+0x53c], R5 ;  /* 0x00053c0501007387 */ /* 0x0001e20000100800 */
[----:B------:R-:W-:-:S03]  /*238b0*/  SEL R14, R3, R14, !P1 ;  /* 0x0000000e030e7207 */ /* 0x000fc60004800000 */
[----:B0-----:R-:W4:Y:S04]  /*238c0*/  LDL.LU R5, [R1+0x49c] ;  /* 0x00049c0001057983 */ /* 0x001f280000300800 */
[----:B------:R0:W-:Y:S01]  /*238d0*/  STL [R1+0x538], R14 ;  /* 0x0005380e01007387 */ /* 0x0001e20000100800 */
[----:B------:R-:W-:-:S03]  /*238e0*/  SEL R13, R3, R13, !P1 ;  /* 0x0000000d030d7207 */ /* 0x000fc60004800000 */
        /* <DEDUP_REMOVED lines=26> */
[----:B------:R-:W-:Y:S04]  /*23a90*/  STL [R1+0x508], R9 ;  /* 0x0005080901007387 */ /* 0x000fe80000100800 */
[----:B------:R-:W4:Y:S01]  /*23aa0*/  LDL.LU R17, [R1+0x490] ;  /* 0x0004900001117983 */ /* 0x000f220000300800 */
[----:B0-----:R-:W-:-:S03]  /*23ab0*/  SEL R0, R3, R15, !P1 ;  /* 0x0000000f03007207 */ /* 0x001fc60004800000 */
[----:B------:R-:W-:Y:S04]  /*23ac0*/  STL [R1+0x504], R8 ;  /* 0x0005040801007387 */ /* 0x000fe80000100800 */
[----:B------:R-:W4:Y:S04]  /*23ad0*/  LDL.LU R15, [R1+0x48c] ;  /* 0x00048c00010f7983 */ /* 0x000f280000300800 */
[----:B------:R0:W-:Y:S02]  /*23ae0*/  STL [R1+0x500], R0 ;  /* 0x0005000001007387 */ /* 0x0001e40000100800 */
[----:B0-----:R-:W-:-:S05]  /*23af0*/  SEL R0, R3, R21, !P1 ;  /* 0x0000001503007207 */ /* 0x001fca0004800000 */
[----:B------:R0:W-:Y:S01]  /*23b00*/  STL [R1+0x4fc], R0 ;  /* 0x0004fc0001007387 */ /* 0x0001e20000100800 */
[C---:B--2---:R-:W-:Y:S02]  /*23b10*/  SEL R9, R3.reuse, R20, !P1 ;  /* 0x0000001403097207 */ /* 0x044fe40004800000 */
[----:B------:R-:W-:-:S03]  /*23b20*/  SEL R8, R3, R19, !P1 ;  /* 0x0000001303087207 */ /* 0x000fc60004800000 */
[----:B------:R-:W-:Y:S04]  /*23b30*/  STL [R1+0x4f8], R9 ;  /* 0x0004f80901007387 */ /* 0x000fe80000100800 */
        /* <DEDUP_REMOVED lines=10> */
[----:B------:R-:W3:Y:S04]  /*23be0*/  LDL.LU R16, [R1+0x9c] ;  /* 0x00009c0001107983 */ /* 0x000ee80000300800 */
[----:B------:R-:W-:Y:S01]  /*23bf0*/  STL [R1+0x4e4], R4 ;  /* 0x0004e40401007387 */ /* 0x000fe20000100800 */
[----:B----4-:R-:W-:-:S03]  /*23c00*/  SEL R0, R3, R29, !P1 ;  /* 0x0000001d03007207 */ /* 0x010fc60004800000 */
[----:B------:R-:W4:Y:S04]  /*23c10*/  LDL.LU R29, [R1+0x88] ;  /* 0x00008800011d7983 */ /* 0x000f280000300800 */
[----:B------:R0:W-:Y:S02]  /*23c20*/  STL [R1+0x4e0], R0 ;  /* 0x0004e00001007387 */ /* 0x0001e40000100800 */
[C---:B0-----:R-:W-:Y:S02]  /*23c30*/  SEL R0, R3.reuse, R5, !P1 ;  /* 0x0000000503007207 */ /* 0x041fe40004800000 */
        /* <DEDUP_REMOVED lines=38> */
[----:B------:R0:W-:Y:S04]  /*23ea0*/  STL [R1+0x4bc], R18 ;  /* 0x0004bc1201007387 */ /* 0x0001e80000100800 */
[----:B0-----:R-:W3:Y:S01]  /*23eb0*/  LDL.LU R18, [R1+0x44c] ;  /* 0x00044c0001127983 */ /* 0x001ee20000300800 */
[----:B----4-:R-:W-:-:S05]  /*23ec0*/  SEL R16, R3, R29, !P1 ;  /* 0x0000001d03107207 */ /* 0x010fca0004800000 */
        /* <DEDUP_REMOVED lines=31> */
[----:B0-----:R-:W-:-:S02]  /*240c0*/  SEL R0, R3, R21, !P1 ;  /* 0x0000001503007207 */ /* 0x001fc40004800000 */
[----:B------:R-:W-:-:S03]  /*240d0*/  SEL R9, R3, R20, !P1 ;  /* 0x0000001403097207 */ /* 0x000fc60004800000 */
[----:B------:R0:W-:Y:S01]  /*240e0*/  STL [R1+0x480], R0 ;  /* 0x0004800001007387 */ /* 0x0001e20000100800 */
        /* <DEDUP_REMOVED lines=19> */
[----:B------:R-:W-:-:S05]  /*24220*/  SEL R5, R3, R18, !P1 ;  /* 0x0000001203057207 */ /* 0x000fca0004800000 */
[----:B------:R-:W-:Y:S04]  /*24230*/  STL [R1+0x45c], R5 ;  /* 0x00045c0501007387 */ /* 0x000fe80000100800 */
[----:B------:R-:W3:Y:S01]  /*24240*/  LDL.LU R8, [R1+0x424] ;  /* 0x0004240001087983 */ /* 0x000ee20000300800 */
[C---:B----4-:R-:W-:Y:S02]  /*24250*/  SEL R4, R3.reuse, R16, !P1 ;  /* 0x0000001003047207 */ /* 0x050fe40004800000 */
        /* <DEDUP_REMOVED lines=39> */
[----:B------:R-:W-:-:S05]  /*244d0*/  SEL R8, R3, R8, !P1 ;  /* 0x0000000803087207 */ /* 0x000fca0004800000 */
[----:B------:R0:W-:Y:S01]  /*244e0*/  STL [R1+0x438], R8 ;  /* 0x0004380801007387 */ /* 0x0001e20000100800 */
[----:B----4-:R-:W-:-:S05]  /*244f0*/  SEL R9, R3, R9, !P1 ;  /* 0x0000000903097207 */ /* 0x010fca0004800000 */
        /* <DEDUP_REMOVED lines=80> */
[----:B------:R-:W4:Y:S04]  /*24a00*/  LDL.LU R15, [R1+0x344] ;  /* 0x00034400010f7983 */ /* 0x000f280000300800 */
[----:B------:R0:W-:Y:S01]  /*24a10*/  STL [R1+0x3c8], R5 ;  /* 0x0003c80501007387 */ /* 0x0001e20000100800 */
[----:B------:R-:W-:-:S03]  /*24a20*/  SEL R14, R3, R14, !P1 ;  /* 0x0000000e030e7207 */ /* 0x000fc60004800000 */
        /* <DEDUP_REMOVED lines=39> */
[----:B------:R-:W-:Y:S01]  /*24ca0*/  STL [R1+0x384], R9 ;  /* 0x0003840901007387 */ /* 0x000fe20000100800 */
[----:B0-----:R-:W-:-:S03]  /*24cb0*/  SEL R0, R3, R4, !P1 ;  /* 0x0000000403007207 */ /* 0x001fc60004800000 */
[----:B------:R-:W-:Y:S01]  /*24cc0*/  STL [R1+0x380], R8 ;  /* 0x0003800801007387 */ /* 0x000fe20000100800 */
[----:B------:R-:W-:-:S03]  /*24cd0*/  SEL R4, R3, R29, !P1 ;  /* 0x0000001d03047207 */ /* 0x000fc60004800000 */
        /* <DEDUP_REMOVED lines=134> */
[----:B------:R-:W2:Y:S04]  /*25540*/  LDL.LU R12, [R1+0x264] ;  /* 0x00026400010c7983 */ /* 0x000ea80000300800 */
[----:B------:R-:W2:Y:S01]  /*25550*/  LDL.LU R14, [R1+0x238] ;  /* 0x00023800010e7983 */ /* 0x000ea20000300800 */
[----:B---3--:R-:W-:-:S05]  /*25560*/  SEL R11, R3, R11, !P1 ;  /* 0x0000000b030b7207 */ /* 0x008fca0004800000 */
        /* <DEDUP_REMOVED lines=52> */
[----:B0-----:R-:W-:-:S03]  /*258b0*/  SEL R0, R3, R14, !P1 ;  /* 0x0000000e03007207 */ /* 0x001fc60004800000 */
[----:B------:R-:W2:Y:S04]  /*258c0*/  LDL.LU R14, [R1+0x218] ;  /* 0x00021800010e7983 */ /* 0x000ea80000300800 */
[----:B------:R4:W-:Y:S01]  /*258d0*/  STL [R1+0x270], R0 ;  /* 0x0002700001007387 */ /* 0x0009e20000100800 */
[----:B---3--:R-:W-:-:S03]  /*258e0*/  SEL R4, R3, R11, !P1 ;  /* 0x0000000b03047207 */ /* 0x008fc60004800000 */
        /* <DEDUP_REMOVED lines=38> */
[----:B------:R-:W2:Y:S04]  /*25b50*/  LDL.LU R18, [R1+0x1dc] ;  /* 0x0001dc0001127983 */ /* 0x000ea80000300800 */
[----:B------:R-:W2:Y:S01]  /*25b60*/  LDL.LU R17, [R1+0x1d8] ;  /* 0x0001d80001117983 */ /* 0x000ea20000300800 */
[----:B------:R-:W-:-:S05]  /*25b70*/  SEL R14, R3, R14, !P1 ;  /* 0x0000000e030e7207 */ /* 0x000fca0004800000 */
[----:B------:R3:W-:Y:S04]  /*25b80*/  STL [R1+0x248], R14 ;  /* 0x0002480e01007387 */ /* 0x0007e80000100800 */
[----:B0-----:R-:W2:Y:S01]  /*25b90*/  LDL.LU R16, [R1+0x1d4] ;  /* 0x0001d40001107983 */ /* 0x001ea20000300800 */
[----:B---3--:R-:W-:-:S05]  /*25ba0*/  SEL R14, R3, R11, !P1 ;  /* 0x0000000b030e7207 */ /* 0x008fca0004800000 */
        /* <DEDUP_REMOVED lines=30> */
[----:B------:R-:W4:Y:S04]  /*25d90*/  LDL.LU R5, [R1+0x1c4] ;  /* 0x0001c40001057983 */ /* 0x000f280000300800 */
[----:B------:R-:W-:Y:S04]  /*25da0*/  STL [R1+0x210], R8 ;  /* 0x0002100801007387 */ /* 0x000fe80000100800 */
[----:B------:R-:W4:Y:S04]  /*25db0*/  LDL.LU R13, [R1+0x1c0] ;  /* 0x0001c000010d7983 */ /* 0x000f280000300800 */
[----:B------:R1:W-:Y:S01]  /*25dc0*/  STL [R1+0x20c], R0 ;  /* 0x00020c0001007387 */ /* 0x0003e20000100800 */
[----:B0-----:R-:W-:-:S02]  /*25dd0*/  SEL R9, R3, R20, !P1 ;  /* 0x0000001403097207 */ /* 0x001fc40004800000 */
[C---:B-1----:R-:W-:Y:S02]  /*25de0*/  SEL R0, R3.reuse, R21, !P1 ;  /* 0x0000001503007207 */ /* 0x042fe40004800000 */
        /* <DEDUP_REMOVED lines=13> */
[----:B------:R-:W2:Y:S01]  /*25ec0*/  LDL.LU R18, [R1+0x1b4] ;  /* 0x0001b40001127983 */ /* 0x000ea20000300800 */
[----:B-1----:R-:W-:-:S03]  /*25ed0*/  SEL R0, R3, R17, !P1 ;  /* 0x0000001103007207 */ /* 0x002fc60004800000 */
[----:B------:R-:W-:Y:S04]  /*25ee0*/  STL [R1+0x1f0], R4 ;  /* 0x0001f00401007387 */ /* 0x000fe80000100800 */
[----:B------:R-:W2:Y:S04]  /*25ef0*/  LDL.LU R17, [R1+0x1b0] ;  /* 0x0001b00001117983 */ /* 0x000ea80000300800 */
[----:B------:R0:W-:Y:S02]  /*25f00*/  STL [R1+0x1ec], R0 ;  /* 0x0001ec0001007387 */ /* 0x0001e40000100800 */
[----:B0-----:R-:W-:-:S05]  /*25f10*/  SEL R0, R3, R16, !P1 ;  /* 0x0000001003007207 */ /* 0x001fca0004800000 */
[----:B------:R0:W-:Y:S01]  /*25f20*/  STL [R1+0x1e8], R0 ;  /* 0x0001e80001007387 */ /* 0x0001e20000100800 */
[----:B---3--:R-:W-:-:S05]  /*25f30*/  SEL R8, R3, R14, !P1 ;  /* 0x0000000e03087207 */ /* 0x008fca0004800000 */
[----:B------:R1:W-:Y:S01]  /*25f40*/  STL [R1+0x1e4], R8 ;  /* 0x0001e40801007387 */ /* 0x0003e20000100800 */
[----:B----4-:R-:W-:-:S03]  /*25f50*/  SEL R4, R3, R11, !P1 ;  /* 0x0000000b03047207 */ /* 0x010fc60004800000 */
[----:B------:R-:W3:Y:S01]  /*25f60*/  LDL.LU R11, [R1+0x1ac] ;  /* 0x0001ac00010b7983 */ /* 0x000ee20000300800 */
[----:B0-----:R-:W-:-:S03]  /*25f70*/  SEL R0, R3, R29, !P1 ;  /* 0x0000001d03007207 */ /* 0x001fc60004800000 */
[----:B------:R-:W-:Y:S04]  /*25f80*/  STL [R1+0x1e0], R4 ;  /* 0x0001e00401007387 */ /* 0x000fe80000100800 */
[----:B------:R-:W4:Y:S04]  /*25f90*/  LDL.LU R29, [R1+0x1a8] ;  /* 0x0001a800011d7983 */ /* 0x000f280000300800 */
[----:B------:R0:W-:Y:S04]  /*25fa0*/  STL [R1+0x1dc], R0 ;  /* 0x0001dc0001007387 */ /* 0x0001e80000100800 */
[----:B-1----:R-:W4:Y:S04]  /*25fb0*/  LDL.LU R8, [R1+0x194] ;  /* 0x0001940001087983 */ /* 0x002f280000300800 */
[----:B------:R-:W4:Y:S04]  /*25fc0*/  LDL.LU R9, [R1+0x198] ;  /* 0x0001980001097983 */ /* 0x000f280000300800 */
        /* <DEDUP_REMOVED lines=11> */
[----:B------:R0:W-:Y:S01]  /*26080*/  STL [R1+0x1d8], R5 ;  /* 0x0001d80501007387 */ /* 0x0001e20000100800 */
[----:B------:R-:W-:-:S03]  /*26090*/  SEL R4, R3, R13, !P1 ;  /* 0x0000000d03047207 */ /* 0x000fc60004800000 */
[----:B------:R-:W4:Y:S04]  /*260a0*/  LDL.LU R22, [R1+0x170] ;  /* 0x0001700001167983 */ /* 0x000f280000300800 */
[----:B------:R-:W-:Y:S04]  /*260b0*/  STL [R1+0x1d4], R4 ;  /* 0x0001d40401007387 */ /* 0x000fe80000100800 */
[----:B------:R-:W4:Y:S04]  /*260c0*/  LDL.LU R21, [R1+0x160] ;  /* 0x0001600001157983 */ /* 0x000f280000300800 */
[----:B------:R-:W4:Y:S04]  /*260d0*/  LDL.LU R20, [R1+0x148] ;  /* 0x0001480001147983 */ /* 0x000f280000300800 */
[----:B------:R-:W4:Y:S01]  /*260e0*/  LDL.LU R13, [R1+0x16c] ;  /* 0x00016c00010d7983 */ /* 0x000f220000300800 */
[----:B0-----:R-:W-:-:S03]  /*260f0*/  SEL R5, R3, R15, !P1 ;  /* 0x0000000f03057207 */ /* 0x001fc60004800000 */
[----:B------:R-:W4:Y:S04]  /*26100*/  LDL.LU R15, [R1+0x168] ;  /* 0x00016800010f7983 */ /* 0x000f280000300800 */
[----:B------:R0:W-:Y:S04]  /*26110*/  STL [R1+0x1d0], R5 ;  /* 0x0001d00501007387 */ /* 0x0001e80000100800 */
[----:B0-----:R-:W4:Y:S01]  /*26120*/  LDL.LU R5, [R1+0x164] ;  /* 0x0001640001057983 */ /* 0x001f220000300800 */
[----:B--2---:R-:W-:-:S03]  /*26130*/  SEL R4, R3, R12, !P1 ;  /* 0x0000000c03047207 */ /* 0x004fc60004800000 */
[----:B------:R-:W2:Y:S04]  /*26140*/  LDL.LU R12, [R1+0x15c] ;  /* 0x00015c00010c7983 */ /* 0x000ea80000300800 */
[----:B------:R0:W-:Y:S04]  /*26150*/  STL [R1+0x1cc], R4 ;  /* 0x0001cc0401007387 */ /* 0x0001e80000100800 */
[----:B------:R-:W2:Y:S01]  /*26160*/  LDL.LU R19, [R1+0x158] ;  /* 0x0001580001137983 */ /* 0x000ea20000300800 */
[C---:B0-----:R-:W-:Y:S02]  /*26170*/  SEL R4, R3.reuse, R18, !P1 ;  /* 0x0000001203047207 */ /* 0x041fe40004800000 */
[----:B------:R-:W-:-:S03]  /*26180*/  SEL R17, R3, R17, !P1 ;  /* 0x0000001103117207 */ /* 0x000fc60004800000 */
[----:B------:R0:W-:Y:S04]  /*26190*/  STL [R1+0x1c8], R4 ;  /* 0x0001c80401007387 */ /* 0x0001e80000100800 */
[----:B0-----:R-:W2:Y:S04]  /*261a0*/  LDL.LU R4, [R1+0x14c] ;  /* 0x00014c0001047983 */ /* 0x001ea80000300800 */
[----:B------:R0:W-:Y:S04]  /*261b0*/  STL [R1+0x1c4], R17 ;  /* 0x0001c41101007387 */ /* 0x0001e80000100800 */
[----:B------:R-:W2:Y:S04]  /*261c0*/  LDL.LU R18, [R1+0x154] ;  /* 0x0001540001127983 */ /* 0x000ea80000300800 */
[----:B0-----:R-:W2:Y:S01]  /*261d0*/  LDL.LU R17, [R1+0x150] ;  /* 0x0001500001117983 */ /* 0x001ea20000300800 */
[----:B---3--:R-:W-:-:S05]  /*261e0*/  SEL R11, R3, R11, !P1 ;  /* 0x0000000b030b7207 */ /* 0x008fca0004800000 */
[----:B------:R0:W-:Y:S01]  /*261f0*/  STL [R1+0x1c0], R11 ;  /* 0x0001c00b01007387 */ /* 0x0001e20000100800 */
[----:B----4-:R-:W-:-:S03]  /*26200*/  SEL R29, R3, R29, !P1 ;  /* 0x0000001d031d7207 */ /* 0x010fc60004800000 */
[----:B0-----:R-:W3:Y:S01]  /*26210*/  LDL.LU R11, [R1+0x3d6c] ;  /* 0x003d6c00010b7983 */ /* 0x001ee20000300800 */
[----:B------:R-:W-:-:S03]  /*26220*/  SEL R8, R3, R8, !P1 ;  /* 0x0000000803087207 */ /* 0x000fc60004800000 */
[----:B------:R0:W-:Y:S04]  /*26230*/  STL [R1+0x1bc], R29 ;  /* 0x0001bc1d01007387 */ /* 0x0001e80000100800 */
[----:B0-----:R-:W4:Y:S04]  /*26240*/  LDL.LU R29, [R1+0x3d68] ;  /* 0x003d6800011d7983 */ /* 0x001f280000300800 */
[----:B------:R0:W-:Y:S01]  /*26250*/  STL [R1+0x1b8], R8 ;  /* 0x0001b80801007387 */ /* 0x0001e20000100800 */
[C---:B------:R-:W-:Y:S02]  /*26260*/  SEL R0, R3.reuse, R0, !P1 ;  /* 0x0000000003007207 */ /* 0x040fe40004800000 */
[----:B0-----:R-:W-:-:S02]  /*26270*/  SEL R8, R3, R9, !P1 ;  /* 0x0000000903087207 */ /* 0x001fc40004800000 */
[----:B------:R-:W-:-:S03]  /*26280*/  SEL R9, R3, R10, !P1 ;  /* 0x0000000a03097207 */ /* 0x000fc60004800000 */
[----:B------:R0:W-:Y:S04]  /*26290*/  STL [R1+0x1b4], R8 ;  /* 0x0001b40801007387 */ /* 0x0001e80000100800 */
[----:B------:R1:W-:Y:S01]  /*262a0*/  STL [R1+0x1b0], R9 ;  /* 0x0001b00901007387 */ /* 0x0003e20000100800 */
[C---:B0-----:R-:W-:Y:S02]  /*262b0*/  SEL R8, R3.reuse, R27, !P1 ;  /* 0x0000001b03087207 */ /* 0x041fe40004800000 */
[----:B-1----:R-:W-:-:S03]  /*262c0*/  SEL R9, R3, R28, !P1 ;  /* 0x0000001c03097207 */ /* 0x002fc60004800000 */
[----:B------:R0:W-:Y:S04]  /*262d0*/  STL [R1+0x1ac], R8 ;  /* 0x0001ac0801007387 */ /* 0x0001e80000100800 */
        /* <DEDUP_REMOVED lines=8> */
[----:B------:R-:W-:Y:S04]  /*26360*/  STL [R1+0x198], R9 ;  /* 0x0001980901007387 */ /* 0x000fe80000100800 */
[----:B------:R-:W4:Y:S01]  /*26370*/  LDL.LU R16, [R1+0x138] ;  /* 0x0001380001107983 */ /* 0x000f220000300800 */
[----:B0-----:R-:W-:-:S03]  /*26380*/  SEL R0, R3, R14, !P1 ;  /* 0x0000000e03007207 */ /* 0x001fc60004800000 */
[----:B------:R0:W-:Y:S04]  /*26390*/  STL [R1+0x194], R8 ;  /* 0x0001940801007387 */ /* 0x0001e80000100800 */
[----:B------:R-:W4:Y:S04]  /*263a0*/  LDL.LU R14, [R1+0x144] ;  /* 0x00014400010e7983 */ /* 0x000f280000300800 */
[----:B------:R1:W-:Y:S01]  /*263b0*/  STL [R1+0x190], R0 ;  /* 0x0001900001007387 */ /* 0x0003e20000100800 */
[C---:B0-----:R-:W-:Y:S02]  /*263c0*/  SEL R8, R3.reuse, R22, !P1 ;  /* 0x0000001603087207 */ /* 0x041fe40004800000 */
[----:B------:R-:W-:-:S02]  /*263d0*/  SEL R9, R3, R21, !P1 ;  /* 0x0000001503097207 */ /* 0x000fc40004800000 */
[----:B-1----:R-:W-:-:S05]  /*263e0*/  SEL R0, R3, R23, !P1 ;  /* 0x0000001703007207 */ /* 0x002fca0004800000 */
[----:B------:R0:W-:Y:S04]  /*263f0*/  STL [R1+0x18c], R0 ;  /* 0x00018c0001007387 */ /* 0x0001e80000100800 */
[----:B------:R1:W-:Y:S01]  /*26400*/  STL [R1+0x188], R8 ;  /* 0x0001880801007387 */ /* 0x0003e20000100800 */
[----:B0-----:R-:W-:-:S03]  /*26410*/  SEL R0, R3, R20, !P1 ;  /* 0x0000001403007207 */ /* 0x001fc60004800000 */
[----:B------:R-:W-:Y:S01]  /*26420*/  STL [R1+0x184], R9 ;  /* 0x0001840901007387 */ /* 0x000fe20000100800 */
[----:B-1----:R-:W-:-:S03]  /*26430*/  SEL R8, R3, R13, !P1 ;  /* 0x0000000d03087207 */ /* 0x002fc60004800000 */
[----:B------:R-:W4:Y:S04]  /*26440*/  LDL.LU R13, [R1+0x140] ;  /* 0x00014000010d7983 */ /* 0x000f280000300800 */
        /* <DEDUP_REMOVED lines=8> */
[----:B--2---:R-:W-:-:S03]  /*264d0*/  SEL R0, R3, R12, !P1 ;  /* 0x0000000c03007207 */ /* 0x004fc60004800000 */
[----:B------:R-:W2:Y:S01]  /*264e0*/  LDL.LU R12, [R1+0x134] ;  /* 0x00013400010c7983 */ /* 0x000ea20000300800 */
[----:B0-----:R-:W-:-:S03]  /*264f0*/  SEL R8, R3, R19, !P1 ;  /* 0x0000001303087207 */ /* 0x001fc60004800000 */
[----:B------:R0:W-:Y:S04]  /*26500*/  STL [R1+0x174], R0 ;  /* 0x0001740001007387 */ /* 0x0001e80000100800 */
[----:B------:R1:W-:Y:S01]  /*26510*/  STL [R1+0x170], R8 ;  /* 0x0001700801007387 */ /* 0x0003e20000100800 */
[C---:B------:R-:W-:Y:S02]  /*26520*/  SEL R4, R3.reuse, R4, !P1 ;  /* 0x0000000403047207 */ /* 0x040fe40004800000 */
[----:B0-----:R-:W-:-:S03]  /*26530*/  SEL R0, R3, R18, !P1 ;  /* 0x0000001203007207 */ /* 0x001fc60004800000 */
[----:B------:R-:W-:Y:S01]  /*26540*/  STL [R1+0x16c], R4 ;  /* 0x00016c0401007387 */ /* 0x000fe20000100800 */
[----:B-1----:R-:W-:-:S03]  /*26550*/  SEL R8, R3, R17, !P1 ;  /* 0x0000001103087207 */ /* 0x002fc60004800000 */
[----:B------:R3:W-:Y:S04]  /*26560*/  STL [R1+0x168], R0 ;  /* 0x0001680001007387 */ /* 0x0007e80000100800 */
[----:B------:R0:W-:Y:S01]  /*26570*/  STL [R1+0x164], R8 ;  /* 0x0001640801007387 */ /* 0x0001e20000100800 */
[----:B---3--:R-:W-:-:S03]  /*26580*/  SEL R0, R3, R11, !P1 ;  /* 0x0000000b03007207 */ /* 0x008fc60004800000 */
[----:B------:R-:W3:Y:S01]  /*26590*/  LDL.LU R11, [R1+0x130] ;  /* 0x00013000010b7983 */ /* 0x000ee20000300800 */
[----:B----4-:R-:W-:-:S05]  /*265a0*/  SEL R4, R3, R29, !P1 ;  /* 0x0000001d03047207 */ /* 0x010fca0004800000 */
[----:B------:R-:W-:Y:S04]  /*265b0*/  STL [R1+0x15c], R4 ;  /* 0x00015c0401007387 */ /* 0x000fe80000100800 */
[----:B------:R-:W4:Y:S04]  /*265c0*/  LDL.LU R29, [R1+0x12c] ;  /* 0x00012c00011d7983 */ /* 0x000f280000300800 */
[----:B------:R1:W-:Y:S04]  /*265d0*/  STL [R1+0x158], R0 ;  /* 0x0001580001007387 */ /* 0x0003e80000100800 */
[----:B0-----:R-:W4:Y:S04]  /*265e0*/  LDL.LU R8, [R1+0x120] ;  /* 0x0001200001087983 */ /* 0x001f280000300800 */
[----:B------:R-:W4:Y:S04]  /*265f0*/  LDL.LU R9, [R1+0x124] ;  /* 0x0001240001097983 */ /* 0x000f280000300800 */
[----:B------:R-:W4:Y:S04]  /*26600*/  LDL.LU R10, [R1+0x104] ;  /* 0x00010400010a7983 */ /* 0x000f280000300800 */
[----:B------:R-:W4:Y:S04]  /*26610*/  LDL.LU R27, [R1+0x114] ;  /* 0x00011400011b7983 */ /* 0x000f280000300800 */
[----:B-1----:R-:W4:Y:S04]  /*26620*/  LDL.LU R0, [R1+0x118] ;  /* 0x0001180001007983 */ /* 0x002f280000300800 */
        /* <DEDUP_REMOVED lines=12> */
[----:B0-----:R-:W4:Y:S04]  /*266f0*/  LDL.LU R16, [R1+0xf4] ;  /* 0x0000f40001107983 */ /* 0x001f280000300800 */
[----:B------:R-:W4:Y:S01]  /*26700*/  LDL.LU R14, [R1+0xec] ;  /* 0x0000ec00010e7983 */ /* 0x000f220000300800 */
[----:B------:R-:W-:-:S05]  /*26710*/  SEL R13, R3, R13, !P1 ;  /* 0x0000000d030d7207 */ /* 0x000fca0004800000 */
[----:B------:R0:W-:Y:S04]  /*26720*/  STL [R1+0x14c], R13 ;  /* 0x00014c0d01007387 */ /* 0x0001e80000100800 */
[----:B0-----:R-:W4:Y:S01]  /*26730*/  LDL.LU R13, [R1+0xe8] ;  /* 0x0000e800010d7983 */ /* 0x001f220000300800 */
[----:B------:R-:W-:-:S03]  /*26740*/  SEL R4, R3, R15, !P1 ;  /* 0x0000000f03047207 */ /* 0x000fc60004800000 */
[----:B------:R-:W4:Y:S04]  /*26750*/  LDL.LU R15, [R1+0xe4] ;  /* 0x0000e400010f7983 */ /* 0x000f280000300800 */
[----:B------:R2:W-:Y:S01]  /*26760*/  STL [R1+0x148], R4 ;  /* 0x0001480401007387 */ /* 0x0005e20000100800 */
        /* <DEDUP_REMOVED lines=8> */
[----:B------:R-:W2:Y:S04]  /*267f0*/  LDL.LU R5, [R1+0xd4] ;  /* 0x0000d40001057983 */ /* 0x000ea80000300800 */
[----:B------:R-:W2:Y:S01]  /*26800*/  LDL.LU R12, [R1+0x274] ;  /* 0x00027400010c7983 */ /* 0x000ea20000300800 */
[----:B---3--:R-:W-:-:S05]  /*26810*/  SEL R11, R3, R11, !P1 ;  /* 0x0000000b030b7207 */ /* 0x008fca0004800000 */
[----:B------:R0:W-:Y:S01]  /*26820*/  STL [R1+0x13c], R11 ;  /* 0x00013c0b01007387 */ /* 0x0001e20000100800 */
[C---:B----4-:R-:W-:Y:S02]  /*26830*/  SEL R29, R3.reuse, R29, !P1 ;  /* 0x0000001d031d7207 */ /* 0x050fe40004800000 */
[----:B0-----:R-:W-:-:S03]  /*26840*/  SEL R11, R3, R8, !P1 ;  /* 0x00000008030b7207 */ /* 0x001fc60004800000 */
[----:B------:R-:W-:Y:S01]  /*26850*/  STL [R1+0x138], R29 ;  /* 0x0001381d01007387 */ /* 0x000fe20000100800 */
[----:B------:R-:W-:-:S03]  /*26860*/  SEL R8, R3, R9, !P1 ;  /* 0x0000000903087207 */ /* 0x000fc60004800000 */
[----:B------:R-:W-:Y:S01]  /*26870*/  STL [R1+0x134], R11 ;  /* 0x0001340b01007387 */ /* 0x000fe20000100800 */
[----:B------:R-:W-:-:S03]  /*26880*/  SEL R10, R3, R10, !P1 ;  /* 0x0000000a030a7207 */ /* 0x000fc60004800000 */
[----:B------:R0:W-:Y:S01]  /*26890*/  STL [R1+0x130], R8 ;  /* 0x0001300801007387 */ /* 0x0001e20000100800 */
[----:B------:R-:W-:-:S03]  /*268a0*/  SEL R9, R3, R27, !P1 ;  /* 0x0000001b03097207 */ /* 0x000fc60004800000 */
        /* <DEDUP_REMOVED lines=8> */
[----:B------:R-:W-:Y:S04]  /*26930*/  STL [R1+0x11c], R9 ;  /* 0x00011c0901007387 */ /* 0x000fe80000100800 */
[----:B------:R-:W3:Y:S01]  /*26940*/  LDL.LU R18, [R1+0xc0] ;  /* 0x0000c00001127983 */ /* 0x000ee20000300800 */
[----:B0-----:R-:W-:-:S03]  /*26950*/  SEL R0, R3, R17, !P1 ;  /* 0x0000001103007207 */ /* 0x001fc60004800000 */
[----:B------:R0:W-:Y:S04]  /*26960*/  STL [R1+0x118], R8 ;  /* 0x0001180801007387 */ /* 0x0001e80000100800 */
[----:B------:R-:W4:Y:S04]  /*26970*/  LDL.LU R17, [R1+0xbc] ;  /* 0x0000bc0001117983 */ /* 0x000f280000300800 */
[----:B------:R1:W-:Y:S01]  /*26980*/  STL [R1+0x114], R0 ;  /* 0x0001140001007387 */ /* 0x0003e20000100800 */
[C---:B0-----:R-:W-:Y:S02]  /*26990*/  SEL R8, R3.reuse, R24, !P1 ;  /* 0x0000001803087207 */ /* 0x041fe40004800000 */
[----:B-1----:R-:W-:-:S02]  /*269a0*/  SEL R0, R3, R25, !P1 ;  /* 0x0000001903007207 */ /* 0x002fc40004800000 */
[----:B------:R-:W-:-:S03]  /*269b0*/  SEL R9, R3, R23, !P1 ;  /* 0x0000001703097207 */ /* 0x000fc60004800000 */
        /* <DEDUP_REMOVED lines=13> */
[----:B------:R1:W-:Y:S01]  /*26a90*/  STL [R1+0xf8], R8 ;  /* 0x0000f80801007387 */ /* 0x0003e20000100800 */
[----:B0-----:R-:W-:-:S03]  /*26aa0*/  SEL R0, R3, R15, !P1 ;  /* 0x0000000f03007207 */ /* 0x001fc60004800000 */
[----:B------:R-:W4:Y:S01]  /*26ab0*/  LDL.LU R15, [R1+0xac] ;  /* 0x0000ac00010f7983 */ /* 0x000f220000300800 */
[----:B-1----:R-:W-:-:S03]  /*26ac0*/  SEL R8, R3, R21, !P1 ;  /* 0x0000001503087207 */ /* 0x002fc60004800000 */
[----:B------:R2:W-:Y:S01]  /*26ad0*/  STL [R1+0xf4], R0 ;  /* 0x0000f40001007387 */ /* 0x0005e20000100800 */
[----:B------:R-:W-:-:S03]  /*26ae0*/  SEL R9, R3, R20, !P1 ;  /* 0x0000001403097207 */ /* 0x000fc60004800000 */
[----:B------:R0:W-:Y:S04]  /*26af0*/  STL [R1+0xec], R8 ;  /* 0x0000ec0801007387 */ /* 0x0001e80000100800 */
[----:B------:R-:W-:Y:S01]  /*26b00*/  STL [R1+0xe8], R9 ;  /* 0x0000e80901007387 */ /* 0x000fe20000100800 */
[C---:B--2---:R-:W-:Y:S02]  /*26b10*/  SEL R0, R3.reuse, R19, !P1 ;  /* 0x0000001303007207 */ /* 0x044fe40004800000 */
[----:B0-----:R-:W-:-:S03]  /*26b20*/  SEL R8, R3, R4, !P1 ;  /* 0x0000000403087207 */ /* 0x001fc60004800000 */
[----:B------:R0:W-:Y:S01]  /*26b30*/  STL [R1+0xe4], R0 ;  /* 0x0000e40001007387 */ /* 0x0001e20000100800 */
[----:B------:R-:W-:-:S03]  /*26b40*/  SEL R4, R3, R5, !P1 ;  /* 0x0000000503047207 */ /* 0x000fc60004800000 */
[----:B------:R1:W-:Y:S01]  /*26b50*/  STL [R1+0xe0], R8 ;  /* 0x0000e00801007387 */ /* 0x0003e20000100800 */
[----:B0-----:R-:W-:-:S03]  /*26b60*/  SEL R0, R3, R12, !P1 ;  /* 0x0000000c03007207 */ /* 0x001fc60004800000 */
[----:B-1----:R-:W2:Y:S04]  /*26b70*/  LDL.LU R8, [R1+0xa4] ;  /* 0x0000a40001087983 */ /* 0x002ea80000300800 */
[----:B------:R3:W-:Y:S04]  /*26b80*/  STL [R1+0xdc], R4 ;  /* 0x0000dc0401007387 */ /* 0x0007e80000100800 */
[----:B------:R-:W2:Y:S04]  /*26b90*/  LDL.LU R9, [R1+0xa0] ;  /* 0x0000a00001097983 */ /* 0x000ea80000300800 */
[----:B------:R4:W-:Y:S04]  /*26ba0*/  STL [R1+0xd4], R0 ;  /* 0x0000d40001007387 */ /* 0x0009e80000100800 */
        /* <DEDUP_REMOVED lines=11> */
[----:B------:R0:W-:Y:S01]  /*26c60*/  STL [R1+0xcc], R4 ;  /* 0x0000cc0401007387 */ /* 0x0001e20000100800 */
[----:B----4-:R-:W-:-:S03]  /*26c70*/  SEL R0, R3, R17, !P1 ;  /* 0x0000001103007207 */ /* 0x010fc60004800000 */
[----:B------:R-:W3:Y:S04]  /*26c80*/  LDL.LU R19, [R1+0x68] ;  /* 0x0000680001137983 */ /* 0x000ee80000300800 */
[----:B------:R1:W-:Y:S04]  /*26c90*/  STL [R1+0xc4], R0 ;  /* 0x0000c40001007387 */ /* 0x0003e80000100800 */
[----:B0-----:R-:W4:Y:S04]  /*26ca0*/  LDL.LU R4, [R1+0x6c] ;  /* 0x00006c0001047983 */ /* 0x001f280000300800 */
[----:B------:R-:W4:Y:S04]  /*26cb0*/  LDL.LU R5, [R1+0x60] ;  /* 0x0000600001057983 */ /* 0x000f280000300800 */
[----:B------:R-:W4:Y:S04]  /*26cc0*/  LDL.LU R29, [R1+0x64] ;  /* 0x00006400011d7983 */ /* 0x000f280000300800 */
[----:B------:R-:W4:Y:S01]  /*26cd0*/  LDL.LU R11, [R1+0x44] ;  /* 0x00004400010b7983 */ /* 0x000f220000300800 */
[----:B-1----:R-:W-:-:S05]  /*26ce0*/  SEL R0, R3, R16, !P1 ;  /* 0x0000001003007207 */ /* 0x002fca0004800000 */
[----:B------:R0:W-:Y:S04]  /*26cf0*/  STL [R1+0xc0], R0 ;  /* 0x0000c00001007387 */ /* 0x0001e80000100800 */
[----:B------:R-:W4:Y:S04]  /*26d00*/  LDL.LU R18, [R1+0x5c] ;  /* 0x00005c0001127983 */ /* 0x000f280000300800 */
[----:B0-----:R-:W4:Y:S01]  /*26d10*/  LDL.LU R0, [R1+0x4c] ;  /* 0x00004c0001007983 */ /* 0x001f220000300800 */
[----:B------:R-:W-:-:S05]  /*26d20*/  SEL R14, R3, R14, !P1 ;  /* 0x0000000e030e7207 */ /* 0x000fca0004800000 */
[----:B------:R0:W-:Y:S04]  /*26d30*/  STL [R1+0xbc], R14 ;  /* 0x0000bc0e01007387 */ /* 0x0001e80000100800 */
[----:B------:R-:W4:Y:S01]  /*26d40*/  LDL.LU R17, [R1+0x54] ;  /* 0x0000540001117983 */ /* 0x000f220000300800 */
[C---:B0-----:R-:W-:Y:S02]  /*26d50*/  SEL R14, R3.reuse, R13, !P1 ;  /* 0x0000000d030e7207 */ /* 0x041fe40004800000 */
[----:B------:R-:W-:-:S03]  /*26d60*/  SEL R13, R3, R15, !P1 ;  /* 0x0000000f030d7207 */ /* 0x000fc60004800000 */
[----:B------:R0:W-:Y:S04]  /*26d70*/  STL [R1+0xb8], R14 ;  /* 0x0000b80e01007387 */ /* 0x0001e80000100800 */
[----:B------:R-:W4:Y:S04]  /*26d80*/  LDL.LU R16, [R1+0xc8] ;  /* 0x0000c80001107983 */ /* 0x000f280000300800 */
[----:B------:R1:W-:Y:S04]  /*26d90*/  STL [R1+0xb4], R13 ;  /* 0x0000b40d01007387 */ /* 0x0003e80000100800 */
[----:B0-----:R-:W4:Y:S04]  /*26da0*/  LDL.LU R14, [R1+0xf0] ;  /* 0x0000f000010e7983 */ /* 0x001f280000300800 */
[----:B-1----:R-:W4:Y:S04]  /*26db0*/  LDL.LU R13, [R1+0xd0] ;  /* 0x0000d000010d7983 */ /* 0x002f280000300800 */
[----:B------:R-:W4:Y:S04]  /*26dc0*/  LDL.LU R15, [R1+0xd8] ;  /* 0x0000d800010f7983 */ /* 0x000f280000300800 */
[----:B------:R-:W4:Y:S01]  /*26dd0*/  LDL.LU R28, [R1+0x3c] ;  /* 0x00003c00011c7983 */ /* 0x000f220000300800 */
[----:B--2---:R-:W-:-:S05]  /*26de0*/  SEL R8, R3, R8, !P1 ;  /* 0x0000000803087207 */ /* 0x004fca0004800000 */
[----:B------:R0:W-:Y:S01]  /*26df0*/  STL [R1+0xb0], R8 ;  /* 0x0000b00801007387 */ /* 0x0001e20000100800 */
[----:B------:R-:W-:-:S03]  /*26e00*/  SEL R9, R3, R9, !P1 ;  /* 0x0000000903097207 */ /* 0x000fc60004800000 */
[----:B0-----:R-:W2:Y:S01]  /*26e10*/  LDL.LU R8, [R1+0x3d64] ;  /* 0x003d640001087983 */ /* 0x001ea20000300800 */
[----:B------:R-:W-:-:S03]  /*26e20*/  SEL R10, R3, R10, !P1 ;  /* 0x0000000a030a7207 */ /* 0x000fc60004800000 */
[----:B------:R0:W-:Y:S01]  /*26e30*/  STL [R1+0xac], R9 ;  /* 0x0000ac0901007387 */ /* 0x0001e20000100800 */
[C---:B------:R-:W-:Y:S02]  /*26e40*/  SEL R27, R3.reuse, R27, !P1 ;  /* 0x0000001b031b7207 */ /* 0x040fe40004800000 */
[C---:B------:R-:W-:Y:S01]  /*26e50*/  SEL R26, R3.reuse, R26, !P1 ;  /* 0x0000001a031a7207 */ /* 0x040fe20004800000 */
[----:B0-----:R-:W2:Y:S01]  /*26e60*/  LDL.LU R9, [R1+0x3d60] ;  /* 0x003d600001097983 */ /* 0x001ea20000300800 */
[----:B------:R-:W-:-:S03]  /*26e70*/  SEL R25, R3, R25, !P1 ;  /* 0x0000001903197207 */ /* 0x000fc60004800000 */
[----:B------:R0:W-:Y:S01]  /*26e80*/  STL [R1+0xa8], R10 ;  /* 0x0000a80a01007387 */ /* 0x0001e20000100800 */
[C---:B------:R-:W-:Y:S02]  /*26e90*/  SEL R24, R3.reuse, R24, !P1 ;  /* 0x0000001803187207 */ /* 0x040fe40004800000 */
[C---:B------:R-:W-:Y:S01]  /*26ea0*/  SEL R23, R3.reuse, R23, !P1 ;  /* 0x0000001703177207 */ /* 0x040fe20004800000 */
[----:B0-----:R-:W2:Y:S04]  /*26eb0*/  LDL.LU R10, [R1+0x3d5c] ;  /* 0x003d5c00010a7983 */ /* 0x001ea80000300800 */
[----:B------:R0:W-:Y:S01]  /*26ec0*/  STL [R1+0xa4], R27 ;  /* 0x0000a41b01007387 */ /* 0x0001e20000100800 */
[C---:B------:R-:W-:Y:S02]  /*26ed0*/  SEL R22, R3.reuse, R22, !P1 ;  /* 0x0000001603167207 */ /* 0x040fe40004800000 */
[C---:B------:R-:W-:Y:S01]  /*26ee0*/  SEL R21, R3.reuse, R21, !P1 ;  /* 0x0000001503157207 */ /* 0x040fe20004800000 */
[----:B0-----:R-:W2:Y:S04]  /*26ef0*/  LDL.LU R27, [R1+0x3d58] ;  /* 0x003d5800011b7983 */ /* 0x001ea80000300800 */
[----:B------:R0:W-:Y:S01]  /*26f00*/  STL [R1+0xa0], R26 ;  /* 0x0000a01a01007387 */ /* 0x0001e20000100800 */
[----:B------:R-:W-:-:S03]  /*26f10*/  SEL R12, R3, R12, !P1 ;  /* 0x0000000c030c7207 */ /* 0x000fc60004800000 */
[----:B0-----:R-:W2:Y:S04]  /*26f20*/  LDL.LU R26, [R1+0x3d54] ;  /* 0x003d5400011a7983 */ /* 0x001ea80000300800 */
[----:B------:R0:W-:Y:S04]  /*26f30*/  STL [R1+0x9c], R25 ;  /* 0x00009c1901007387 */ /* 0x0001e80000100800 */
        /* <DEDUP_REMOVED lines=10> */
[----:B0-----:R-:W2:Y:S01]  /*26fe0*/  LDL.LU R12, [R1+0x3d3c] ;  /* 0x003d3c00010c7983 */ /* 0x001ea20000300800 */
[----:B------:R-:W-:-:S02]  /*26ff0*/  SEL R20, R3, R20, !P1 ;  /* 0x0000001403147207 */ /* 0x000fc40004800000 */
[C---:B---3--:R-:W-:Y:S02]  /*27000*/  SEL R19, R3.reuse, R19, !P1 ;  /* 0x0000001303137207 */ /* 0x048fe40004800000 */
[----:B--2---:R-:W-:-:S05]  /*27010*/  SEL R12, R3, R12, !P1 ;  /* 0x0000000c030c7207 */ /* 0x004fca0004800000 */
[----:B------:R0:W-:Y:S04]  /*27020*/  STL [R1+0x84], R12 ;  /* 0x0000840c01007387 */ /* 0x0001e80000100800 */
[----:B0-----:R-:W2:Y:S01]  /*27030*/  LDL.LU R12, [R1+0x50] ;  /* 0x00005000010c7983 */ /* 0x001ea20000300800 */
[C---:B----4-:R-:W-:Y:S02]  /*27040*/  SEL R4, R3.reuse, R4, !P1 ;  /* 0x0000000403047207 */ /* 0x050fe40004800000 */
[C---:B------:R-:W-:Y:S01]  /*27050*/  SEL R5, R3.reuse, R5, !P1 ;  /* 0x0000000503057207 */ /* 0x040fe20004800000 */
[----:B------:R0:W-:Y:S01]  /*27060*/  STL [R1+0x80], R20 ;  /* 0x0000801401007387 */ /* 0x0001e20000100800 */
[C---:B------:R-:W-:Y:S02]  /*27070*/  SEL R29, R3.reuse, R29, !P1 ;  /* 0x0000001d031d7207 */ /* 0x040fe40004800000 */
[C---:B------:R-:W-:Y:S01]  /*27080*/  SEL R11, R3.reuse, R11, !P1 ;  /* 0x0000000b030b7207 */ /* 0x040fe20004800000 */
[----:B0-----:R-:W3:Y:S04]  /*27090*/  LDL.LU R20, [R1+0x3d38] ;  /* 0x003d380001147983 */ /* 0x001ee80000300800 */
[----:B------:R0:W-:Y:S01]  /*270a0*/  STL [R1+0x7c], R19 ;  /* 0x00007c1301007387 */ /* 0x0001e20000100800 */
[----:B------:R-:W-:-:S02]  /*270b0*/  SEL R18, R3, R18, !P1 ;  /* 0x0000001203127207 */ /* 0x000fc40004800000 */
[C---:B------:R-:W-:Y:S01]  /*270c0*/  SEL R0, R3.reuse, R0, !P1 ;  /* 0x0000000003007207 */ /* 0x040fe20004800000 */
[----:B0-----:R-:W4:Y:S04]  /*270d0*/  LDL.LU R19, [R1+0x3d34] ;  /* 0x003d340001137983 */ /* 0x001f280000300800 */
[----:B------:R0:W-:Y:S01]  /*270e0*/  STL [R1+0x78], R4 ;  /* 0x0000780401007387 */ /* 0x0001e20000100800 */
[----:B------:R-:W-:-:S03]  /*270f0*/  SEL R17, R3, R17, !P1 ;  /* 0x0000001103117207 */ /* 0x000fc60004800000 */
[----:B0-----:R-:W3:Y:S04]  /*27100*/  LDL.LU R4, [R1+0x3d30] ;  /* 0x003d300001047983 */ /* 0x001ee80000300800 */
        /* <DEDUP_REMOVED lines=12> */
[----:B------:R0:W-:Y:S04]  /*271d0*/  STL [R1+0x60], R0 ;  /* 0x0000600001007387 */ /* 0x0001e80000100800 */
[----:B0-----:R-:W3:Y:S01]  /*271e0*/  LDL.LU R0, [R1+0x48] ;  /* 0x0000480001007983 */ /* 0x001ee20000300800 */
[----:B--2---:R-:W-:-:S05]  /*271f0*/  SEL R12, R3, R12, !P1 ;  /* 0x0000000c030c7207 */ /* 0x004fca0004800000 */
        /* <DEDUP_REMOVED lines=11> */
[----:B0-----:R-:W3:Y:S01]  /*272b0*/  LDL.LU R15, [R1+0x3d14] ;  /* 0x003d1400010f7983 */ /* 0x001ee20000300800 */
[----:B------:R-:W-:-:S05]  /*272c0*/  SEL R28, R3, R28, !P1 ;  /* 0x0000001c031c7207 */ /* 0x000fca0004800000 */
[----:B------:R2:W-:Y:S02]  /*272d0*/  STL [R1+0x3c], R28 ;  /* 0x00003c1c01007387 */ /* 0x0005e40000100800 */
[C---:B--2---:R-:W-:Y:S02]  /*272e0*/  SEL R28, R3.reuse, R13, !P1 ;  /* 0x0000000d031c7207 */ /* 0x044fe40004800000 */
[----:B------:R-:W2:Y:S01]  /*272f0*/  LDL.LU R13, [R1+0x18] ;  /* 0x00001800010d7983 */ /* 0x000ea20000300800 */
[----:B---3--:R-:W-:-:S05]  /*27300*/  SEL R15, R3, R15, !P1 ;  /* 0x0000000f030f7207 */ /* 0x008fca0004800000 */
[----:B------:R0:W-:Y:S04]  /*27310*/  STL [R1+0x2c], R15 ;  /* 0x00002c0f01007387 */ /* 0x0001e80000100800 */
[----:B------:R-:W-:Y:S01]  /*27320*/  STL [R1+0x24], R28 ;  /* 0x0000241c01007387 */ /* 0x000fe20000100800 */
[C---:B0-----:R-:W-:Y:S02]  /*27330*/  SEL R15, R3.reuse, R14, !P1 ;  /* 0x0000000e030f7207 */ /* 0x041fe40004800000 */
[C---:B------:R-:W-:Y:S02]  /*27340*/  SEL R14, R3.reuse, R16, !P1 ;  /* 0x00000010030e7207 */ /* 0x040fe40004800000 */
[----:B------:R-:W3:Y:S04]  /*27350*/  LDL.LU R16, [R1+0x40] ;  /* 0x0000400001107983 */ /* 0x000ee80000300800 */
[----:B------:R0:W-:Y:S04]  /*27360*/  STL [R1+0x14], R15 ;  /* 0x0000140f01007387 */ /* 0x0001e80000100800 */
[----:B------:R1:W-:Y:S01]  /*27370*/  STL [R1+0x3c28], R14 ;  /* 0x003c280e01007387 */ /* 0x0003e20000100800 */
[----:B0-----:R-:W-:-:S03]  /*27380*/  SEL R15, R3, R17, !P1 ;  /* 0x00000011030f7207 */ /* 0x001fc60004800000 */
[----:B------:R-:W3:Y:S01]  /*27390*/  LDL.LU R17, [R1+0x1c] ;  /* 0x00001c0001117983 */ /* 0x000ee20000300800 */
[C---:B------:R-:W-:Y:S02]  /*273a0*/  SEL R28, R3.reuse, R18, !P1 ;  /* 0x00000012031c7207 */ /* 0x040fe40004800000 */
[C---:B------:R-:W-:Y:S01]  /*273b0*/  SEL R5, R3.reuse, R5, !P1 ;  /* 0x0000000503057207 */ /* 0x040fe20004800000 */
[----:B------:R-:W-:Y:S01]  /*273c0*/  STL [R1+0x3c2c], R15 ;  /* 0x003c2c0f01007387 */ /* 0x000fe20000100800 */
[C---:B------:R-:W-:Y:S02]  /*273d0*/  SEL R4, R3.reuse, R4, !P1 ;  /* 0x0000000403047207 */ /* 0x040fe40004800000 */
[C---:B------:R-:W-:Y:S01]  /*273e0*/  SEL R29, R3.reuse, R29, !P1 ;  /* 0x0000001d031d7207 */ /* 0x040fe20004800000 */
[----:B------:R-:W-:Y:S01]  /*273f0*/  STL [R1+0x3c30], R28 ;  /* 0x003c301c01007387 */ /* 0x000fe20000100800 */
[C---:B------:R-:W-:Y:S02]  /*27400*/  SEL R11, R3.reuse, R11, !P1 ;  /* 0x0000000b030b7207 */ /* 0x040fe40004800000 */
[C---:B------:R-:W-:Y:S01]  /*27410*/  SEL R0, R3.reuse, R0, !P1 ;  /* 0x0000000003007207 */ /* 0x040fe20004800000 */
[----:B------:R-:W-:Y:S01]  /*27420*/  STL [R1+0x3c34], R5 ;  /* 0x003c340501007387 */ /* 0x000fe20000100800 */
[----:B------:R-:W-:-:S03]  /*27430*/  SEL R12, R3, R12, !P1 ;  /* 0x0000000c030c7207 */ /* 0x000fc60004800000 */
[----:B-1----:R-:W3:Y:S01]  /*27440*/  LDL.LU R14, [R1+0x964] ;  /* 0x00096400010e7983 */ /* 0x002ee20000300800 */
[----:B----4-:R-:W-:-:S03]  /*27450*/  SEL R19, R3, R19, !P1 ;  /* 0x0000001303137207 */ /* 0x010fc60004800000 */
[----:B------:R-:W-:Y:S01]  /*27460*/  STL [R1+0x3c38], R4 ;  /* 0x003c380401007387 */ /* 0x000fe20000100800 */
[----:B------:R-:W-:-:S03]  /*27470*/  SEL R20, R3, R20, !P1 ;  /* 0x0000001403147207 */ /* 0x000fc60004800000 */
[----:B------:R-:W-:Y:S01]  /*27480*/  STL [R1+0x3c3c], R29 ;  /* 0x003c3c1d01007387 */ /* 0x000fe20000100800 */
[----:B------:R-:W-:-:S03]  /*27490*/  SEL R21, R3, R21, !P1 ;  /* 0x0000001503157207 */ /* 0x000fc60004800000 */
[----:B------:R-:W-:Y:S01]  /*274a0*/  STL [R1+0x3c40], R11 ;  /* 0x003c400b01007387 */ /* 0x000fe20000100800 */
[C---:B------:R-:W-:Y:S02]  /*274b0*/  SEL R22, R3.reuse, R22, !P1 ;  /* 0x0000001603167207 */ /* 0x040fe40004800000 */
[C---:B------:R-:W-:Y:S02]  /*274c0*/  SEL R23, R3.reuse, R23, !P1 ;  /* 0x0000001703177207 */ /* 0x040fe40004800000 */
[C---:B------:R-:W-:Y:S02]  /*274d0*/  SEL R24, R3.reuse, R24, !P1 ;  /* 0x0000001803187207 */ /* 0x040fe40004800000 */
[C---:B------:R-:W-:Y:S02]  /*274e0*/  SEL R25, R3.reuse, R25, !P1 ;  /* 0x0000001903197207 */ /* 0x040fe40004800000 */
[C---:B------:R-:W-:Y:S02]  /*274f0*/  SEL R26, R3.reuse, R26, !P1 ;  /* 0x0000001a031a7207 */ /* 0x040fe40004800000 */
[----:B--2---:R-:W-:-:S02]  /*27500*/  SEL R13, R3, R13, !P1 ;  /* 0x0000000d030d7207 */ /* 0x004fc40004800000 */
[----:B---3--:R-:W-:-:S05]  /*27510*/  SEL R16, R3, R16, !P1 ;  /* 0x0000001003107207 */ /* 0x008fca0004800000 */
[----:B------:R-:W-:Y:S04]  /*27520*/  STL [R1+0x3c44], R16 ;  /* 0x003c441001007387 */ /* 0x000fe80000100800 */
[----:B------:R-:W-:Y:S04]  /*27530*/  STL [R1+0x3c48], R0 ;  /* 0x003c480001007387 */ /* 0x000fe80000100800 */
[----:B------:R-:W-:Y:S01]  /*27540*/  STL [R1+0x3c4c], R12 ;  /* 0x003c4c0c01007387 */ /* 0x000fe20000100800 */
[----:B------:R-:W-:-:S03]  /*27550*/  SEL R17, R3, R17, !P1 ;  /* 0x0000001103117207 */ /* 0x000fc60004800000 */
[----:B------:R-:W-:Y:S04]  /*27560*/  STL [R1+0x3c50], R13 ;  /* 0x003c500d01007387 */ /* 0x000fe80000100800 */
        /* <DEDUP_REMOVED lines=8> */
[----:B------:R0:W-:Y:S04]  /*275f0*/  STL [R1+0x3c74], R26 ;  /* 0x003c741a01007387 */ /* 0x0001e80000100800 */
[----:B0-----:R-:W2:Y:S04]  /*27600*/  LDL.LU R26, [R1+0x7e8] ;  /* 0x0007e800011a7983 */ /* 0x001ea80000300800 */
[----:B------:R-:W3:Y:S04]  /*27610*/  LDL.LU R25, [R1+0x7e4] ;  /* 0x0007e40001197983 */ /* 0x000ee80000300800 */
        /* <DEDUP_REMOVED lines=16> */
[----:B------:R-:W-:-:S02]  /*27720*/  SEL R27, R3, R27, !P1 ;  /* 0x0000001b031b7207 */ /* 0x000fc40004800000 */
[C---:B------:R-:W-:Y:S01]  /*27730*/  SEL R10, R3.reuse, R10, !P1 ;  /* 0x0000000a030a7207 */ /* 0x040fe20004800000 */
[----:B------:R-:W-:Y:S01]  /*27740*/  @!P0 IMAD.MOV R7, RZ, RZ, -R7 ;  /* 0x000000ffff078224 */ /* 0x000fe200078e0a07 */
[C---:B------:R-:W-:Y:S01]  /*27750*/  SEL R9, R3.reuse, R9, !P1 ;  /* 0x0000000903097207 */ /* 0x040fe20004800000 */
[----:B------:R-:W-:Y:S01]  /*27760*/  IMAD R18, R14, UR6, RZ ;  /* 0x000000060e127c24 */ /* 0x000fe2000f8e02ff */
[----:B------:R-:W4:Y:S01]  /*27770*/  LDL.LU R15, [R1+0x7a0] ;  /* 0x0007a000010f7983 */ /* 0x000f220000300800 */
[C---:B------:R-:W-:Y:S01]  /*27780*/  SEL R8, R3.reuse, R8, !P1 ;  /* 0x0000000803087207 */ /* 0x040fe20004800000 */
[----:B------:R-:W-:Y:S02]  /*27790*/  @!P5 IMAD.MOV R6, RZ, RZ, -R6 ;  /* 0x000000ffff06d224 */ /* 0x000fe400078e0a06 */
[----:B------:R-:W-:Y:S01]  /*277a0*/  @!P2 IMAD.MOV R2, RZ, RZ, -R2 ;  /* 0x000000ffff02a224 */ /* 0x000fe200078e0a02 */
[----:B------:R-:W4:Y:S01]  /*277b0*/  LDL.LU R14, [R1+0x79c] ;  /* 0x00079c00010e7983 */ /* 0x000f220000300800 */
[C---:B------:R-:W-:Y:S01]  /*277c0*/  SEL R7, R3.reuse, R7, !P1 ;  /* 0x0000000703077207 */ /* 0x040fe20004800000 */
[----:B------:R-:W0:Y:S02]  /*277d0*/  LDCU UR6, c[0x0][0x3a8] ;  /* 0x00007500ff0677ac */ /* 0x000e240008000800 */
[----:B------:R-:W-:Y:S04]  /*277e0*/  STL [R1+0x3c78], R27 ;  /* 0x003c781b01007387 */ /* 0x000fe80000100800 */
[----:B------:R-:W-:Y:S01]  /*277f0*/  STL [R1+0x3c7c], R10 ;  /* 0x003c7c0a01007387 */ /* 0x000fe20000100800 */
[----:B------:R-:W-:-:S03]  /*27800*/  SEL R6, R3, R6, !P1 ;  /* 0x0000000603067207 */ /* 0x000fc60004800000 */
[----:B------:R-:W-:Y:S01]  /*27810*/  STL [R1+0x3c80], R9 ;  /* 0x003c800901007387 */ /* 0x000fe20000100800 */
[----:B------:R-:W-:-:S03]  /*27820*/  SEL R2, R3, R2, !P1 ;  /* 0x0000000203027207 */ /* 0x000fc60004800000 */
[----:B------:R1:W-:Y:S04]  /*27830*/  STL [R1+0x3c84], R8 ;  /* 0x003c840801007387 */ /* 0x0003e80000100800 */
[----:B------:R-:W-:Y:S01]  /*27840*/  STL [R1+0x3c88], R7 ;  /* 0x003c880701007387 */ /* 0x000fe20000100800 */
[----:B-1----:R-:W-:-:S05]  /*27850*/  LEA R8, P0, R18, UR12, 0x1 ;  /* 0x0000000c12087c11 */ /* 0x002fca000f8008ff */
[----:B------:R-:W-:Y:S04]  /*27860*/  STL [R1+0x1050], R8 ;  /* 0x0010500801007387 */ /* 0x000fe80000100800 */
[----:B------:R-:W-:Y:S04]  /*27870*/  STL [R1+0x3c8c], R6 ;  /* 0x003c8c0601007387 */ /* 0x000fe80000100800 */
[----:B------:R1:W-:Y:S02]  /*27880*/  STL [R1+0x3c90], R2 ;  /* 0x003c900201007387 */ /* 0x0003e40000100800 */
[----:B-1----:R-:W-:Y:S01]  /*27890*/  LEA.HI.X.SX32 R2, R18, UR13, 0x1, P0 ;  /* 0x0000000d12027c11 */ /* 0x002fe200080f0eff */
[----:B--2---:R-:W-:-:S02]  /*278a0*/  IMAD R3, R26, UR7, RZ ;  /* 0x000000071a037c24 */ /* 0x004fc4000f8e02ff */
[----:B---3--:R-:W-:-:S03]  /*278b0*/  IMAD R18, R25, UR7, RZ ;  /* 0x0000000719127c24 */ /* 0x008fc6000f8e02ff */
[----:B------:R4:W-:Y:S04]  /*278c0*/  STL [R1+0x3c94], R3 ;  /* 0x003c940301007387 */ /* 0x0009e80000100800 */
[----:B------:R1:W-:Y:S01]  /*278d0*/  STL [R1+0x104c], R2 ;  /* 0x00104c0201007387 */ /* 0x0003e20000100800 */
[----:B----4-:R-:W-:-:S03]  /*278e0*/  IMAD R3, R24, UR7, RZ ;  /* 0x0000000718037c24 */ /* 0x010fc6000f8e02ff */
[----:B------:R-:W-:Y:S01]  /*278f0*/  STL [R1+0x3c98], R18 ;  /* 0x003c981201007387 */ /* 0x000fe20000100800 */
[----:B------:R-:W-:Y:S02]  /*27900*/  IMAD R6, R22, UR7, RZ ;  /* 0x0000000716067c24 */ /* 0x000fe4000f8e02ff */
[----:B-1----:R-:W-:Y:S01]  /*27910*/  IMAD R2, R23, UR7, RZ ;  /* 0x0000000717027c24 */ /* 0x002fe2000f8e02ff */
[----:B------:R1:W-:Y:S04]  /*27920*/  STL [R1+0x18], R3 ;  /* 0x0000180301007387 */ /* 0x0003e80000100800 */
[----:B------:R2:W-:Y:S01]  /*27930*/  STL [R1+0x1c], R2 ;  /* 0x00001c0201007387 */ /* 0x0005e20000100800 */
[----:B-1----:R-:W-:-:S03]  /*27940*/  IMAD R3, R21, UR7, RZ ;  /* 0x0000000715037c24 */ /* 0x002fc6000f8e02ff */
[----:B------:R1:W-:Y:S01]  /*27950*/  STL [R1+0x20], R6 ;  /* 0x0000200601007387 */ /* 0x0003e20000100800 */
[----:B--2---:R-:W-:-:S03]  /*27960*/  IMAD R2, R20, UR7, RZ ;  /* 0x0000000714027c24 */ /* 0x004fc6000f8e02ff */
[----:B------:R2:W-:Y:S01]  /*27970*/  STL [R1+0x28], R3 ;  /* 0x0000280301007387 */ /* 0x0005e20000100800 */
[----:B-1----:R-:W-:-:S03]  /*27980*/  IMAD R6, R19, UR7, RZ ;  /* 0x0000000713067c24 */ /* 0x002fc6000f8e02ff */
[----:B------:R1:W-:Y:S01]  /*27990*/  STL [R1+0x30], R2 ;  /* 0x0000300201007387 */ /* 0x0003e20000100800 */
[----:B--2---:R-:W-:-:S03]  /*279a0*/  IMAD R3, R17, UR7, RZ ;  /* 0x0000000711037c24 */ /* 0x004fc6000f8e02ff */
[----:B------:R2:W-:Y:S04]  /*279b0*/  STL [R1+0x34], R6 ;  /* 0x0000340601007387 */ /* 0x0005e80000100800 */
[----:B------:R3:W-:Y:S01]  /*279c0*/  STL [R1+0x38], R3 ;  /* 0x0000380301007387 */ /* 0x0007e20000100800 */
[----:B-1----:R-:W-:Y:S02]  /*279d0*/  IMAD R2, R13, UR7, RZ ;  /* 0x000000070d027c24 */ /* 0x002fe4000f8e02ff */
[----:B--2---:R-:W-:-:S03]  /*279e0*/  IMAD R6, R12, UR7, RZ ;  /* 0x000000070c067c24 */ /* 0x004fc6000f8e02ff */
[----:B------:R1:W-:Y:S01]  /*279f0*/  STL [R1+0x40], R2 ;  /* 0x0000400201007387 */ /* 0x0003e20000100800 */
[----:B---3--:R-:W-:-:S03]  /*27a00*/  IMAD R3, R0, UR7, RZ ;  /* 0x0000000700037c24 */ /* 0x008fc6000f8e02ff */
[----:B------:R-:W-:Y:S01]  /*27a10*/  STL [R1+0x48], R6 ;  /* 0x0000480601007387 */ /* 0x000fe20000100800 */
[----:B------:R-:W-:-:S03]  /*27a20*/  IMAD R0, R11, UR7, RZ ;  /* 0x000000070b007c24 */ /* 0x000fc6000f8e02ff */
[----:B------:R2:W-:Y:S01]  /*27a30*/  STL [R1+0x70], R3 ;  /* 0x0000700301007387 */ /* 0x0005e20000100800 */
[----:B-1----:R-:W-:-:S05]  /*27a40*/  IMAD R2, R16, UR7, RZ ;  /* 0x0000000710027c24 */ /* 0x002fca000f8e02ff */
        /* <DEDUP_REMOVED lines=8> */
[----:B------:R2:W-:Y:S04]  /*27ad0*/  STL [R1+0x7b0], R0 ;  /* 0x0007b00001007387 */ /* 0x0005e80000100800 */
[----:B------:R-:W-:Y:S04]  /*27ae0*/  STL [R1+0x7a4], R3 ;  /* 0x0007a40301007387 */ /* 0x000fe80000100800 */
[----:B------:R-:W3:Y:S01]  /*27af0*/  LDL.LU R18, [R1+0x790] ;  /* 0x0007900001127983 */ /* 0x000ee20000300800 */
[----:B-1----:R-:W-:Y:S02]  /*27b00*/  IMAD R2, R15, UR7, RZ ;  /* 0x000000070f027c24 */ /* 0x002fe4000f8e02ff */
[----:B--2---:R-:W-:-:S03]  /*27b10*/  IMAD R0, R14, UR7, RZ ;  /* 0x000000070e007c24 */ /* 0x004fc6000f8e02ff */
[----:B------:R-:W-:Y:S04]  /*27b20*/  STL [R1+0x7a0], R2 ;  /* 0x0007a00201007387 */ /* 0x000fe80000100800 */
[----:B---3--:R1:W-:Y:S04]  /*27b30*/  STL [R1+0x3d0c], R18 ;  /* 0x003d0c1201007387 */ /* 0x0083e80000100800 */
[----:B------:R-:W-:Y:S04]  /*27b40*/  STL [R1+0x7b4], R0 ;  /* 0x0007b40001007387 */ /* 0x000fe80000100800 */
[----:B-1----:R-:W2:Y:S04]  /*27b50*/  LDL.LU R18, [R1+0x794] ;  /* 0x0007940001127983 */ /* 0x002ea80000300800 */
[----:B--2---:R1:W-:Y:S04]  /*27b60*/  STL [R1+0x3d10], R18 ;  /* 0x003d101201007387 */ /* 0x0043e80000100800 */
[----:B-1----:R-:W2:Y:S04]  /*27b70*/  LDL.LU R18, [R1+0x798] ;  /* 0x0007980001127983 */ /* 0x002ea80000300800 */
[----:B------:R-:W3:Y:S04]  /*27b80*/  LDL.LU R3, [R1+0x78c] ;  /* 0x00078c0001037983 */ /* 0x000ee80000300800 */
[----:B------:R-:W4:Y:S04]  /*27b90*/  LDL.LU R2, [R1+0x788] ;  /* 0x0007880001027983 */ /* 0x000f280000300800 */
        /* <DEDUP_REMOVED lines=26> */
[----:B--2---:R-:W-:-:S05]  /*27d40*/  IMAD R18, R18, UR7, RZ ;  /* 0x0000000712127c24 */ /* 0x004fca000f8e02ff */
[----:B------:R1:W-:Y:S04]  /*27d50*/  STL [R1+0x7c8], R18 ;  /* 0x0007c81201007387 */ /* 0x0003e80000100800 */
[----:B-1----:R-:W2:Y:S02]  /*27d60*/  LDL.LU R18, [R1+0x3d10] ;  /* 0x003d100001127983 */ /* 0x002ea40000300800 */
[----:B--2---:R-:W-:-:S05]  /*27d70*/  IMAD R18, R18, UR7, RZ ;  /* 0x0000000712127c24 */ /* 0x004fca000f8e02ff */
[----:B------:R1:W-:Y:S04]  /*27d80*/  STL [R1+0x7cc], R18 ;  /* 0x0007cc1201007387 */ /* 0x0003e80000100800 */
[----:B-1----:R-:W2:Y:S02]  /*27d90*/  LDL.LU R18, [R1+0x3d0c] ;  /* 0x003d0c0001127983 */ /* 0x002ea40000300800 */
[----:B--2---:R-:W-:-:S05]  /*27da0*/  IMAD R18, R18, UR7, RZ ;  /* 0x0000000712127c24 */ /* 0x004fca000f8e02ff */
[----:B------:R3:W-:Y:S02]  /*27db0*/  STL [R1+0x7d8], R18 ;  /* 0x0007d81201007387 */ /* 0x0007e40000100800 */
[----:B---3--:R-:W-:Y:S02]  /*27dc0*/  IMAD R18, R3, UR7, RZ ;  /* 0x0000000703127c24 */ /* 0x008fe4000f8e02ff */
[----:B----4-:R-:W-:Y:S02]  /*27dd0*/  IMAD R3, R2, UR7, RZ ;  /* 0x0000000702037c24 */ /* 0x010fe4000f8e02ff */
[----:B------:R-:W-:Y:S01]  /*27de0*/  IMAD R2, R6, UR7, RZ ;  /* 0x0000000706027c24 */ /* 0x000fe2000f8e02ff */
[----:B------:R-:W-:Y:S01]  /*27df0*/  STL [R1+0x78c], R18 ;  /* 0x00078c1201007387 */ /* 0x000fe20000100800 */
[----:B------:R-:W-:-:S03]  /*27e00*/  IMAD R6, R7, UR7, RZ ;  /* 0x0000000707067c24 */ /* 0x000fc6000f8e02ff */
        /* <DEDUP_REMOVED lines=94> */
[----:B------:R-:W-:Y:S02]  /*283f0*/  IMAD R2, R6, UR7, RZ ;  /* 0x0000000706027c24 */ /* 0x000fe4000f8e02ff */
[----:B------:R-:W-:Y:S01]  /*28400*/  IMAD R6, R7, UR7, RZ ;  /* 0x0000000707067c24 */ /* 0x000fe2000f8e02ff */
[----:B------:R-:W-:Y:S04]  /*28410*/  STL [R1+0x710], R18 ;  /* 0x0007101201007387 */ /* 0x000fe80000100800 */
[----:B------:R1:W-:Y:S04]  /*28420*/  STL [R1+0x89c], R3 ;  /* 0x00089c0301007387 */ /* 0x0003e80000100800 */
[----:B------:R2:W-:Y:S04]  /*28430*/  STL [R1+0x8a8], R2 ;  /* 0x0008a80201007387 */ /* 0x0005e80000100800 */
[----:B------:R3:W-:Y:S01]  /*28440*/  STL [R1+0x8ac], R6 ;  /* 0x0008ac0601007387 */ /* 0x0007e20000100800 */
[----:B-1----:R-:W-:-:S02]  /*28450*/  IMAD R3, R8, UR7, RZ ;  /* 0x0000000708037c24 */ /* 0x002fc4000f8e02ff */
[----:B--2---:R-:W-:Y:S02]  /*28460*/  IMAD R2, R9, UR7, RZ ;  /* 0x0000000709027c24 */ /* 0x004fe4000f8e02ff */
[----:B---3--:R-:W-:Y:S01]  /*28470*/  IMAD R6, R10, UR7, RZ ;  /* 0x000000070a067c24 */ /* 0x008fe2000f8e02ff */
        /* <DEDUP_REMOVED lines=26> */
[----:B------:R-:W-:Y:S01]  /*28620*/  STL [R1+0x910], R6 ;  /* 0x0009100601007387 */ /* 0x000fe20000100800 */
[----:B-1----:R-:W-:-:S02]  /*28630*/  IMAD R3, R0, UR7, RZ ;  /* 0x0000000700037c24 */ /* 0x002fc4000f8e02ff */
[----:B--2---:R-:W-:Y:S02]  /*28640*/  IMAD R2, R16, UR7, RZ ;  /* 0x0000000710027c24 */ /* 0x004fe4000f8e02ff */
[----:B------:R-:W-:Y:S01]  /*28650*/  IMAD R0, R11, UR7, RZ ;  /* 0x000000070b007c24 */ /* 0x000fe2000f8e02ff */
        /* <DEDUP_REMOVED lines=9> */
[----:B-1----:R-:W-:-:S05]  /*286f0*/  IMAD R3, R28, UR7, RZ ;  /* 0x000000071c037c24 */ /* 0x002fca000f8e02ff */
[----:B------:R-:W-:Y:S04]  /*28700*/  STL [R1+0x6ac], R3 ;  /* 0x0006ac0301007387 */ /* 0x000fe80000100800 */
[----:B------:R-:W4:Y:S01]  /*28710*/  LDL.LU R18, [R1+0x698] ;  /* 0x0006980001127983 */ /* 0x000f220000300800 */
[----:B--2---:R-:W-:Y:S02]  /*28720*/  IMAD R2, R15, UR7, RZ ;  /* 0x000000070f027c24 */ /* 0x004fe4000f8e02ff */
[----:B---3--:R-:W-:-:S03]  /*28730*/  IMAD R0, R14, UR7, RZ ;  /* 0x000000070e007c24 */ /* 0x008fc6000f8e02ff */
[----:B------:R-:W-:Y:S04]  /*28740*/  STL [R1+0x6a8], R2 ;  /* 0x0006a80201007387 */ /* 0x000fe80000100800 */
[----:B----4-:R1:W-:Y:S04]  /*28750*/  STL [R1+0x3cfc], R18 ;  /* 0x003cfc1201007387 */ /* 0x0103e80000100800 */
        /* <DEDUP_REMOVED lines=1201> */
[----:B-1----:R-:W2:Y:S01]  /*2d270*/  LDL.LU R18, [R1+0x3c9c] ;  /* 0x003c9c0001127983 */ /* 0x002ea20000300800 */
[----:B---3--:R-:W-:Y:S02]  /*2d280*/  IMAD R3, R3, UR7, RZ ;  /* 0x0000000703037c24 */ /* 0x008fe4000f8e02ff */
[----:B----4-:R-:W-:Y:S02]  /*2d290*/  IMAD R2, R2, UR7, RZ ;  /* 0x0000000702027c24 */ /* 0x010fe4000f8e02ff */
[----:B------:R-:W-:Y:S02]  /*2d2a0*/  IMAD R6, R6, UR7, RZ ;  /* 0x0000000706067c24 */ /* 0x000fe4000f8e02ff */
[----:B------:R-:W-:-:S02]  /*2d2b0*/  IMAD R7, R7, UR7, RZ ;  /* 0x0000000707077c24 */ /* 0x000fc4000f8e02ff */
[----:B------:R-:W-:Y:S02]  /*2d2c0*/  IMAD R8, R8, UR7, RZ ;  /* 0x0000000708087c24 */ /* 0x000fe4000f8e02ff */
[----:B------:R-:W-:Y:S02]  /*2d2d0*/  IMAD R9, R9, UR7, RZ ;  /* 0x0000000709097c24 */ /* 0x000fe4000f8e02ff */
[----:B------:R-:W-:Y:S02]  /*2d2e0*/  IMAD R10, R10, UR7, RZ ;  /* 0x000000070a0a7c24 */ /* 0x000fe4000f8e02ff */
[----:B------:R-:W-:Y:S02]  /*2d2f0*/  IMAD R27, R27, UR7, RZ ;  /* 0x000000071b1b7c24 */ /* 0x000fe4000f8e02ff */
        /* <DEDUP_REMOVED lines=20> */
[----:B--2---:R-:W-:-:S05]  /*2d440*/  IMAD R18, R18, UR7, RZ ;  /* 0x0000000712127c24 */ /* 0x004fca000f8e02ff */
[----:B------:R1:W-:Y:S04]  /*2d450*/  STL [R1+0x494], R18 ;  /* 0x0004941201007387 */ /* 0x0003e80000100800 */
[----:B-1----:R-:W2:Y:S04]  /*2d460*/  LDL.LU R18, [R1+0x3c98] ;  /* 0x003c980001127983 */ /* 0x002ea80000300800 */
[----:B------:R1:W-:Y:S04]  /*2d470*/  STL [R1+0x490], R3 ;  /* 0x0004900301007387 */ /* 0x0003e80000100800 */
[----:B-1----:R-:W3:Y:S04]  /*2d480*/  LDL.LU R3, [R1+0x3c94] ;  /* 0x003c940001037983 */ /* 0x002ee80000300800 */
[----:B------:R1:W-:Y:S04]  /*2d490*/  STL [R1+0x48c], R2 ;  /* 0x00048c0201007387 */ /* 0x0003e80000100800 */
[----:B-1----:R-:W4:Y:S04]  /*2d4a0*/  LDL.LU R2, [R1+0x3c90] ;  /* 0x003c900001027983 */ /* 0x002f280000300800 */
[----:B------:R1:W-:Y:S04]  /*2d4b0*/  STL [R1+0x488], R6 ;  /* 0x0004880601007387 */ /* 0x0003e80000100800 */
[----:B-1----:R-:W2:Y:S04]  /*2d4c0*/  LDL.LU R6, [R1+0x3c8c] ;  /* 0x003c8c0001067983 */ /* 0x002ea80000300800 */
        /* <DEDUP_REMOVED lines=45> */
[----:B-1----:R-:W3:Y:S04]  /*2d7a0*/  LDL.LU R28, [R1+0x3c30] ;  /* 0x003c3000011c7983 */ /* 0x002ee80000300800 */
[----:B------:R1:W-:Y:S04]  /*2d7b0*/  STL [R1+0x428], R15 ;  /* 0x0004280f01007387 */ /* 0x0003e80000100800 */
[----:B-1----:R-:W4:Y:S04]  /*2d7c0*/  LDL.LU R15, [R1+0x3c2c] ;  /* 0x003c2c00010f7983 */ /* 0x002f280000300800 */
[----:B------:R1:W-:Y:S04]  /*2d7d0*/  STL [R1+0x424], R14 ;  /* 0x0004240e01007387 */ /* 0x0003e80000100800 */
[----:B-1----:R-:W4:Y:S01]  /*2d7e0*/  LDL.LU R14, [R1+0x3c28] ;  /* 0x003c2800010e7983 */ /* 0x002f220000300800 */
[----:B--2---:R-:W-:-:S02]  /*2d7f0*/  IMAD R5, R5, UR7, RZ ;  /* 0x0000000705057c24 */ /* 0x004fc4000f8e02ff */
[----:B---3--:R-:W-:Y:S02]  /*2d800*/  IMAD R28, R28, UR7, RZ ;  /* 0x000000071c1c7c24 */ /* 0x008fe4000f8e02ff */
[----:B----4-:R-:W-:Y:S02]  /*2d810*/  IMAD R15, R15, UR7, RZ ;  /* 0x000000070f0f7c24 */ /* 0x010fe4000f8e02ff */
[----:B------:R-:W-:-:S05]  /*2d820*/  IMAD R14, R14, UR7, RZ ;  /* 0x000000070e0e7c24 */ /* 0x000fca000f8e02ff */
[----:B------:R1:W-:Y:S04]  /*2d830*/  STL [R1+0x420], R14 ;  /* 0x0004200e01007387 */ /* 0x0003e80000100800 */
[----:B-1----:R-:W2:Y:S04]  /*2d840*/  LDL.LU R14, [R1+0x3c24] ;  /* 0x003c2400010e7983 */ /* 0x002ea80000300800 */
[----:B------:R1:W-:Y:S04]  /*2d850*/  STL [R1+0x41c], R15 ;  /* 0x00041c0f01007387 */ /* 0x0003e80000100800 */
[----:B-1----:R-:W2:Y:S04]  /*2d860*/  LDL.LU R15, [R1+0x3c20] ;  /* 0x003c2000010f7983 */ /* 0x002ea80000300800 */
[----:B------:R1:W-:Y:S04]  /*2d870*/  STL [R1+0x418], R28 ;  /* 0x0004181c01007387 */ /* 0x0003e80000100800 */
[----:B------:R3:W-:Y:S01]  /*2d880*/  STL [R1+0x414], R5 ;  /* 0x0004140501007387 */ /* 0x0007e20000100800 */
[----:B-1----:R-:W-:-:S02]  /*2d890*/  IMAD R28, R4, UR7, RZ ;  /* 0x00000007041c7c24 */ /* 0x002fc4000f8e02ff */
[----:B---3--:R-:W-:Y:S02]  /*2d8a0*/  IMAD R5, R29, UR7, RZ ;  /* 0x000000071d057c24 */ /* 0x008fe4000f8e02ff */
[----:B------:R-:W-:Y:S01]  /*2d8b0*/  IMAD R4, R11, UR7, RZ ;  /* 0x000000070b047c24 */ /* 0x000fe2000f8e02ff */
[----:B------:R-:W-:Y:S04]  /*2d8c0*/  STL [R1+0x410], R28 ;  /* 0x0004101c01007387 */ /* 0x000fe80000100800 */
[----:B------:R-:W3:Y:S04]  /*2d8d0*/  LDL R11, [R1+0x1c] ;  /* 0x00001c00010b7983 */ /* 0x000ee80000100800 */
[----:B------:R1:W-:Y:S04]  /*2d8e0*/  STL [R1+0x40c], R5 ;  /* 0x00040c0501007387 */ /* 0x0003e80000100800 */
[----:B------:R4:W-:Y:S01]  /*2d8f0*/  STL [R1+0x408], R4 ;  /* 0x0004080401007387 */ /* 0x0009e20000100800 */
[----:B-1----:R-:W-:-:S03]  /*2d900*/  IMAD R5, R16, UR7, RZ ;  /* 0x0000000710057c24 */ /* 0x002fc6000f8e02ff */
[----:B------:R-:W3:Y:S01]  /*2d910*/  LDL R16, [R1+0x18] ;  /* 0x0000180001107983 */ /* 0x000ee20000100800 */
[----:B----4-:R-:W-:-:S03]  /*2d920*/  IMAD R4, R0, UR7, RZ ;  /* 0x0000000700047c24 */ /* 0x010fc6000f8e02ff */
[----:B------:R1:W-:Y:S01]  /*2d930*/  STL [R1+0x404], R5 ;  /* 0x0004040501007387 */ /* 0x0003e20000100800 */
[----:B------:R-:W-:-:S03]  /*2d940*/  IMAD R0, R13, UR7, RZ ;  /* 0x000000070d007c24 */ /* 0x000fc6000f8e02ff */
[----:B------:R4:W-:Y:S01]  /*2d950*/  STL [R1+0x400], R4 ;  /* 0x0004000401007387 */ /* 0x0009e20000100800 */
[----:B-1----:R-:W-:Y:S02]  /*2d960*/  IMAD R5, R12, UR7, RZ ;  /* 0x000000070c057c24 */ /* 0x002fe4000f8e02ff */
[----:B----4-:R-:W-:-:S03]  /*2d970*/  IMAD R4, R17, UR7, RZ ;  /* 0x0000000711047c24 */ /* 0x010fc6000f8e02ff */
[----:B------:R1:W-:Y:S04]  /*2d980*/  STL [R1+0x3fc], R5 ;  /* 0x0003fc0501007387 */ /* 0x0003e80000100800 */
[----:B------:R4:W-:Y:S04]  /*2d990*/  STL [R1+0x3f8], R0 ;  /* 0x0003f80001007387 */ /* 0x0009e80000100800 */
[----:B------:R0:W-:Y:S01]  /*2d9a0*/  STL [R1+0x3f4], R4 ;  /* 0x0003f40401007387 */ /* 0x0001e20000100800 */
[----:B-1----:R-:W-:Y:S02]  /*2d9b0*/  IMAD R5, R19, UR7, RZ ;  /* 0x0000000713057c24 */ /* 0x002fe4000f8e02ff */
[----:B----4-:R-:W-:-:S02]  /*2d9c0*/  IMAD R0, R20, UR7, RZ ;  /* 0x0000000714007c24 */ /* 0x010fc4000f8e02ff */
[----:B0-----:R-:W-:Y:S01]  /*2d9d0*/  IMAD R4, R21, UR7, RZ ;  /* 0x0000000715047c24 */ /* 0x001fe2000f8e02ff */
[----:B------:R0:W-:Y:S04]  /*2d9e0*/  STL [R1+0x3f0], R5 ;  /* 0x0003f00501007387 */ /* 0x0001e80000100800 */
[----:B------:R1:W-:Y:S04]  /*2d9f0*/  STL [R1+0x3ec], R0 ;  /* 0x0003ec0001007387 */ /* 0x0003e80000100800 */
[----:B------:R4:W-:Y:S01]  /*2da00*/  STL [R1+0x3e8], R4 ;  /* 0x0003e80401007387 */ /* 0x0009e20000100800 */
[----:B0-----:R-:W-:-:S02]  /*2da10*/  IMAD R5, R22, UR7, RZ ;  /* 0x0000000716057c24 */ /* 0x001fc4000f8e02ff */
[----:B-1----:R-:W-:Y:S02]  /*2da20*/  IMAD R0, R23, UR7, RZ ;  /* 0x0000000717007c24 */ /* 0x002fe4000f8e02ff */
[----:B----4-:R-:W-:Y:S01]  /*2da30*/  IMAD R4, R24, UR7, RZ ;  /* 0x0000000718047c24 */ /* 0x010fe2000f8e02ff */
[----:B------:R0:W-:Y:S04]  /*2da40*/  STL [R1+0x3e4], R5 ;  /* 0x0003e40501007387 */ /* 0x0001e80000100800 */
[----:B------:R1:W-:Y:S01]  /*2da50*/  STL [R1+0x3e0], R0 ;  /* 0x0003e00001007387 */ /* 0x0003e20000100800 */
[----:B------:R-:W-:-:S03]  /*2da60*/  IMAD R8, R8, UR7, RZ ;  /* 0x0000000708087c24 */ /* 0x000fc6000f8e02ff */
[----:B------:R4:W-:Y:S01]  /*2da70*/  STL [R1+0x3dc], R4 ;  /* 0x0003dc0401007387 */ /* 0x0009e20000100800 */
[----:B0-----:R-:W-:Y:S02]  /*2da80*/  IMAD R5, R25, UR7, RZ ;  /* 0x0000000719057c24 */ /* 0x001fe4000f8e02ff */
[----:B-1----:R-:W-:Y:S02]  /*2da90*/  IMAD R0, R26, UR7, RZ ;  /* 0x000000071a007c24 */ /* 0x002fe4000f8e02ff */
[----:B------:R-:W-:Y:S02]  /*2daa0*/  IMAD R28, R10, UR7, RZ ;  /* 0x000000070a1c7c24 */ /* 0x000fe4000f8e02ff */
[----:B----4-:R-:W-:Y:S01]  /*2dab0*/  IMAD R4, R27, UR7, RZ ;  /* 0x000000071b047c24 */ /* 0x010fe2000f8e02ff */
[----:B------:R0:W-:Y:S04]  /*2dac0*/  STL [R1+0x3d8], R5 ;  /* 0x0003d80501007387 */ /* 0x0001e80000100800 */
[----:B------:R1:W-:Y:S01]  /*2dad0*/  STL [R1+0x3d4], R0 ;  /* 0x0003d40001007387 */ /* 0x0003e20000100800 */
[----:B------:R-:W-:-:S03]  /*2dae0*/  IMAD R29, R6, UR7, RZ ;  /* 0x00000007061d7c24 */ /* 0x000fc6000f8e02ff */
[----:B------:R-:W-:Y:S04]  /*2daf0*/  STL [R1+0x3d0], R4 ;  /* 0x0003d00401007387 */ /* 0x000fe80000100800 */
[----:B------:R-:W-:Y:S04]  /*2db00*/  STL [R1+0x3c4], R8 ;  /* 0x0003c40801007387 */ /* 0x000fe80000100800 */
[----:B------:R-:W-:Y:S01]  /*2db10*/  STL.64 [R1+0x3bc0], R28 ;  /* 0x003bc01c01007387 */ /* 0x000fe20000100a00 */
[----:B0-----:R-:W-:Y:S02]  /*2db20*/  IMAD R5, R9, UR7, RZ ;  /* 0x0000000709057c24 */ /* 0x001fe4000f8e02ff */
[----:B-1----:R-:W-:-:S05]  /*2db30*/  IMAD R0, R7, UR7, RZ ;  /* 0x0000000707007c24 */ /* 0x002fca000f8e02ff */
[----:B------:R0:W-:Y:S04]  /*2db40*/  STL [R1+0x3c0], R0 ;  /* 0x0003c00001007387 */ /* 0x0001e80000100800 */
[----:B------:R-:W-:Y:S04]  /*2db50*/  STL [R1+0x3c8], R5 ;  /* 0x0003c80501007387 */ /* 0x000fe80000100800 */
[----:B------:R2:W-:Y:S04]  /*2db60*/  STL.64 [R1+0x3bc8], R4 ;  /* 0x003bc80401007387 */ /* 0x0005e80000100a00 */
[----:B------:R1:W-:Y:S01]  /*2db70*/  STL [R1+0x3c00], R3 ;  /* 0x003c000301007387 */ /* 0x0003e20000100800 */
[----:B0-----:R-:W-:-:S02]  /*2db80*/  IMAD R0, R2, UR7, RZ ;  /* 0x0000000702007c24 */ /* 0x001fc4000f8e02ff */
[----:B--2---:R-:W-:-:S04]  /*2db90*/  IMAD.WIDE R4, R3, 0x2, R14 ;  /* 0x0000000203047825 */ /* 0x004fc800078e020e */
[--C-:B-1----:R-:W-:Y:S01]  /*2dba0*/  IMAD.WIDE R2, R18, 0x2, R14.reuse ;  /* 0x0000000212027825 */ /* 0x102fe200078e020e */
[----:B------:R-:W-:Y:S04]  /*2dbb0*/  STL.64 [R1+0x3b8], R4 ;  /* 0x0003b80401007387 */ /* 0x000fe80000100a00 */
[----:B------:R0:W-:Y:S04]  /*2dbc0*/  STL.64 [R1+0x3b0], R2 ;  /* 0x0003b00201007387 */ /* 0x0001e80000100a00 */
[----:B0-----:R-:W2:Y:S01]  /*2dbd0*/  LDL R3, [R1+0x48] ;  /* 0x0000480001037983 */ /* 0x001ea20000100800 */
[----:B---3--:R-:W-:-:S05]  /*2dbe0*/  IMAD.WIDE R6, R16, 0x2, R14 ;  /* 0x0000000210067825 */ /* 0x008fca00078e020e */
[----:B------:R-:W-:Y:S04]  /*2dbf0*/  STL.64 [R1+0x3a8], R6 ;  /* 0x0003a80601007387 */ /* 0x000fe80000100a00 */
[----:B------:R-:W3:Y:S01]  /*2dc00*/  LDL R2, [R1+0x70] ;  /* 0x0000700001027983 */ /* 0x000ee20000100800 */
[----:B------:R-:W-:-:S05]  /*2dc10*/  IMAD.WIDE R4, R11, 0x2, R14 ;  /* 0x000000020b047825 */ /* 0x000fca00078e020e */
[----:B------:R-:W-:Y:S04]  /*2dc20*/  STL.64 [R1+0x3a0], R4 ;  /* 0x0003a00401007387 */ /* 0x000fe80000100a00 */
[----:B---3--:R0:W-:Y:S04]  /*2dc30*/  STL [R1+0x3c04], R2 ;  /* 0x003c040201007387 */ /* 0x0081e80000100800 */
[----:B0-----:R-:W3:Y:S04]  /*2dc40*/  LDL R2, [R1+0x40] ;  /* 0x0000400001027983 */ /* 0x001ee80000100800 */
[----:B--2---:R0:W-:Y:S04]  /*2dc50*/  STL [R1+0x3c08], R3 ;  /* 0x003c080301007387 */ /* 0x0041e80000100800 */
[----:B0-----:R-:W2:Y:S04]  /*2dc60*/  LDL R3, [R1+0x38] ;  /* 0x0000380001037983 */ /* 0x001ea80000100800 */
        /* <DEDUP_REMOVED lines=9> */
[----:B------:R-:W3:Y:S04]  /*2dd00*/  LDL R4, [R1+0xc8] ;  /* 0x0000c80001047983 */ /* 0x000ee80000100800 */
[----:B------:R-:W4:Y:S04]  /*2dd10*/  LDL R5, [R1+0xd0] ;  /* 0x0000d00001057983 */ /* 0x000f280000100800 */
[----:B------:R-:W3:Y:S04]  /*2dd20*/  LDL R28, [R1+0xd8] ;  /* 0x0000d800011c7983 */ /* 0x000ee80000100800 */
[----:B------:R-:W3:Y:S04]  /*2dd30*/  LDL R29, [R1+0xf0] ;  /* 0x0000f000011d7983 */ /* 0x000ee80000100800 */
[----:B------:R-:W3:Y:S04]  /*2dd40*/  LDL R6, [R1+0x7b0] ;  /* 0x0007b00001067983 */ /* 0x000ee80000100800 */
[----:B------:R-:W3:Y:S04]  /*2dd50*/  LDL R7, [R1+0x7a4] ;  /* 0x0007a40001077983 */ /* 0x000ee80000100800 */
[----:B------:R-:W3:Y:S04]  /*2dd60*/  LDL R8, [R1+0x7a0] ;  /* 0x0007a00001087983 */ /* 0x000ee80000100800 */
[----:B------:R-:W3:Y:S04]  /*2dd70*/  LDL R9, [R1+0x7b4] ;  /* 0x0007b40001097983 */ /* 0x000ee80000100800 */
[----:B------:R-:W3:Y:S04]  /*2dd80*/  LDL R10, [R1+0x7c8] ;  /* 0x0007c800010a7983 */ /* 0x000ee80000100800 */
[----:B------:R-:W3:Y:S01]  /*2dd90*/  LDL R27, [R1+0x7cc] ;  /* 0x0007cc00011b7983 */ /* 0x000ee20000100800 */
[----:B--2---:R-:W-:-:S03]  /*2dda0*/  IMAD.WIDE R2, R3, 0x2, R14 ;  /* 0x0000000203027825 */ /* 0x004fc600078e020e */
[----:B------:R-:W2:Y:S04]  /*2ddb0*/  LDL R26, [R1+0x7d8] ;  /* 0x0007d800011a7983 */ /* 0x000ea80000100800 */
        /* <DEDUP_REMOVED lines=12> */
[----:B------:R0:W-:Y:S04]  /*2de80*/  STL.64 [R1+0x398], R2 ;  /* 0x0003980201007387 */ /* 0x0001e80000100a00 */
[----:B0-----:R-:W2:Y:S02]  /*2de90*/  LDL.LU R2, [R1+0x3c1c] ;  /* 0x003c1c0001027983 */ /* 0x001ea40000300800 */
[----:B--2---:R-:W-:-:S05]  /*2dea0*/  IMAD.WIDE R2, R2, 0x2, R14 ;  /* 0x0000000202027825 */ /* 0x004fca00078e020e */
        /* <DEDUP_REMOVED lines=18> */
[----:B------:R3:W-:Y:S02]  /*2dfd0*/  STL.64 [R1+0x360], R2 ;  /* 0x0003600201007387 */ /* 0x0007e40000100a00 */
[----:B---3--:R-:W-:-:S04]  /*2dfe0*/  IMAD.WIDE R2, R4, 0x2, R14 ;  /* 0x0000000204027825 */ /* 0x008fc800078e020e */
[--C-:B----4-:R-:W-:Y:S01]  /*2dff0*/  IMAD.WIDE R4, R5, 0x2, R14.reuse ;  /* 0x0000000205047825 */ /* 0x110fe200078e020e */
[----:B------:R0:W-:Y:S04]  /*2e000*/  STL.64 [R1+0x358], R2 ;  /* 0x0003580201007387 */ /* 0x0001e80000100a00 */
[----:B0-----:R-:W2:Y:S04]  /*2e010*/  LDL.LU R3, [R1+0x3c00] ;  /* 0x003c000001037983 */ /* 0x001ea80000300800 */
[----:B------:R0:W-:Y:S02]  /*2e020*/  STL.64 [R1+0x350], R4 ;  /* 0x0003500401007387 */ /* 0x0001e40000100a00 */
[----:B0-----:R-:W-:-:S05]  /*2e030*/  IMAD.WIDE R4, R28, 0x2, R14 ;  /* 0x000000021c047825 */ /* 0x001fca00078e020e */
[----:B------:R0:W-:Y:S02]  /*2e040*/  STL.64 [R1+0x348], R4 ;  /* 0x0003480401007387 */ /* 0x0001e40000100a00 */
[----:B0-----:R-:W-:-:S04]  /*2e050*/  IMAD.WIDE R4, R29, 0x2, R14 ;  /* 0x000000021d047825 */ /* 0x001fc800078e020e */
[--C-:B------:R-:W-:Y:S01]  /*2e060*/  IMAD.WIDE R28, R6, 0x2, R14.reuse ;  /* 0x00000002061c7825 */ /* 0x100fe200078e020e */
[----:B------:R0:W-:Y:S04]  /*2e070*/  STL.64 [R1+0x340], R4 ;  /* 0x0003400401007387 */ /* 0x0001e80000100a00 */
[----:B------:R1:W-:Y:S01]  /*2e080*/  STL.64 [R1+0x338], R28 ;  /* 0x0003381c01007387 */ /* 0x0003e20000100a00 */
[----:B0-----:R-:W-:-:S04]  /*2e090*/  IMAD.WIDE R4, R7, 0x2, R14 ;  /* 0x0000000207047825 */ /* 0x001fc800078e020e */
[----:B-1----:R-:W-:-:S04]  /*2e0a0*/  IMAD.WIDE R28, R8, 0x2, R14 ;  /* 0x00000002081c7825 */ /* 0x002fc800078e020e */
[--C-:B------:R-:W-:Y:S01]  /*2e0b0*/  IMAD.WIDE R6, R9, 0x2, R14.reuse ;  /* 0x0000000209067825 */ /* 0x100fe200078e020e */
[----:B------:R0:W-:Y:S03]  /*2e0c0*/  STL.64 [R1+0x330], R4 ;  /* 0x0003300401007387 */ /* 0x0001e60000100a00 */
[--C-:B------:R-:W-:Y:S01]  /*2e0d0*/  IMAD.WIDE R8, R27, 0x2, R14.reuse ;  /* 0x000000021b087825 */ /* 0x100fe200078e020e */
[----:B------:R-:W-:Y:S04]  /*2e0e0*/  STL.64 [R1+0x328], R28 ;  /* 0x0003281c01007387 */ /* 0x000fe80000100a00 */
[----:B------:R1:W-:Y:S01]  /*2e0f0*/  STL.64 [R1+0x320], R6 ;  /* 0x0003200601007387 */ /* 0x0003e20000100a00 */
[----:B0-----:R-:W-:-:S04]  /*2e100*/  IMAD.WIDE R4, R10, 0x2, R14 ;  /* 0x000000020a047825 */ /* 0x001fc800078e020e */
[--C-:B-1----:R-:W-:Y:S01]  /*2e110*/  IMAD.WIDE R6, R26, 0x2, R14.reuse ;  /* 0x000000021a067825 */ /* 0x102fe200078e020e */
[----:B------:R0:W-:Y:S04]  /*2e120*/  STL.64 [R1+0x318], R4 ;  /* 0x0003180401007387 */ /* 0x0001e80000100a00 */
[----:B------:R1:W-:Y:S04]  /*2e130*/  STL.64 [R1+0x310], R8 ;  /* 0x0003100801007387 */ /* 0x0003e80000100a00 */
[----:B------:R3:W-:Y:S01]  /*2e140*/  STL.64 [R1+0x308], R6 ;  /* 0x0003080601007387 */ /* 0x0007e20000100a00 */
[----:B0-----:R-:W-:-:S04]  /*2e150*/  IMAD.WIDE R4, R25, 0x2, R14 ;  /* 0x0000000219047825 */ /* 0x001fc800078e020e */
[----:B-1----:R-:W-:-:S04]  /*2e160*/  IMAD.WIDE R8, R24, 0x2, R14 ;  /* 0x0000000218087825 */ /* 0x002fc800078e020e */
[--C-:B---3--:R-:W-:Y:S01]  /*2e170*/  IMAD.WIDE R6, R23, 0x2, R14.reuse ;  /* 0x0000000217067825 */ /* 0x108fe200078e020e */
        /* <DEDUP_REMOVED lines=14> */
[----:B------:R-:W-:Y:S01]  /*2e260*/  STL.64 [R1+0x2c0], R6 ;  /* 0x0002c00601007387 */ /* 0x000fe20000100a00 */
[----:B0-----:R-:W-:-:S04]  /*2e270*/  IMAD.WIDE R4, R12, 0x2, R14 ;  /* 0x000000020c047825 */ /* 0x001fc800078e020e */
[--C-:B-1----:R-:W-:Y:S01]  /*2e280*/  IMAD.WIDE R8, R16, 0x2, R14.reuse ;  /* 0x0000000210087825 */ /* 0x102fe200078e020e */
[----:B------:R0:W-:Y:S04]  /*2e290*/  STL.64 [R1+0x2b8], R4 ;  /* 0x0002b80401007387 */ /* 0x0001e80000100a00 */
[----:B0-----:R-:W3:Y:S04]  /*2e2a0*/  LDL R4, [R1+0x858] ;  /* 0x0008580001047983 */ /* 0x001ee80000100800 */
[----:B------:R-:W-:Y:S04]  /*2e2b0*/  STL.64 [R1+0x2b0], R8 ;  /* 0x0002b00801007387 */ /* 0x000fe80000100a00 */
[----:B------:R-:W4:Y:S01]  /*2e2c0*/  LDL R5, [R1+0x73c] ;  /* 0x00073c0001057983 */ /* 0x000f220000100800 */
[----:B------:R-:W-:-:S05]  /*2e2d0*/  IMAD.WIDE R6, R11, 0x2, R14 ;  /* 0x000000020b067825 */ /* 0x000fca00078e020e */
[----:B------:R-:W-:Y:S04]  /*2e2e0*/  STL.64 [R1+0x2a8], R6 ;  /* 0x0002a80601007387 */ /* 0x000fe80000100a00 */
[----:B----4-:R0:W-:Y:S04]  /*2e2f0*/  STL [R1+0x3be0], R5 ;  /* 0x003be00501007387 */ /* 0x0101e80000100800 */
[----:B0-----:R-:W4:Y:S04]  /*2e300*/  LDL R5, [R1+0x844] ;  /* 0x0008440001057983 */ /* 0x001f280000100800 */
[----:B---3--:R0:W-:Y:S04]  /*2e310*/  STL [R1+0x3be4], R4 ;  /* 0x003be40401007387 */ /* 0x0081e80000100800 */
[----:B0-----:R-:W3:Y:S04]  /*2e320*/  LDL R4, [R1+0x748] ;  /* 0x0007480001047983 */ /* 0x001ee80000100800 */
        /* <DEDUP_REMOVED lines=11> */
[----:B------:R-:W3:Y:S04]  /*2e3e0*/  LDL R28, [R1+0x738] ;  /* 0x00073800011c7983 */ /* 0x000ee80000100800 */
[----:B------:R-:W2:Y:S04]  /*2e3f0*/  LDL R29, [R1+0x85c] ;  /* 0x00085c00011d7983 */ /* 0x000ea80000100800 */
        /* <DEDUP_REMOVED lines=20> */
[----:B----4-:R-:W-:-:S05]  /*2e540*/  IMAD.WIDE R4, R5, 0x2, R14 ;  /* 0x0000000205047825 */ /* 0x010fca00078e020e */
[----:B------:R0:W-:Y:S04]  /*2e550*/  STL.64 [R1+0x2a0], R4 ;  /* 0x0002a00401007387 */ /* 0x0001e80000100a00 */
[----:B0-----:R-:W4:Y:S02]  /*2e560*/  LDL.LU R4, [R1+0x3bfc] ;  /* 0x003bfc0001047983 */ /* 0x001f240000300800 */
        /* <DEDUP_REMOVED lines=22> */
[----:B------:R3:W-:Y:S02]  /*2e6d0*/  STL.64 [R1+0x260], R4 ;  /* 0x0002600401007387 */ /* 0x0007e40000100a00 */
[----:B---3--:R-:W-:-:S05]  /*2e6e0*/  IMAD.WIDE R4, R28, 0x2, R14 ;  /* 0x000000021c047825 */ /* 0x008fca00078e020e */
[----:B------:R0:W-:Y:S04]  /*2e6f0*/  STL.64 [R1+0x258], R4 ;  /* 0x0002580401007387 */ /* 0x0001e80000100a00 */
[----:B--2---:R1:W-:Y:S01]  /*2e700*/  STL.64 [R1+0x3bd0], R2 ;  /* 0x003bd00201007387 */ /* 0x0043e20000100a00 */
[----:B0-----:R-:W-:-:S04]  /*2e710*/  IMAD.WIDE R4, R29, 0x2, R14 ;  /* 0x000000021d047825 */ /* 0x001fc800078e020e */
[----:B------:R-:W-:-:S04]  /*2e720*/  IMAD.WIDE R28, R2, 0x2, R14 ;  /* 0x00000002021c7825 */ /* 0x000fc800078e020e */
[--C-:B-1----:R-:W-:Y:S01]  /*2e730*/  IMAD.WIDE R2, R7, 0x2, R14.reuse ;  /* 0x0000000207027825 */ /* 0x102fe200078e020e */
[----:B------:R0:W-:Y:S04]  /*2e740*/  STL.64 [R1+0x250], R4 ;  /* 0x0002500401007387 */ /* 0x0001e80000100a00 */
[----:B------:R-:W-:Y:S04]  /*2e750*/  STL.64 [R1+0x248], R28 ;  /* 0x0002481c01007387 */ /* 0x000fe80000100a00 */
[----:B------:R1:W-:Y:S01]  /*2e760*/  STL.64 [R1+0x3b48], R6 ;  /* 0x003b480601007387 */ /* 0x0003e20000100a00 */
[----:B0-----:R-:W-:-:S05]  /*2e770*/  IMAD.WIDE R4, R6, 0x2, R14 ;  /* 0x0000000206047825 */ /* 0x001fca00078e020e */
[----:B------:R0:W-:Y:S04]  /*2e780*/  STL.64 [R1+0x240], R4 ;  /* 0x0002400401007387 */ /* 0x0001e80000100a00 */
[----:B------:R2:W-:Y:S04]  /*2e790*/  STL.64 [R1+0x238], R2 ;  /* 0x0002380201007387 */ /* 0x0005e80000100a00 */
[----:B------:R-:W-:Y:S01]  /*2e7a0*/  STL.64 [R1+0x3b50], R8 ;  /* 0x003b500801007387 */ /* 0x000fe20000100a00 */
[----:B-1----:R-:W-:-:S04]  /*2e7b0*/  IMAD.WIDE R6, R10, 0x2, R14 ;  /* 0x000000020a067825 */ /* 0x002fc800078e020e */
[----:B0-----:R-:W-:-:S04]  /*2e7c0*/  IMAD.WIDE R4, R8, 0x2, R14 ;  /* 0x0000000208047825 */ /* 0x001fc800078e020e */
[--C-:B--2---:R-:W-:Y:S01]  /*2e7d0*/  IMAD.WIDE R2, R9, 0x2, R14.reuse ;  /* 0x0000000209027825 */ /* 0x104fe200078e020e */
[----:B------:R0:W-:Y:S04]  /*2e7e0*/  STL.64 [R1+0x230], R4 ;  /* 0x0002300401007387 */ /* 0x0001e80000100a00 */
[----:B------:R1:W-:Y:S04]  /*2e7f0*/  STL.64 [R1+0x228], R2 ;  /* 0x0002280201007387 */ /* 0x0003e80000100a00 */
[----:B------:R2:W-:Y:S04]  /*2e800*/  STL.64 [R1+0x220], R6 ;  /* 0x0002200601007387 */ /* 0x0005e80000100a00 */
[----:B------:R-:W-:Y:S01]  /*2e810*/  STL.64 [R1+0x3b58], R26 ;  /* 0x003b581a01007387 */ /* 0x000fe20000100a00 */
[----:B0-----:R-:W-:-:S04]  /*2e820*/  IMAD.WIDE R4, R26, 0x2, R14 ;  /* 0x000000021a047825 */ /* 0x001fc800078e020e */
[----:B-1----:R-:W-:-:S05]  /*2e830*/  IMAD.WIDE R2, R27, 0x2, R14 ;  /* 0x000000021b027825 */ /* 0x002fca00078e020e */
[----:B------:R0:W-:Y:S04]  /*2e840*/  STL.64 [R1+0x218], R2 ;  /* 0x0002180201007387 */ /* 0x0001e80000100a00 */
[----:B------:R1:W-:Y:S01]  /*2e850*/  STL.64 [R1+0x210], R4 ;  /* 0x0002100401007387 */ /* 0x0003e20000100a00 */
[----:B--2---:R-:W-:-:S04]  /*2e860*/  IMAD.WIDE R6, R21, 0x2, R14 ;  /* 0x0000000215067825 */ /* 0x004fc800078e020e */
[----:B0-----:R-:W-:-:S04]  /*2e870*/  IMAD.WIDE R2, R25, 0x2, R14 ;  /* 0x0000000219027825 */ /* 0x001fc800078e020e */
[--C-:B-1----:R-:W-:Y:S01]  /*2e880*/  IMAD.WIDE R4, R23, 0x2, R14.reuse ;  /* 0x0000000217047825 */ /* 0x102fe200078e020e */
[----:B------:R0:W-:Y:S04]  /*2e890*/  STL.64 [R1+0x208], R2 ;  /* 0x0002080201007387 */ /* 0x0001e80000100a00 */
[----:B------:R1:W-:Y:S04]  /*2e8a0*/  STL.64 [R1+0x200], R4 ;  /* 0x0002000401007387 */ /* 0x0003e80000100a00 */
[----:B------:R2:W-:Y:S04]  /*2e8b0*/  STL.64 [R1+0x1f8], R6 ;  /* 0x0001f80601007387 */ /* 0x0005e80000100a00 */
[----:B------:R-:W-:Y:S01]  /*2e8c0*/  STL.64 [R1+0x3b60], R10 ;  /* 0x003b600a01007387 */ /* 0x000fe20000100a00 */
[----:B0-----:R-:W-:-:S04]  /*2e8d0*/  IMAD.WIDE R2, R13, 0x2, R14 ;  /* 0x000000020d027825 */ /* 0x001fc800078e020e */
[--C-:B-1----:R-:W-:Y:S01]  /*2e8e0*/  IMAD.WIDE R4, R11, 0x2, R14.reuse ;  /* 0x000000020b047825 */ /* 0x102fe200078e020e */
[----:B------:R0:W-:Y:S04]  /*2e8f0*/  STL.64 [R1+0x1f0], R2 ;  /* 0x0001f00201007387 */ /* 0x0001e80000100a00 */
[----:B------:R1:W-:Y:S04]  /*2e900*/  STL.64 [R1+0x1e8], R4 ;  /* 0x0001e80401007387 */ /* 0x0003e80000100a00 */
[----:B------:R-:W3:Y:S04]  /*2e910*/  LDL R9, [R1+0x8e8] ;  /* 0x0008e80001097983 */ /* 0x000ee80000100800 */
[----:B--2---:R-:W2:Y:S01]  /*2e920*/  LDL R6, [R1+0x8ec] ;  /* 0x0008ec0001067983 */ /* 0x004ea20000100800 */
[----:B0-----:R-:W-:-:S05]  /*2e930*/  IMAD.WIDE R2, R12, 0x2, R14 ;  /* 0x000000020c027825 */ /* 0x001fca00078e020e */
[----:B------:R0:W-:Y:S04]  /*2e940*/  STL.64 [R1+0x1e0], R2 ;  /* 0x0001e00201007387 */ /* 0x0001e80000100a00 */
[----:B-1----:R-:W4:Y:S04]  /*2e950*/  LDL R5, [R1+0x6d4] ;  /* 0x0006d40001057983 */ /* 0x002f280000100800 */
[----:B0-----:R-:W4:Y:S04]  /*2e960*/  LDL R2, [R1+0x8f8] ;  /* 0x0008f80001027983 */ /* 0x001f280000100800 */
[----:B------:R0:W-:Y:S04]  /*2e970*/  STL.64 [R1+0x3b68], R12 ;  /* 0x003b680c01007387 */ /* 0x0001e80000100a00 */
[----:B------:R-:W4:Y:S01]  /*2e980*/  LDL R3, [R1+0x6d0] ;  /* 0x0006d00001037983 */ /* 0x000f220000100800 */
[----:B------:R-:W-:-:S04]  /*2e990*/  IMAD.WIDE R10, R16, 0x2, R14 ;  /* 0x00000002100a7825 */ /* 0x000fc800078e020e */
[----:B0-----:R-:W-:-:S05]  /*2e9a0*/  IMAD.WIDE R12, R17, 0x2, R14 ;  /* 0x00000002110c7825 */ /* 0x001fca00078e020e */
[----:B------:R-:W-:Y:S04]  /*2e9b0*/  STL.64 [R1+0x1d8], R12 ;  /* 0x0001d80c01007387 */ /* 0x000fe80000100a00 */
[----:B------:R-:W4:Y:S04]  /*2e9c0*/  LDL R28, [R1+0x8fc] ;  /* 0x0008fc00011c7983 */ /* 0x000f280000100800 */
[----:B------:R0:W-:Y:S04]  /*2e9d0*/  STL.64 [R1+0x1d0], R10 ;  /* 0x0001d00a01007387 */ /* 0x0001e80000100a00 */
[----:B------:R-:W-:Y:S04]  /*2e9e0*/  STL.64 [R1+0x3b70], R16 ;  /* 0x003b701001007387 */ /* 0x000fe80000100a00 */
[----:B------:R-:W4:Y:S04]  /*2e9f0*/  LDL R29, [R1+0x910] ;  /* 0x00091000011d7983 */ /* 0x000f280000100800 */
[----:B------:R-:W-:Y:S01]  /*2ea00*/  STL.64 [R1+0x3bd8], R18 ;  /* 0x003bd81201007387 */ /* 0x000fe20000100a00 */
[----:B0-----:R-:W-:-:S04]  /*2ea10*/  IMAD.WIDE R10, R19, 0x2, R14 ;  /* 0x00000002130a7825 */ /* 0x001fc800078e020e */
[--C-:B------:R-:W-:Y:S01]  /*2ea20*/  IMAD.WIDE R12, R22, 0x2, R14.reuse ;  /* 0x00000002160c7825 */ /* 0x100fe200078e020e */
[----:B------:R0:W-:Y:S04]  /*2ea30*/  STL.64 [R1+0x1c8], R10 ;  /* 0x0001c80a01007387 */ /* 0x0001e80000100a00 */
[----:B------:R1:W-:Y:S01]  /*2ea40*/  STL.64 [R1+0x3b78], R20 ;  /* 0x003b781401007387 */ /* 0x0003e20000100a00 */
[----:B0-----:R-:W-:-:S05]  /*2ea50*/  IMAD.WIDE R10, R20, 0x2, R14 ;  /* 0x00000002140a7825 */ /* 0x001fca00078e020e */
[----:B------:R0:W-:Y:S04]  /*2ea60*/  STL.64 [R1+0x1c0], R10 ;  /* 0x0001c00a01007387 */ /* 0x0001e80000100a00 */
[----:B------:R0:W-:Y:S04]  /*2ea70*/  STL.64 [R1+0x3b80], R22 ;  /* 0x003b801601007387 */ /* 0x0001e80000100a00 */
[----:B------:R0:W-:Y:S04]  /*2ea80*/  STL.64 [R1+0x1b8], R12 ;  /* 0x0001b80c01007387 */ /* 0x0001e80000100a00 */
[----:B-1----:R-:W4:Y:S01]  /*2ea90*/  LDL R20, [R1+0x928] ;  /* 0x0009280001147983 */ /* 0x002f220000100800 */
[----:B0-----:R-:W-:-:S03]  /*2eaa0*/  IMAD.WIDE R10, R24, 0x2, R14 ;  /* 0x00000002180a7825 */ /* 0x001fc600078e020e */
[----:B------:R-:W4:Y:S04]  /*2eab0*/  LDL R23, [R1+0x914] ;  /* 0x0009140001177983 */ /* 0x000f280000100800 */
[----:B------:R-:W-:Y:S04]  /*2eac0*/  STL.64 [R1+0x1b0], R10 ;  /* 0x0001b00a01007387 */ /* 0x000fe80000100a00 */
[----:B------:R-:W4:Y:S04]  /*2ead0*/  LDL R21, [R1+0x6bc] ;  /* 0x0006bc0001157983 */ /* 0x000f280000100800 */
        /* <DEDUP_REMOVED lines=10> */
[----:B------:R3:W-:Y:S02]  /*2eb80*/  STL.64 [R1+0x3b88], R24 ;  /* 0x003b881801007387 */ /* 0x0007e40000100a00 */
[----:B---3--:R-:W-:-:S04]  /*2eb90*/  IMAD.WIDE R24, R9, 0x2, R14 ;  /* 0x0000000209187825 */ /* 0x008fc800078e020e */
[--C-:B--2---:R-:W-:Y:S01]  /*2eba0*/  IMAD.WIDE R10, R6, 0x2, R14.reuse ;  /* 0x00000002060a7825 */ /* 0x104fe200078e020e */
[----:B------:R-:W-:Y:S04]  /*2ebb0*/  STL.64 [R1+0x4d8], R24 ;  /* 0x0004d81801007387 */ /* 0x000fe80000100a00 */
[----:B------:R4:W-:Y:S04]  /*2ebc0*/  STL.64 [R1+0x4f0], R10 ;  /* 0x0004f00a01007387 */ /* 0x0009e80000100a00 */
[----:B------:R-:W2:Y:S01]  /*2ebd0*/  LDL R13, [R1+0x690] ;  /* 0x00069000010d7983 */ /* 0x000ea20000100800 */
[----:B----4-:R-:W-:-:S04]  /*2ebe0*/  IMAD.WIDE R10, R5, 0x2, R14 ;  /* 0x00000002050a7825 */ /* 0x010fc800078e020e */
[----:B------:R-:W-:-:S05]  /*2ebf0*/  IMAD.WIDE R24, R2, 0x2, R14 ;  /* 0x0000000202187825 */ /* 0x000fca00078e020e */
[----:B------:R-:W-:Y:S04]  /*2ec00*/  STL.64 [R1+0x508], R24 ;  /* 0x0005081801007387 */ /* 0x000fe80000100a00 */
[----:B------:R-:W3:Y:S04]  /*2ec10*/  LDL R2, [R1+0x964] ;  /* 0x0009640001027983 */ /* 0x000ee80000100800 */
[----:B------:R0:W-:Y:S04]  /*2ec20*/  STL.64 [R1+0x518], R10 ;  /* 0x0005180a01007387 */ /* 0x0001e80000100a00 */
[----:B------:R-:W4:Y:S01]  /*2ec30*/  LDL R5, [R1+0x978] ;  /* 0x0009780001057983 */ /* 0x000f220000100800 */
[----:B0-----:R-:W-:-:S04]  /*2ec40*/  IMAD.WIDE R10, R3, 0x2, R14 ;  /* 0x00000002030a7825 */ /* 0x001fc800078e020e */
[--C-:B------:R-:W-:Y:S01]  /*2ec50*/  IMAD.WIDE R24, R28, 0x2, R14.reuse ;  /* 0x000000021c187825 */ /* 0x100fe200078e020e */
[----:B------:R0:W-:Y:S04]  /*2ec60*/  STL.64 [R1+0x530], R10 ;  /* 0x0005300a01007387 */ /* 0x0001e80000100a00 */
[----:B------:R-:W4:Y:S04]  /*2ec70*/  LDL R28, [R1+0x988] ;  /* 0x00098800011c7983 */ /* 0x000f280000100800 */
[----:B0-----:R-:W4:Y:S04]  /*2ec80*/  LDL R10, [R1+0x97c] ;  /* 0x00097c00010a7983 */ /* 0x001f280000100800 */
[----:B------:R0:W-:Y:S04]  /*2ec90*/  STL.64 [R1+0x540], R24 ;  /* 0x0005401801007387 */ /* 0x0001e80000100a00 */
[----:B------:R-:W4:Y:S04]  /*2eca0*/  LDL R11, [R1+0x98c] ;  /* 0x00098c00010b7983 */ /* 0x000f280000100800 */
[----:B------:R-:W4:Y:S01]  /*2ecb0*/  LDL R9, [R1+0x9a0] ;  /* 0x0009a00001097983 */ /* 0x000f220000100800 */
[----:B0-----:R-:W-:-:S05]  /*2ecc0*/  IMAD.WIDE R24, R29, 0x2, R14 ;  /* 0x000000021d187825 */ /* 0x001fca00078e020e */
[----:B------:R0:W-:Y:S04]  /*2ecd0*/  STL.64 [R1+0x558], R24 ;  /* 0x0005581801007387 */ /* 0x0001e80000100a00 */
[----:B------:R-:W4:Y:S04]  /*2ece0*/  LDL R6, [R1+0x9a4] ;  /* 0x0009a40001067983 */ /* 0x000f280000100800 */
[----:B------:R-:W4:Y:S04]  /*2ecf0*/  LDL R3, [R1+0x9b0] ;  /* 0x0009b00001037983 */ /* 0x000f280000100800 */
[----:B------:R-:W4:Y:S01]  /*2ed00*/  LDL R29, [R1+0x9b4] ;  /* 0x0009b400011d7983 */ /* 0x000f220000100800 */
[----:B0-----:R-:W-:-:S04]  /*2ed10*/  IMAD.WIDE R24, R23, 0x2, R14 ;  /* 0x0000000217187825 */ /* 0x001fc800078e020e */
[--C-:B------:R-:W-:Y:S01]  /*2ed20*/  IMAD.WIDE R22, R20, 0x2, R14.reuse ;  /* 0x0000000214167825 */ /* 0x100fe200078e020e */
[----:B------:R0:W-:Y:S04]  /*2ed30*/  STL.64 [R1+0x568], R24 ;  /* 0x0005681801007387 */ /* 0x0001e80000100a00 */
[----:B------:R1:W-:Y:S01]  /*2ed40*/  STL.64 [R1+0x580], R22 ;  /* 0x0005801601007387 */ /* 0x0003e20000100a00 */
[----:B0-----:R-:W-:-:S04]  /*2ed50*/  IMAD.WIDE R24, R21, 0x2, R14 ;  /* 0x0000000215187825 */ /* 0x001fc800078e020e */
[----:B-1----:R-:W-:-:S04]  /*2ed60*/  IMAD.WIDE R22, R18, 0x2, R14 ;  /* 0x0000000212167825 */ /* 0x002fc800078e020e */
[----:B------:R-:W-:-:S04]  /*2ed70*/  IMAD.WIDE R20, R19, 0x2, R14 ;  /* 0x0000000213147825 */ /* 0x000fc800078e020e */
[--C-:B------:R-:W-:Y:S01]  /*2ed80*/  IMAD.WIDE R18, R16, 0x2, R14.reuse ;  /* 0x0000000210127825 */ /* 0x100fe200078e020e */
[----:B------:R-:W-:Y:S04]  /*2ed90*/  STL.64 [R1+0x598], R24 ;  /* 0x0005981801007387 */ /* 0x000fe80000100a00 */
[----:B------:R-:W-:Y:S01]  /*2eda0*/  STL.64 [R1+0x5a8], R22 ;  /* 0x0005a81601007387 */ /* 0x000fe20000100a00 */
[----:B------:R-:W-:-:S03]  /*2edb0*/  IMAD.WIDE R16, R17, 0x2, R14 ;  /* 0x0000000211107825 */ /* 0x000fc600078e020e */
[----:B------:R0:W-:Y:S04]  /*2edc0*/  STL.64 [R1+0x5c0], R20 ;  /* 0x0005c01401007387 */ /* 0x0001e80000100a00 */
[----:B------:R1:W-:Y:S04]  /*2edd0*/  STL.64 [R1+0x5d0], R18 ;  /* 0x0005d01201007387 */ /* 0x0003e80000100a00 */
[----:B------:R1:W-:Y:S01]  /*2ede0*/  STL.64 [R1+0x5e8], R16 ;  /* 0x0005e81001007387 */ /* 0x0003e20000100a00 */
[----:B0-----:R-:W-:-:S04]  /*2edf0*/  IMAD.WIDE R20, R12, 0x2, R14 ;  /* 0x000000020c147825 */ /* 0x001fc800078e020e */
[----:B-1----:R-:W-:-:S04]  /*2ee00*/  IMAD.WIDE R18, R26, 0x2, R14 ;  /* 0x000000021a127825 */ /* 0x002fc800078e020e */
[--C-:B------:R-:W-:Y:S01]  /*2ee10*/  IMAD.WIDE R16, R27, 0x2, R14.reuse ;  /* 0x000000021b107825 */ /* 0x100fe200078e020e */
[----:B------:R0:W-:Y:S04]  /*2ee20*/  STL.64 [R1+0x5f8], R20 ;  /* 0x0005f81401007387 */ /* 0x0001e80000100a00 */
[----:B------:R1:W-:Y:S04]  /*2ee30*/  STL.64 [R1+0x610], R18 ;  /* 0x0006101201007387 */ /* 0x0003e80000100a00 */
[----:B------:R1:W-:Y:S01]  /*2ee40*/  STL.64 [R1+0x628], R16 ;  /* 0x0006281001007387 */ /* 0x0003e20000100a00 */
[----:B0-----:R-:W-:-:S04]  /*2ee50*/  IMAD.WIDE R20, R8, 0x2, R14 ;  /* 0x0000000208147825 */ /* 0x001fc800078e020e */
[----:B-1----:R-:W-:-:S04]  /*2ee60*/  IMAD.WIDE R18, R7, 0x2, R14 ;  /* 0x0000000207127825 */ /* 0x002fc800078e020e */
[--C-:B------:R-:W-:Y:S01]  /*2ee70*/  IMAD.WIDE R16, R4, 0x2, R14.reuse ;  /* 0x0000000204107825 */ /* 0x100fe200078e020e */
[----:B------:R-:W-:Y:S04]  /*2ee80*/  STL.64 [R1+0x638], R20 ;  /* 0x0006381401007387 */ /* 0x000fe80000100a00 */
[----:B------:R-:W4:Y:S04]  /*2ee90*/  LDL R26, [R1+0x9d0] ;  /* 0x0009d000011a7983 */ /* 0x000f280000100800 */
[----:B------:R2:W-:Y:S04]  /*2eea0*/  STL.64 [R1+0x650], R18 ;  /* 0x0006501201007387 */ /* 0x0005e80000100a00 */
[----:B------:R-:W4:Y:S04]  /*2eeb0*/  LDL R27, [R1+0x9d4] ;  /* 0x0009d400011b7983 */ /* 0x000f280000100800 */
[----:B------:R3:W-:Y:S04]  /*2eec0*/  STL.64 [R1+0x660], R16 ;  /* 0x0006601001007387 */ /* 0x0007e80000100a00 */
[----:B------:R-:W4:Y:S04]  /*2eed0*/  LDL R8, [R1+0x9e8] ;  /* 0x0009e80001087983 */ /* 0x000f280000100800 */
[----:B------:R-:W4:Y:S04]  /*2eee0*/  LDL R7, [R1+0x9ec] ;  /* 0x0009ec0001077983 */ /* 0x000f280000100800 */
[----:B------:R-:W4:Y:S01]  /*2eef0*/  LDL R4, [R1+0x9f8] ;  /* 0x0009f80001047983 */ /* 0x000f220000100800 */
[----:B--2---:R-:W-:-:S05]  /*2ef00*/  IMAD.WIDE R18, R13, 0x2, R14 ;  /* 0x000000020d127825 */ /* 0x004fca00078e020e */
[----:B------:R-:W-:Y:S01]  /*2ef10*/  STL.64 [R1+0x678], R18 ;  /* 0x0006781201007387 */ /* 0x000fe20000100a00 */
[----:B---3--:R-:W-:-:S03]  /*2ef20*/  IMAD.WIDE R16, R2, 0x2, R14 ;  /* 0x0000000202107825 */ /* 0x008fc600078e020e */
[----:B------:R-:W2:Y:S01]  /*2ef30*/  LDL R2, [R1+0x9fc] ;  /* 0x0009fc0001027983 */ /* 0x000ea20000100800 */
[----:B----4-:R-:W-:-:S03]  /*2ef40*/  IMAD.WIDE R12, R5, 0x2, R14 ;  /* 0x00000002050c7825 */ /* 0x010fc600078e020e */
[----:B------:R0:W-:Y:S04]  /*2ef50*/  STL.64 [R1+0x688], R16 ;  /* 0x0006881001007387 */ /* 0x0001e80000100a00 */
[----:B------:R-:W3:Y:S04]  /*2ef60*/  LDL R5, [R1+0xa10] ;  /* 0x000a100001057983 */ /* 0x000ee80000100800 */
[----:B------:R1:W-:Y:S01]  /*2ef70*/  STL.64 [R1+0x6a0], R12 ;  /* 0x0006a00c01007387 */ /* 0x0003e20000100a00 */
[----:B0-----:R-:W-:-:S03]  /*2ef80*/  IMAD.WIDE R16, R28, 0x2, R14 ;  /* 0x000000021c107825 */ /* 0x001fc600078e020e */
[----:B------:R-:W4:Y:S01]  /*2ef90*/  LDL R28, [R1+0xa14] ;  /* 0x000a1400011c7983 */ /* 0x000f220000100800 */
[----:B-1----:R-:W-:-:S05]  /*2efa0*/  IMAD.WIDE R12, R10, 0x2, R14 ;  /* 0x000000020a0c7825 */ /* 0x002fca00078e020e */
[----:B------:R0:W-:Y:S04]  /*2efb0*/  STL.64 [R1+0x6b0], R12 ;  /* 0x0006b00c01007387 */ /* 0x0001e80000100a00 */
[----:B------:R1:W-:Y:S01]  /*2efc0*/  STL.64 [R1+0x6c8], R16 ;  /* 0x0006c81001007387 */ /* 0x0003e20000100a00 */
[----:B0-----:R-:W-:-:S04]  /*2efd0*/  IMAD.WIDE R12, R11, 0x2, R14 ;  /* 0x000000020b0c7825 */ /* 0x001fc800078e020e */
[----:B------:R-:W-:-:S04]  /*2efe0*/  IMAD.WIDE R10, R9, 0x2, R14 ;  /* 0x00000002090a7825 */ /* 0x000fc800078e020e */
[--C-:B-1----:R-:W-:Y:S01]  /*2eff0*/  IMAD.WIDE R16, R6, 0x2, R14.reuse ;  /* 0x0000000206107825 */ /* 0x102fe200078e020e */
[----:B------:R0:W-:Y:S04]  /*2f000*/  STL.64 [R1+0x6e0], R12 ;  /* 0x0006e00c01007387 */ /* 0x0001e80000100a00 */
[----:B------:R1:W-:Y:S04]  /*2f010*/  STL.64 [R1+0x6f0], R10 ;  /* 0x0006f00a01007387 */ /* 0x0003e80000100a00 */
[----:B------:R1:W-:Y:S04]  /*2f020*/  STL.64 [R1+0x708], R16 ;  /* 0x0007081001007387 */ /* 0x0003e80000100a00 */
[----:B------:R-:W4:Y:S01]  /*2f030*/  LDL R23, [R1+0xa20] ;  /* 0x000a200001177983 */ /* 0x000f220000100800 */
[----:B0-----:R-:W-:-:S04]  /*2f040*/  IMAD.WIDE R12, R3, 0x2, R14 ;  /* 0x00000002030c7825 */ /* 0x001fc800078e020e */
[--C-:B-1----:R-:W-:Y:S01]  /*2f050*/  IMAD.WIDE R10, R29, 0x2, R14.reuse ;  /* 0x000000021d0a7825 */ /* 0x102fe200078e020e */
[----:B------:R0:W-:Y:S04]  /*2f060*/  STL.64 [R1+0x718], R12 ;  /* 0x0007180c01007387 */ /* 0x0001e80000100a00 */
[----:B------:R-:W4:Y:S04]  /*2f070*/  LDL R20, [R1+0xa24] ;  /* 0x000a240001147983 */ /* 0x000f280000100800 */
[----:B------:R1:W-:Y:S04]  /*2f080*/  STL.64 [R1+0x730], R10 ;  /* 0x0007300a01007387 */ /* 0x0003e80000100a00 */
[----:B------:R-:W4:Y:S04]  /*2f090*/  LDL R21, [R1+0xa38] ;  /* 0x000a380001157983 */ /* 0x000f280000100800 */
[----:B------:R-:W4:Y:S04]  /*2f0a0*/  LDL R18, [R1+0xa3c] ;  /* 0x000a3c0001127983 */ /* 0x000f280000100800 */
[----:B------:R-:W4:Y:S04]  /*2f0b0*/  LDL R19, [R1+0xa48] ;  /* 0x000a480001137983 */ /* 0x000f280000100800 */
[----:B------:R-:W4:Y:S04]  /*2f0c0*/  LDL R16, [R1+0xa4c] ;  /* 0x000a4c0001107983 */ /* 0x000f280000100800 */
[----:B------:R-:W4:Y:S04]  /*2f0d0*/  LDL R17, [R1+0xa60] ;  /* 0x000a600001117983 */ /* 0x000f280000100800 */
[----:B------:R-:W4:Y:S04]  /*2f0e0*/  LDL R9, [R1+0xa7c] ;  /* 0x000a7c0001097983 */ /* 0x000f280000100800 */
[----:B------:R-:W4:Y:S04]  /*2f0f0*/  LDL R6, [R1+0xa88] ;  /* 0x000a880001067983 */ /* 0x000f280000100800 */
[----:B0-----:R-:W4:Y:S04]  /*2f100*/  LDL R12, [R1+0xa64] ;  /* 0x000a6400010c7983 */ /* 0x001f280000100800 */
[----:B------:R-:W4:Y:S04]  /*2f110*/  LDL R3, [R1+0xa8c] ;  /* 0x000a8c0001037983 */ /* 0x000f280000100800 */
[----:B-1----:R-:W4:Y:S04]  /*2f120*/  LDL R11, [R1+0xa78] ;  /* 0x000a7800010b7983 */ /* 0x002f280000100800 */
[----:B------:R-:W4:Y:S01]  /*2f130*/  LDL R29, [R1+0xaa0] ;  /* 0x000aa000011d7983 */ /* 0x000f220000100800 */
[----:B------:R-:W-:-:S04]  /*2f140*/  IMAD.WIDE R24, R26, 0x2, R14 ;  /* 0x000000021a187825 */ /* 0x000fc800078e020e */
[--C-:B------:R-:W-:Y:S01]  /*2f150*/  IMAD.WIDE R26, R27, 0x2, R14.reuse ;  /* 0x000000021b1a7825 */ /* 0x100fe200078e020e */
[----:B------:R0:W-:Y:S04]  /*2f160*/  STL.64 [R1+0x740], R24 ;  /* 0x0007401801007387 */ /* 0x0001e80000100a00 */
[----:B------:R1:W-:Y:S01]  /*2f170*/  STL.64 [R1+0x758], R26 ;  /* 0x0007581a01007387 */ /* 0x0003e20000100a00 */
[----:B0-----:R-:W-:-:S04]  /*2f180*/  IMAD.WIDE R24, R8, 0x2, R14 ;  /* 0x0000000208187825 */ /* 0x001fc800078e020e */
[--C-:B-1----:R-:W-:Y:S01]  /*2f190*/  IMAD.WIDE R26, R7, 0x2, R14.reuse ;  /* 0x00000002071a7825 */ /* 0x102fe200078e020e */
[----:B------:R0:W-:Y:S04]  /*2f1a0*/  STL.64 [R1+0x770], R24 ;  /* 0x0007701801007387 */ /* 0x0001e80000100a00 */
[----:B------:R-:W4:Y:S04]  /*2f1b0*/  LDL R13, [R1+0xaa4] ;  /* 0x000aa400010d7983 */ /* 0x000f280000100800 */
[----:B------:R2:W-:Y:S04]  /*2f1c0*/  STL.64 [R1+0x780], R26 ;  /* 0x0007801a01007387 */ /* 0x0005e80000100a00 */
[----:B------:R-:W4:Y:S01]  /*2f1d0*/  LDL R7, [R1+0xab0] ;  /* 0x000ab00001077983 */ /* 0x000f220000100800 */
[----:B0-----:R-:W-:-:S05]  /*2f1e0*/  IMAD.WIDE R24, R4, 0x2, R14 ;  /* 0x0000000204187825 */ /* 0x001fca00078e020e */
[----:B------:R3:W-:Y:S04]  /*2f1f0*/  STL.64 [R1+0x798], R24 ;  /* 0x0007981801007387 */ /* 0x0007e80000100a00 */
[----:B------:R-:W4:Y:S04]  /*2f200*/  LDL R4, [R1+0xab4] ;  /* 0x000ab40001047983 */ /* 0x000f280000100800 */
[----:B------:R-:W4:Y:S01]  /*2f210*/  LDL R10, [R1+0xac8] ;  /* 0x000ac800010a7983 */ /* 0x000f220000100800 */
[----:B--2---:R-:W-:-:S04]  /*2f220*/  IMAD.WIDE R26, R2, 0x2, R14 ;  /* 0x00000002021a7825 */ /* 0x004fc800078e020e */
[--C-:B---3--:R-:W-:Y:S01]  /*2f230*/  IMAD.WIDE R24, R5, 0x2, R14.reuse ;  /* 0x0000000205187825 */ /* 0x108fe200078e020e */
[----:B------:R0:W-:Y:S04]  /*2f240*/  STL.64 [R1+0x7a8], R26 ;  /* 0x0007a81a01007387 */ /* 0x0001e80000100a00 */
[----:B------:R-:W2:Y:S04]  /*2f250*/  LDL R5, [R1+0xacc] ;  /* 0x000acc0001057983 */ /* 0x000ea80000100800 */
[----:B------:R4:W-:Y:S04]  /*2f260*/  STL.64 [R1+0x7c0], R24 ;  /* 0x0007c01801007387 */ /* 0x0009e80000100a00 */
[----:B0-----:R-:W3:Y:S04]  /*2f270*/  LDL R26, [R1+0xad8] ;  /* 0x000ad800011a7983 */ /* 0x001ee80000100800 */
[----:B------:R-:W3:Y:S01]  /*2f280*/  LDL R27, [R1+0xadc] ;  /* 0x000adc00011b7983 */ /* 0x000ee20000100800 */
[----:B----4-:R-:W-:-:S05]  /*2f290*/  IMAD.WIDE R24, R28, 0x2, R14 ;  /* 0x000000021c187825 */ /* 0x010fca00078e020e */
[----:B------:R0:W-:Y:S04]  /*2f2a0*/  STL.64 [R1+0x7d0], R24 ;  /* 0x0007d01801007387 */ /* 0x0001e80000100a00 */
[----:B------:R-:W4:Y:S04]  /*2f2b0*/  LDL R8, [R1+0xaf0] ;  /* 0x000af00001087983 */ /* 0x000f280000100800 */
[----:B------:R-:W4:Y:S04]  /*2f2c0*/  LDL R2, [R1+0xaf4] ;  /* 0x000af40001027983 */ /* 0x000f280000100800 */
[----:B------:R-:W4:Y:S01]  /*2f2d0*/  LDL R28, [R1+0xb08] ;  /* 0x000b0800011c7983 */ /* 0x000f220000100800 */
[----:B0-----:R-:W-:-:S05]  /*2f2e0*/  IMAD.WIDE R24, R23, 0x2, R14 ;  /* 0x0000000217187825 */ /* 0x001fca00078e020e */
[----:B------:R0:W-:Y:S01]  /*2f2f0*/  STL.64 [R1+0x7e8], R24 ;  /* 0x0007e81801007387 */ /* 0x0001e20000100a00 */
[----:B------:R-:W-:-:S04]  /*2f300*/  IMAD.WIDE R22, R20, 0x2, R14 ;  /* 0x0000000214167825 */ /* 0x000fc800078e020e */
[----:B0-----:R-:W-:-:S04]  /*2f310*/  IMAD.WIDE R24, R21, 0x2, R14 ;  /* 0x0000000215187825 */ /* 0x001fc800078e020e */
[--C-:B------:R-:W-:Y:S01]  /*2f320*/  IMAD.WIDE R20, R19, 0x2, R14.reuse ;  /* 0x0000000213147825 */ /* 0x100fe200078e020e */
[----:B------:R0:W-:Y:S04]  /*2f330*/  STL.64 [R1+0x800], R22 ;  /* 0x0008001601007387 */ /* 0x0001e80000100a00 */
[----:B------:R-:W-:Y:S01]  /*2f340*/  STL.64 [R1+0x810], R24 ;  /* 0x0008101801007387 */ /* 0x000fe20000100a00 */
[----:B0-----:R-:W-:-:S04]  /*2f350*/  IMAD.WIDE R22, R18, 0x2, R14 ;  /* 0x0000000212167825 */ /* 0x001fc800078e020e */
[----:B------:R-:W-:-:S04]  /*2f360*/  IMAD.WIDE R18, R16, 0x2, R14 ;  /* 0x0000000210127825 */ /* 0x000fc800078e020e */
[--C-:B------:R-:W-:Y:S01]  /*2f370*/  IMAD.WIDE R16, R17, 0x2, R14.reuse ;  /* 0x0000000211107825 */ /* 0x100fe200078e020e */
[----:B------:R-:W-:Y:S04]  /*2f380*/  STL.64 [R1+0x828], R22 ;  /* 0x0008281601007387 */ /* 0x000fe80000100a00 */
        /* <DEDUP_REMOVED lines=20> */
[----:B0-----:R-:W-:-:S04]  /*2f4d0*/  IMAD.WIDE R18, R13, 0x2, R14 ;  /* 0x000000020d127825 */ /* 0x001fc800078e020e */
[--C-:B-1----:R-:W-:Y:S01]  /*2f4e0*/  IMAD.WIDE R16, R7, 0x2, R14.reuse ;  /* 0x0000000207107825 */ /* 0x102fe200078e020e */
[----:B------:R-:W-:Y:S04]  /*2f4f0*/  STL.64 [R1+0x8f0], R18 ;  /* 0x0008f01201007387 */ /* 0x000fe80000100a00 */
[----:B------:R-:W4:Y:S04]  /*2f500*/  LDL R7, [R1+0xb40] ;  /* 0x000b400001077983 */ /* 0x000f280000100800 */
[----:B------:R0:W-:Y:S01]  /*2f510*/  STL.64 [R1+0x908], R16 ;  /* 0x0009081001007387 */ /* 0x0001e20000100a00 */
[----:B------:R-:W-:-:S03]  /*2f520*/  IMAD.WIDE R12, R4, 0x2, R14 ;  /* 0x00000002040c7825 */ /* 0x000fc600078e020e */
[----:B------:R-:W4:Y:S04]  /*2f530*/  LDL R4, [R1+0xb44] ;  /* 0x000b440001047983 */ /* 0x000f280000100800 */
[----:B------:R2:W-:Y:S01]  /*2f540*/  STL.64 [R1+0x920], R12 ;  /* 0x0009200c01007387 */ /* 0x0005e20000100a00 */
[----:B0-----:R-:W-:-:S04]  /*2f550*/  IMAD.WIDE R16, R10, 0x2, R14 ;  /* 0x000000020a107825 */ /* 0x001fc800078e020e */
[--C-:B--2---:R-:W-:Y:S02]  /*2f560*/  IMAD.WIDE R12, R5, 0x2, R14.reuse ;  /* 0x00000002050c7825 */ /* 0x104fe400078e020e */
[----:B------:R-:W2:Y:S04]  /*2f570*/  LDL R5, [R1+0xb58] ;  /* 0x000b580001057983 */ /* 0x000ea80000100800 */
[----:B------:R3:W-:Y:S04]  /*2f580*/  STL.64 [R1+0x930], R16 ;  /* 0x0009301001007387 */ /* 0x0007e80000100a00 */
[----:B------:R0:W-:Y:S01]  /*2f590*/  STL.64 [R1+0x948], R12 ;  /* 0x0009480c01007387 */ /* 0x0001e20000100a00 */
[----:B---3--:R-:W-:-:S04]  /*2f5a0*/  IMAD.WIDE R16, R26, 0x2, R14 ;  /* 0x000000021a107825 */ /* 0x008fc800078e020e */
[----:B0-----:R-:W-:-:S04]  /*2f5b0*/  IMAD.WIDE R12, R27, 0x2, R14 ;  /* 0x000000021b0c7825 */ /* 0x001fc800078e020e */
[--C-:B----4-:R-:W-:Y:S01]  /*2f5c0*/  IMAD.WIDE R18, R8, 0x2, R14.reuse ;  /* 0x0000000208127825 */ /* 0x110fe200078e020e */
        /* <DEDUP_REMOVED lines=10> */
[----:B---3--:R-:W3:Y:S04]  /*2f670*/  LDL R18, [R1+0xb80] ;  /* 0x000b800001127983 */ /* 0x008ee80000100800 */
[----:B------:R-:W3:Y:S04]  /*2f680*/  LDL R19, [R1+0xb84] ;  /* 0x000b840001137983 */ /* 0x000ee80000100800 */
[----:B------:R-:W3:Y:S04]  /*2f690*/  LDL R26, [R1+0xba8] ;  /* 0x000ba800011a7983 */ /* 0x000ee80000100800 */
[----:B------:R-:W3:Y:S04]  /*2f6a0*/  LDL R27, [R1+0xbac] ;  /* 0x000bac00011b7983 */ /* 0x000ee80000100800 */
[----:B------:R-:W3:Y:S04]  /*2f6b0*/  LDL R8, [R1+0xbb8] ;  /* 0x000bb80001087983 */ /* 0x000ee80000100800 */
[----:B------:R-:W3:Y:S04]  /*2f6c0*/  LDL R2, [R1+0xbbc] ;  /* 0x000bbc0001027983 */ /* 0x000ee80000100800 */
[----:B0-----:R-:W3:Y:S04]  /*2f6d0*/  LDL R16, [R1+0xb8c] ;  /* 0x000b8c0001107983 */ /* 0x001ee80000100800 */
[----:B------:R-:W3:Y:S04]  /*2f6e0*/  LDL R17, [R1+0xb98] ;  /* 0x000b980001117983 */ /* 0x000ee80000100800 */
[----:B-1----:R-:W3:Y:S04]  /*2f6f0*/  LDL R12, [R1+0xb9c] ;  /* 0x000b9c00010c7983 */ /* 0x002ee80000100800 */
[----:B------:R-:W3:Y:S01]  /*2f700*/  LDL R28, [R1+0xbc8] ;  /* 0x000bc800011c7983 */ /* 0x000ee20000100800 */
[----:B------:R-:W-:-:S04]  /*2f710*/  IMAD.WIDE R10, R11, 0x2, R14 ;  /* 0x000000020b0a7825 */ /* 0x000fc800078e020e */
[--C-:B------:R-:W-:Y:S01]  /*2f720*/  IMAD.WIDE R24, R9, 0x2, R14.reuse ;  /* 0x0000000209187825 */ /* 0x100fe200078e020e */
[----:B------:R0:W-:Y:S04]  /*2f730*/  STL.64 [R1+0x9c8], R10 ;  /* 0x0009c80a01007387 */ /* 0x0001e80000100a00 */
[----:B------:R1:W-:Y:S01]  /*2f740*/  STL.64 [R1+0x9e0], R24 ;  /* 0x0009e01801007387 */ /* 0x0003e20000100a00 */
[----:B0-----:R-:W-:-:S04]  /*2f750*/  IMAD.WIDE R10, R6, 0x2, R14 ;  /* 0x00000002060a7825 */ /* 0x001fc800078e020e */
[--C-:B-1----:R-:W-:Y:S01]  /*2f760*/  IMAD.WIDE R24, R3, 0x2, R14.reuse ;  /* 0x0000000203187825 */ /* 0x102fe200078e020e */
[----:B------:R0:W-:Y:S04]  /*2f770*/  STL.64 [R1+0x9f0], R10 ;  /* 0x0009f00a01007387 */ /* 0x0001e80000100a00 */
[----:B------:R-:W3:Y:S04]  /*2f780*/  LDL R13, [R1+0xbcc] ;  /* 0x000bcc00010d7983 */ /* 0x000ee80000100800 */
[----:B------:R1:W-:Y:S04]  /*2f790*/  STL.64 [R1+0xa08], R24 ;  /* 0x000a081801007387 */ /* 0x0003e80000100a00 */
[----:B------:R-:W3:Y:S01]  /*2f7a0*/  LDL R3, [R1+0xbd8] ;  /* 0x000bd80001037983 */ /* 0x000ee20000100800 */
[----:B0-----:R-:W-:-:S05]  /*2f7b0*/  IMAD.WIDE R10, R29, 0x2, R14 ;  /* 0x000000021d0a7825 */ /* 0x001fca00078e020e */
[----:B------:R0:W-:Y:S04]  /*2f7c0*/  STL.64 [R1+0xa18], R10 ;  /* 0x000a180a01007387 */ /* 0x0001e80000100a00 */
[----:B------:R-:W3:Y:S01]  /*2f7d0*/  LDL R29, [R1+0xbdc] ;  /* 0x000bdc00011d7983 */ /* 0x000ee20000100800 */
[----:B-1----:R-:W-:-:S04]  /*2f7e0*/  IMAD.WIDE R24, R7, 0x2, R14 ;  /* 0x0000000207187825 */ /* 0x002fc800078e020e */
[--C-:B------:R-:W-:Y:S01]  /*2f7f0*/  IMAD.WIDE R6, R4, 0x2, R14.reuse ;  /* 0x0000000204067825 */ /* 0x100fe200078e020e */
[----:B0-----:R-:W3:Y:S04]  /*2f800*/  LDL R10, [R1+0xbe8] ;  /* 0x000be800010a7983 */ /* 0x001ee80000100800 */
[----:B------:R-:W-:Y:S04]  /*2f810*/  STL.64 [R1+0xa30], R24 ;  /* 0x000a301801007387 */ /* 0x000fe80000100a00 */
[----:B------:R-:W3:Y:S04]  /*2f820*/  LDL R4, [R1+0xbec] ;  /* 0x000bec0001047983 */ /* 0x000ee80000100800 */
[----:B------:R2:W-:Y:S04]  /*2f830*/  STL.64 [R1+0xa40], R6 ;  /* 0x000a400601007387 */ /* 0x0005e80000100a00 */
[----:B------:R-:W3:Y:S04]  /*2f840*/  LDL R11, [R1+0xbf8] ;  /* 0x000bf800010b7983 */ /* 0x000ee80000100800 */
[----:B------:R-:W3:Y:S01]  /*2f850*/  LDL R9, [R1+0xbfc] ;  /* 0x000bfc0001097983 */ /* 0x000ee20000100800 */
[----:B--2---:R-:W-:-:S05]  /*2f860*/  IMAD.WIDE R6, R5, 0x2, R14 ;  /* 0x0000000205067825 */ /* 0x004fca00078e020e */
[----:B------:R0:W-:Y:S04]  /*2f870*/  STL.64 [R1+0xa58], R6 ;  /* 0x000a580601007387 */ /* 0x0001e80000100a00 */
[----:B------:R-:W2:Y:S04]  /*2f880*/  LDL R5, [R1+0xc18] ;  /* 0x000c180001057983 */ /* 0x000ea80000100800 */
[----:B0-----:R-:W2:Y:S04]  /*2f890*/  LDL R6, [R1+0xc08] ;  /* 0x000c080001067983 */ /* 0x001ea80000100800 */
[----:B------:R-:W2:Y:S01]  /*2f8a0*/  LDL R7, [R1+0xc0c] ;  /* 0x000c0c0001077983 */ /* 0x000ea20000100800 */
[----:B----4-:R-:W-:-:S05]  /*2f8b0*/  IMAD.WIDE R24, R23, 0x2, R14 ;  /* 0x0000000217187825 */ /* 0x010fca00078e020e */
[----:B------:R0:W-:Y:S01]  /*2f8c0*/  STL.64 [R1+0xa70], R24 ;  /* 0x000a701801007387 */ /* 0x0001e20000100a00 */
[----:B------:R-:W-:-:S04]  /*2f8d0*/  IMAD.WIDE R22, R20, 0x2, R14 ;  /* 0x0000000214167825 */ /* 0x000fc800078e020e */
[----:B0-----:R-:W-:-:S04]  /*2f8e0*/  IMAD.WIDE R24, R21, 0x2, R14 ;  /* 0x0000000215187825 */ /* 0x001fc800078e020e */
[--C-:B---3--:R-:W-:Y:S01]  /*2f8f0*/  IMAD.WIDE R20, R19, 0x2, R14.reuse ;  /* 0x0000000213147825 */ /* 0x108fe200078e020e */
        /* <DEDUP_REMOVED lines=18> */
[----:B------:R-:W-:Y:S04]  /*2fa20*/  STL.64 [R1+0xb38], R20 ;  /* 0x000b381401007387 */ /* 0x000fe80000100a00 */
[----:B------:R-:W3:Y:S04]  /*2fa30*/  LDL R26, [R1+0xc28] ;  /* 0x000c2800011a7983 */ /* 0x000ee80000100800 */
        /* <DEDUP_REMOVED lines=15> */
[--C-:B-1----:R-:W-:Y:S02]  /*2fb30*/  IMAD.WIDE R12, R4, 0x2, R14.reuse ;  /* 0x00000002040c7825 */ /* 0x102fe400078e020e */
[----:B------:R-:W4:Y:S04]  /*2fb40*/  LDL R4, [R1+0xc90] ;  /* 0x000c900001047983 */ /* 0x000f280000100800 */
[----:B------:R0:W-:Y:S01]  /*2fb50*/  STL.64 [R1+0xbb0], R16 ;  /* 0x000bb01001007387 */ /* 0x0001e20000100a00 */
[----:B------:R-:W-:-:S03]  /*2fb60*/  IMAD.WIDE R10, R11, 0x2, R14 ;  /* 0x000000020b0a7825 */ /* 0x000fc600078e020e */
[----:B------:R2:W-:Y:S04]  /*2fb70*/  STL.64 [R1+0xbc0], R12 ;  /* 0x000bc00c01007387 */ /* 0x0005e80000100a00 */
[----:B------:R1:W-:Y:S01]  /*2fb80*/  STL.64 [R1+0xbd0], R10 ;  /* 0x000bd00a01007387 */ /* 0x0003e20000100a00 */
[----:B0-----:R-:W-:-:S05]  /*2fb90*/  IMAD.WIDE R16, R9, 0x2, R14 ;  /* 0x0000000209107825 */ /* 0x001fca00078e020e */
[----:B------:R0:W-:Y:S01]  /*2fba0*/  STL.64 [R1+0xbe0], R16 ;  /* 0x000be01001007387 */ /* 0x0001e20000100a00 */
[----:B--2---:R-:W-:-:S04]  /*2fbb0*/  IMAD.WIDE R12, R6, 0x2, R14 ;  /* 0x00000002060c7825 */ /* 0x004fc800078e020e */
[----:B-1----:R-:W-:-:S04]  /*2fbc0*/  IMAD.WIDE R10, R7, 0x2, R14 ;  /* 0x00000002070a7825 */ /* 0x002fc800078e020e */
[--C-:B------:R-:W-:Y:S01]  /*2fbd0*/  IMAD.WIDE R6, R5, 0x2, R14.reuse ;  /* 0x0000000205067825 */ /* 0x100fe200078e020e */
[----:B------:R1:W-:Y:S04]  /*2fbe0*/  STL.64 [R1+0xbf0], R12 ;  /* 0x000bf00c01007387 */ /* 0x0003e80000100a00 */
[----:B------:R-:W2:Y:S04]  /*2fbf0*/  LDL R23, [R1+0xc98] ;  /* 0x000c980001177983 */ /* 0x000ea80000100800 */
[----:B------:R0:W-:Y:S04]  /*2fc00*/  STL.64 [R1+0xc00], R10 ;  /* 0x000c000a01007387 */ /* 0x0001e80000100a00 */
[----:B------:R-:W2:Y:S04]  /*2fc10*/  LDL R20, [R1+0xca8] ;  /* 0x000ca80001147983 */ /* 0x000ea80000100800 */
[----:B------:R0:W-:Y:S04]  /*2fc20*/  STL.64 [R1+0xc10], R6 ;  /* 0x000c100601007387 */ /* 0x0001e80000100a00 */
[----:B------:R-:W2:Y:S04]  /*2fc30*/  LDL R21, [R1+0xcb0] ;  /* 0x000cb00001157983 */ /* 0x000ea80000100800 */
[----:B------:R-:W2:Y:S04]  /*2fc40*/  LDL R18, [R1+0xcc0] ;  /* 0x000cc00001127983 */ /* 0x000ea80000100800 */
[----:B------:R-:W2:Y:S04]  /*2fc50*/  LDL R19, [R1+0xcc8] ;  /* 0x000cc80001137983 */ /* 0x000ea80000100800 */
[----:B0-----:R-:W2:Y:S04]  /*2fc60*/  LDL R16, [R1+0xcd8] ;  /* 0x000cd80001107983 */ /* 0x001ea80000100800 */
[----:B------:R-:W2:Y:S04]  /*2fc70*/  LDL R17, [R1+0xce0] ;  /* 0x000ce00001117983 */ /* 0x000ea80000100800 */
[----:B-1----:R-:W2:Y:S04]  /*2fc80*/  LDL R12, [R1+0xcf0] ;  /* 0x000cf000010c7983 */ /* 0x002ea80000100800 */
[----:B------:R-:W2:Y:S04]  /*2fc90*/  LDL R9, [R1+0xd08] ;  /* 0x000d080001097983 */ /* 0x000ea80000100800 */
[----:B------:R-:W2:Y:S04]  /*2fca0*/  LDL R11, [R1+0xcf8] ;  /* 0x000cf800010b7983 */ /* 0x000ea80000100800 */
[----:B------:R-:W2:Y:S04]  /*2fcb0*/  LDL R5, [R1+0xd28] ;  /* 0x000d280001057983 */ /* 0x000ea80000100800 */
[----:B------:R-:W2:Y:S04]  /*2fcc0*/  LDL R6, [R1+0xd10] ;  /* 0x000d100001067983 */ /* 0x000ea80000100800 */
[----:B------:R-:W2:Y:S01]  /*2fcd0*/  LDL R7, [R1+0xd20] ;  /* 0x000d200001077983 */ /* 0x000ea20000100800 */
[----:B---3--:R-:W-:-:S04]  /*2fce0*/  IMAD.WIDE R24, R26, 0x2, R14 ;  /* 0x000000021a187825 */ /* 0x008fc800078e020e */
[--C-:B----4-:R-:W-:Y:S01]  /*2fcf0*/  IMAD.WIDE R26, R27, 0x2, R14.reuse ;  /* 0x000000021b1a7825 */ /* 0x110fe200078e020e */
[----:B------:R0:W-:Y:S04]  /*2fd00*/  STL.64 [R1+0xc20], R24 ;  /* 0x000c201801007387 */ /* 0x0001e80000100a00 */
[----:B------:R1:W-:Y:S01]  /*2fd10*/  STL.64 [R1+0xc30], R26 ;  /* 0x000c301a01007387 */ /* 0x0003e20000100a00 */
[----:B0-----:R-:W-:-:S04]  /*2fd20*/  IMAD.WIDE R24, R8, 0x2, R14 ;  /* 0x0000000208187825 */ /* 0x001fc800078e020e */
[--C-:B-1----:R-:W-:Y:S01]  /*2fd30*/  IMAD.WIDE R26, R2, 0x2, R14.reuse ;  /* 0x00000002021a7825 */ /* 0x102fe200078e020e */
[----:B------:R0:W-:Y:S04]  /*2fd40*/  STL.64 [R1+0xc40], R24 ;  /* 0x000c401801007387 */ /* 0x0001e80000100a00 */
[----:B------:R-:W3:Y:S04]  /*2fd50*/  LDL R13, [R1+0xd38] ;  /* 0x000d3800010d7983 */ /* 0x000ee80000100800 */
[----:B------:R1:W-:Y:S04]  /*2fd60*/  STL.64 [R1+0xc50], R26 ;  /* 0x000c501a01007387 */ /* 0x0003e80000100a00 */
[----:B------:R-:W4:Y:S01]  /*2fd70*/  LDL R2, [R1+0xd40] ;  /* 0x000d400001027983 */ /* 0x000f220000100800 */
[----:B0-----:R-:W-:-:S05]  /*2fd80*/  IMAD.WIDE R24, R28, 0x2, R14 ;  /* 0x000000021c187825 */ /* 0x001fca00078e020e */
[----:B------:R0:W-:Y:S04]  /*2fd90*/  STL.64 [R1+0xc60], R24 ;  /* 0x000c601801007387 */ /* 0x0001e80000100a00 */
[----:B------:R-:W4:Y:S04]  /*2fda0*/  LDL R28, [R1+0xd50] ;  /* 0x000d5000011c7983 */ /* 0x000f280000100800 */
[----:B------:R-:W4:Y:S01]  /*2fdb0*/  LDL R10, [R1+0xd60] ;  /* 0x000d6000010a7983 */ /* 0x000f220000100800 */
[----:B-1----:R-:W-:-:S05]  /*2fdc0*/  IMAD.WIDE R26, R3, 0x2, R14 ;  /* 0x00000002031a7825 */ /* 0x002fca00078e020e */
[----:B------:R1:W-:Y:S01]  /*2fdd0*/  STL.64 [R1+0xc70], R26 ;  /* 0x000c701a01007387 */ /* 0x0003e20000100a00 */
[----:B0-----:R-:W-:-:S03]  /*2fde0*/  IMAD.WIDE R24, R29, 0x2, R14 ;  /* 0x000000021d187825 */ /* 0x001fc600078e020e */
[----:B------:R-:W4:Y:S04]  /*2fdf0*/  LDL R29, [R1+0xd68] ;  /* 0x000d6800011d7983 */ /* 0x000f280000100800 */
[----:B------:R0:W-:Y:S04]  /*2fe00*/  STL.64 [R1+0xc88], R24 ;  /* 0x000c881801007387 */ /* 0x0001e80000100a00 */
[----:B-1----:R-:W4:Y:S04]  /*2fe10*/  LDL R26, [R1+0xd78] ;  /* 0x000d7800011a7983 */ /* 0x002f280000100800 */
[----:B------:R-:W4:Y:S01]  /*2fe20*/  LDL R27, [R1+0xd80] ;  /* 0x000d8000011b7983 */ /* 0x000f220000100800 */
[----:B0-----:R-:W-:-:S05]  /*2fe30*/  IMAD.WIDE R24, R4, 0x2, R14 ;  /* 0x0000000204187825 */ /* 0x001fca00078e020e */
[----:B------:R0:W-:Y:S04]  /*2fe40*/  STL.64 [R1+0xca0], R24 ;  /* 0x000ca01801007387 */ /* 0x0001e80000100a00 */
[----:B------:R-:W4:Y:S04]  /*2fe50*/  LDL R8, [R1+0xd90] ;  /* 0x000d900001087983 */ /* 0x000f280000100800 */
[----:B------:R-:W4:Y:S04]  /*2fe60*/  LDL R3, [R1+0xd98] ;  /* 0x000d980001037983 */ /* 0x000f280000100800 */
[----:B------:R-:W4:Y:S01]  /*2fe70*/  LDL R4, [R1+0xda8] ;  /* 0x000da80001047983 */ /* 0x000f220000100800 */
[----:B--2---:R-:W-:-:S04]  /*2fe80*/  IMAD.WIDE R22, R23, 0x2, R14 ;  /* 0x0000000217167825 */ /* 0x004fc800078e020e */
[--C-:B0-----:R-:W-:Y:S01]  /*2fe90*/  IMAD.WIDE R24, R20, 0x2, R14.reuse ;  /* 0x0000000214187825 */ /* 0x101fe200078e020e */
[----:B------:R0:W-:Y:S04]  /*2fea0*/  STL.64 [R1+0xcb8], R22 ;  /* 0x000cb81601007387 */ /* 0x0001e80000100a00 */
[----:B------:R-:W-:Y:S01]  /*2feb0*/  STL.64 [R1+0xcd0], R24 ;  /* 0x000cd01801007387 */ /* 0x000fe20000100a00 */
[----:B0-----:R-:W-:-:S04]  /*2fec0*/  IMAD.WIDE R22, R21, 0x2, R14 ;  /* 0x0000000215167825 */ /* 0x001fc800078e020e */
[----:B------:R-:W-:-:S04]  /*2fed0*/  IMAD.WIDE R20, R18, 0x2, R14 ;  /* 0x0000000212147825 */ /* 0x000fc800078e020e */
[--C-:B------:R-:W-:Y:S01]  /*2fee0*/  IMAD.WIDE R18, R19, 0x2, R14.reuse ;  /* 0x0000000213127825 */ /* 0x100fe200078e020e */
[----:B------:R0:W-:Y:S04]  /*2fef0*/  STL.64 [R1+0xce8], R22 ;  /* 0x000ce81601007387 */ /* 0x0001e80000100a00 */
[----:B------:R1:W-:Y:S04]  /*2ff00*/  STL.64 [R1+0xd00], R20 ;  /* 0x000d001401007387 */ /* 0x0003e80000100a00 */
[----:B------:R2:W-:Y:S01]  /*2ff10*/  STL.64 [R1+0xd18], R18 ;  /* 0x000d181201007387 */ /* 0x0005e20000100a00 */
[----:B0-----:R-:W-:-:S04]  /*2ff20*/  IMAD.WIDE R22, R16, 0x2, R14 ;  /* 0x0000000210167825 */ /* 0x001fc800078e020e */
[----:B-1----:R-:W-:-:S04]  /*2ff30*/  IMAD.WIDE R20, R17, 0x2, R14 ;  /* 0x0000000211147825 */ /* 0x002fc800078e020e */
[----:B--2---:R-:W-:-:S04]  /*2ff40*/  IMAD.WIDE R18, R12, 0x2, R14 ;  /* 0x000000020c127825 */ /* 0x004fc800078e020e */
[--C-:B------:R-:W-:Y:S01]  /*2ff50*/  IMAD.WIDE R16, R11, 0x2, R14.reuse ;  /* 0x000000020b107825 */ /* 0x100fe200078e020e */
[----:B------:R-:W-:Y:S04]  /*2ff60*/  STL.64 [R1+0xd30], R22 ;  /* 0x000d301601007387 */ /* 0x000fe80000100a00 */
        /* <DEDUP_REMOVED lines=8> */
[----:B------:R-:W-:Y:S04]  /*2fff0*/  STL.64 [R1+0xda0], R18 ;  /* 0x000da01201007387 */ /* 0x000fe80000100a00 */
[----:B------:R-:W2:Y:S04]  /*30000*/  LDL R11, [R1+0xdb0] ;  /* 0x000db000010b7983 */ /* 0x000ea80000100800 */
[----:B------:R-:W-:Y:S04]  /*30010*/  STL.64 [R1+0xdb8], R16 ;  /* 0x000db81001007387 */ /* 0x000fe80000100a00 */
[----:B------:R-:W2:Y:S04]  /*30020*/  LDL R9, [R1+0xdc0] ;  /* 0x000dc00001097983 */ /* 0x000ea80000100800 */
[----:B------:R0:W-:Y:S04]  /*30030*/  STL.64 [R1+0xdd0], R6 ;  /* 0x000dd00601007387 */ /* 0x0001e80000100a00 */
[----:B------:R-:W2:Y:S04]  /*30040*/  LDL R5, [R1+0xde0] ;  /* 0x000de00001057983 */ /* 0x000ea80000100800 */
[----:B0-----:R-:W2:Y:S04]  /*30050*/  LDL R6, [R1+0xdc8] ;  /* 0x000dc80001067983 */ /* 0x001ea80000100800 */
[----:B------:R-:W2:Y:S01]  /*30060*/  LDL R7, [R1+0xdd8] ;  /* 0x000dd80001077983 */ /* 0x000ea20000100800 */
[----:B---3--:R-:W-:-:S04]  /*30070*/  IMAD.WIDE R18, R13, 0x2, R14 ;  /* 0x000000020d127825 */ /* 0x008fc800078e020e */
[--C-:B----4-:R-:W-:Y:S01]  /*30080*/  IMAD.WIDE R16, R2, 0x2, R14.reuse ;  /* 0x0000000202107825 */ /* 0x110fe200078e020e */
[----:B------:R-:W-:Y:S04]  /*30090*/  STL.64 [R1+0xde8], R18 ;  /* 0x000de81201007387 */ /* 0x000fe80000100a00 */
[----:B------:R-:W3:Y:S04]  /*300a0*/  LDL R2, [R1+0xdf0] ;  /* 0x000df00001027983 */ /* 0x000ee80000100800 */
[----:B------:R-:W-:Y:S01]  /*300b0*/  STL.64 [R1+0xe00], R16 ;  /* 0x000e001001007387 */ /* 0x000fe20000100a00 */
[----:B------:R-:W-:-:S03]  /*300c0*/  IMAD.WIDE R12, R28, 0x2, R14 ;  /* 0x000000021c0c7825 */ /* 0x000fc600078e020e */
[----:B------:R-:W4:Y:S04]  /*300d0*/  LDL R28, [R1+0xdf8] ;  /* 0x000df800011c7983 */ /* 0x000f280000100800 */
[----:B------:R0:W-:Y:S02]  /*300e0*/  STL.64 [R1+0xe18], R12 ;  /* 0x000e180c01007387 */ /* 0x0001e40000100a00 */
[--C-:B0-----:R-:W-:Y:S02]  /*300f0*/  IMAD.WIDE R12, R29, 0x2, R14.reuse ;  /* 0x000000021d0c7825 */ /* 0x101fe400078e020e */
[----:B------:R-:W4:Y:S02]  /*30100*/  LDL R29, [R1+0xe08] ;  /* 0x000e0800011d7983 */ /* 0x000f240000100800 */
[----:B------:R-:W-:-:S05]  /*30110*/  IMAD.WIDE R16, R10, 0x2, R14 ;  /* 0x000000020a107825 */ /* 0x000fca00078e020e */
[----:B------:R0:W-:Y:S04]  /*30120*/  STL.64 [R1+0xe30], R16 ;  /* 0x000e301001007387 */ /* 0x0001e80000100a00 */
[----:B------:R1:W-:Y:S01]  /*30130*/  STL.64 [R1+0xe48], R12 ;  /* 0x000e480c01007387 */ /* 0x0003e20000100a00 */
[----:B0-----:R-:W-:-:S04]  /*30140*/  IMAD.WIDE R16, R26, 0x2, R14 ;  /* 0x000000021a107825 */ /* 0x001fc800078e020e */
[----:B-1----:R-:W-:-:S04]  /*30150*/  IMAD.WIDE R12, R27, 0x2, R14 ;  /* 0x000000021b0c7825 */ /* 0x002fc800078e020e */
[--C-:B------:R-:W-:Y:S01]  /*30160*/  IMAD.WIDE R18, R8, 0x2, R14.reuse ;  /* 0x0000000208127825 */ /* 0x100fe200078e020e */
        /* <DEDUP_REMOVED lines=20> */
[----:B--2---:R-:W-:-:S04]  /*302b0*/  IMAD.WIDE R24, R11, 0x2, R14 ;  /* 0x000000020b187825 */ /* 0x004fc800078e020e */
[--C-:B------:R-:W-:Y:S01]  /*302c0*/  IMAD.WIDE R10, R9, 0x2, R14.reuse ;  /* 0x00000002090a7825 */ /* 0x100fe200078e020e */
[----:B------:R0:W-:Y:S04]  /*302d0*/  STL.64 [R1+0xed0], R24 ;  /* 0x000ed01801007387 */ /* 0x0001e80000100a00 */
[----:B------:R1:W-:Y:S01]  /*302e0*/  STL.64 [R1+0xee8], R10 ;  /* 0x000ee80a01007387 */ /* 0x0003e20000100a00 */
[----:B0-----:R-:W-:-:S04]  /*302f0*/  IMAD.WIDE R24, R6, 0x2, R14 ;  /* 0x0000000206187825 */ /* 0x001fc800078e020e */
[--C-:B------:R-:W-:Y:S01]  /*30300*/  IMAD.WIDE R6, R7, 0x2, R14.reuse ;  /* 0x0000000207067825 */ /* 0x100fe200078e020e */
[----:B------:R-:W-:Y:S04]  /*30310*/  STL.64 [R1+0xf00], R24 ;  /* 0x000f001801007387 */ /* 0x000fe80000100a00 */
[----:B------:R-:W2:Y:S01]  /*30320*/  LDL R13, [R1+0xeb0] ;  /* 0x000eb000010d7983 */ /* 0x000ea20000100800 */
[----:B-1----:R-:W-:-:S03]  /*30330*/  IMAD.WIDE R10, R5, 0x2, R14 ;  /* 0x00000002050a7825 */ /* 0x002fc600078e020e */
[----:B------:R0:W-:Y:S04]  /*30340*/  STL.64 [R1+0xf18], R6 ;  /* 0x000f180601007387 */ /* 0x0001e80000100a00 */
[----:B0-----:R-:W2:Y:S04]  /*30350*/  LDL R7, [R1+0xec0] ;  /* 0x000ec00001077983 */ /* 0x001ea80000100800 */
[----:B------:R3:W-:Y:S04]  /*30360*/  STL.64 [R1+0xf30], R10 ;  /* 0x000f300a01007387 */ /* 0x0007e80000100a00 */
[----:B------:R-:W2:Y:S01]  /*30370*/  LDL R5, [R1+0xec8] ;  /* 0x000ec80001057983 */ /* 0x000ea20000100800 */
[----:B---3--:R-:W-:-:S04]  /*30380*/  IMAD.WIDE R10, R2, 0x2, R14 ;  /* 0x00000002020a7825 */ /* 0x008fc800078e020e */
[--C-:B----4-:R-:W-:Y:S01]  /*30390*/  IMAD.WIDE R24, R28, 0x2, R14.reuse ;  /* 0x000000021c187825 */ /* 0x110fe200078e020e */
[----:B------:R0:W-:Y:S04]  /*303a0*/  STL.64 [R1+0xf48], R10 ;  /* 0x000f480a01007387 */ /* 0x0001e80000100a00 */
[----:B------:R-:W3:Y:S04]  /*303b0*/  LDL R28, [R1+0xee0] ;  /* 0x000ee000011c7983 */ /* 0x000ee80000100800 */
        /* <DEDUP_REMOVED lines=42> */
[----:B0-----:R-:W-:-:S03]  /*30660*/  IMAD.WIDE R16, R7, 0x2, R14 ;  /* 0x0000000207107825 */ /* 0x001fc600078e020e */
[----:B------:R-:W2:Y:S01]  /*30670*/  LDL R7, [R1+0xf68] ;  /* 0x000f680001077983 */ /* 0x000ea20000100800 */
[----:B------:R-:W-:-:S03]  /*30680*/  IMAD.WIDE R12, R5, 0x2, R14 ;  /* 0x00000002050c7825 */ /* 0x000fc600078e020e */
[----:B------:R3:W-:Y:S04]  /*30690*/  STL.64 [R1+0x10e0], R16 ;  /* 0x0010e01001007387 */ /* 0x0007e80000100a00 */
[----:B------:R-:W2:Y:S04]  /*306a0*/  LDL R5, [R1+0xf78] ;  /* 0x000f780001057983 */ /* 0x000ea80000100800 */
[----:B------:R4:W-:Y:S01]  /*306b0*/  STL.64 [R1+0x10f8], R12 ;  /* 0x0010f80c01007387 */ /* 0x0009e20000100a00 */
[----:B---3--:R-:W-:-:S03]  /*306c0*/  IMAD.WIDE R16, R28, 0x2, R14 ;  /* 0x000000021c107825 */ /* 0x008fc600078e020e */
[----:B------:R-:W3:Y:S01]  /*306d0*/  LDL R28, [R1+0xf80] ;  /* 0x000f8000011c7983 */ /* 0x000ee20000100800 */
[----:B----4-:R-:W-:-:S05]  /*306e0*/  IMAD.WIDE R12, R10, 0x2, R14 ;  /* 0x000000020a0c7825 */ /* 0x010fca00078e020e */
        /* <DEDUP_REMOVED lines=8> */
[----:B------:R-:W3:Y:S01]  /*30770*/  LDL R23, [R1+0xf90] ;  /* 0x000f900001177983 */ /* 0x000ee20000100800 */
[----:B0-----:R-:W-:-:S04]  /*30780*/  IMAD.WIDE R12, R2, 0x2, R14 ;  /* 0x00000002020c7825 */ /* 0x001fc800078e020e */
[--C-:B-1----:R-:W-:Y:S01]  /*30790*/  IMAD.WIDE R10, R29, 0x2, R14.reuse ;  /* 0x000000021d0a7825 */ /* 0x102fe200078e020e */
[----:B------:R0:W-:Y:S04]  /*307a0*/  STL.64 [R1+0x1180], R12 ;  /* 0x0011800c01007387 */ /* 0x0001e80000100a00 */
[----:B------:R-:W3:Y:S04]  /*307b0*/  LDL R20, [R1+0xf98] ;  /* 0x000f980001147983 */ /* 0x000ee80000100800 */
[----:B------:R1:W-:Y:S04]  /*307c0*/  STL.64 [R1+0x1198], R10 ;  /* 0x0011980a01007387 */ /* 0x0003e80000100a00 */
[----:B------:R-:W3:Y:S04]  /*307d0*/  LDL R21, [R1+0xfa8] ;  /* 0x000fa80001157983 */ /* 0x000ee80000100800 */
[----:B------:R-:W3:Y:S04]  /*307e0*/  LDL R18, [R1+0xfb0] ;  /* 0x000fb00001127983 */ /* 0x000ee80000100800 */
[----:B------:R-:W3:Y:S04]  /*307f0*/  LDL R19, [R1+0xfc0] ;  /* 0x000fc00001137983 */ /* 0x000ee80000100800 */
[----:B----4-:R-:W4:Y:S04]  /*30800*/  LDL R16, [R1+0xfc8] ;  /* 0x000fc80001107983 */ /* 0x010f280000100800 */
        /* <DEDUP_REMOVED lines=22> */
[--C-:B0-----:R-:W-:Y:S01]  /*30970*/  IMAD.WIDE R24, R5, 0x2, R14.reuse ;  /* 0x0000000205187825 */ /* 0x101fe200078e020e */
[----:B------:R0:W-:Y:S04]  /*30980*/  STL.64 [R1+0x1228], R26 ;  /* 0x0012281a01007387 */ /* 0x0001e80000100a00 */
[----:B------:R-:W2:Y:S04]  /*30990*/  LDL R5, [R1+0x1054] ;  /* 0x0010540001057983 */ /* 0x000ea80000100800 */
[----:B------:R3:W-:Y:S04]  /*309a0*/  STL.64 [R1+0x1240], R24 ;  /* 0x0012401801007387 */ /* 0x0007e80000100a00 */
[----:B0-----:R-:W2:Y:S04]  /*309b0*/  LDL R26, [R1+0x1078] ;  /* 0x00107800011a7983 */ /* 0x001ea80000100800 */
[----:B------:R-:W2:Y:S01]  /*309c0*/  LDL R27, [R1+0x1088] ;  /* 0x00108800011b7983 */ /* 0x000ea20000100800 */
[----:B---3--:R-:W-:-:S05]  /*309d0*/  IMAD.WIDE R24, R28, 0x2, R14 ;  /* 0x000000021c187825 */ /* 0x008fca00078e020e */
[----:B------:R0:W-:Y:S04]  /*309e0*/  STL.64 [R1+0x1258], R24 ;  /* 0x0012581801007387 */ /* 0x0001e80000100a00 */
[----:B------:R-:W3:Y:S04]  /*309f0*/  LDL R8, [R1+0x1090] ;  /* 0x0010900001087983 */ /* 0x000ee80000100800 */
[----:B------:R-:W3:Y:S04]  /*30a00*/  LDL R7, [R1+0x10a0] ;  /* 0x0010a00001077983 */ /* 0x000ee80000100800 */
[----:B------:R-:W3:Y:S01]  /*30a10*/  LDL R28, [R1+0x10a8] ;  /* 0x0010a800011c7983 */ /* 0x000ee20000100800 */
        /* <DEDUP_REMOVED lines=8> */
[----:B----4-:R-:W-:-:S04]  /*30aa0*/  IMAD.WIDE R18, R16, 0x2, R14 ;  /* 0x0000000210127825 */ /* 0x010fc800078e020e */
[--C-:B------:R-:W-:Y:S01]  /*30ab0*/  IMAD.WIDE R16, R17, 0x2, R14.reuse ;  /* 0x0000000211107825 */ /* 0x100fe200078e020e */
[----:B------:R-:W-:Y:S04]  /*30ac0*/  STL.64 [R1+0x12b0], R22 ;  /* 0x0012b01601007387 */ /* 0x000fe80000100a00 */
[----:B------:R0:W-:Y:S04]  /*30ad0*/  STL.64 [R1+0x12c8], R20 ;  /* 0x0012c81401007387 */ /* 0x0001e80000100a00 */
[----:B------:R1:W-:Y:S04]  /*30ae0*/  STL.64 [R1+0x12e0], R18 ;  /* 0x0012e01201007387 */ /* 0x0003e80000100a00 */
[----:B------:R4:W-:Y:S01]  /*30af0*/  STL.64 [R1+0x12f8], R16 ;  /* 0x0012f81001007387 */ /* 0x0009e20000100a00 */
[----:B0-----:R-:W-:-:S04]  /*30b00*/  IMAD.WIDE R20, R12, 0x2, R14 ;  /* 0x000000020c147825 */ /* 0x001fc800078e020e */
[----:B-1----:R-:W-:-:S04]  /*30b10*/  IMAD.WIDE R18, R11, 0x2, R14 ;  /* 0x000000020b127825 */ /* 0x002fc800078e020e */
[--C-:B----4-:R-:W-:Y:S01]  /*30b20*/  IMAD.WIDE R16, R9, 0x2, R14.reuse ;  /* 0x0000000209107825 */ /* 0x110fe200078e020e */
[----:B------:R0:W-:Y:S04]  /*30b30*/  STL.64 [R1+0x1310], R20 ;  /* 0x0013101401007387 */ /* 0x0001e80000100a00 */
[----:B------:R1:W-:Y:S04]  /*30b40*/  STL.64 [R1+0x1328], R18 ;  /* 0x0013281201007387 */ /* 0x0003e80000100a00 */
[----:B------:R4:W-:Y:S01]  /*30b50*/  STL.64 [R1+0x1340], R16 ;  /* 0x0013401001007387 */ /* 0x0009e20000100a00 */
[----:B0-----:R-:W-:-:S04]  /*30b60*/  IMAD.WIDE R20, R6, 0x2, R14 ;  /* 0x0000000206147825 */ /* 0x001fc800078e020e */
[----:B-1----:R-:W-:-:S04]  /*30b70*/  IMAD.WIDE R18, R2, 0x2, R14 ;  /* 0x0000000202127825 */ /* 0x002fc800078e020e */
[--C-:B----4-:R-:W-:Y:S01]  /*30b80*/  IMAD.WIDE R16, R29, 0x2, R14.reuse ;  /* 0x000000021d107825 */ /* 0x110fe200078e020e */
        /* <DEDUP_REMOVED lines=21> */
[----:B0-----:R-:W-:-:S04]  /*30ce0*/  IMAD.WIDE R16, R26, 0x2, R14 ;  /* 0x000000021a107825 */ /* 0x001fc800078e020e */
[----:B-1----:R-:W-:-:S04]  /*30cf0*/  IMAD.WIDE R12, R27, 0x2, R14 ;  /* 0x000000021b0c7825 */ /* 0x002fc800078e020e */
[--C-:B---3--:R-:W-:Y:S01]  /*30d00*/  IMAD.WIDE R18, R8, 0x2, R14.reuse ;  /* 0x0000000208127825 */ /* 0x108fe200078e020e */
[----:B------:R0:W-:Y:S04]  /*30d10*/  STL.64 [R1+0x1410], R16 ;  /* 0x0014101001007387 */ /* 0x0001e80000100a00 */
[----:B------:R1:W-:Y:S04]  /*30d20*/  STL.64 [R1+0x1428], R12 ;  /* 0x0014280c01007387 */ /* 0x0003e80000100a00 */
[----:B------:R3:W-:Y:S04]  /*30d30*/  STL.64 [R1+0x1440], R18 ;  /* 0x0014401201007387 */ /* 0x0007e80000100a00 */
[----:B------:R-:W2:Y:S01]  /*30d40*/  LDL R23, [R1+0x1118] ;  /* 0x0011180001177983 */ /* 0x000ea20000100800 */
[----:B0-----:R-:W-:-:S04]  /*30d50*/  IMAD.WIDE R16, R7, 0x2, R14 ;  /* 0x0000000207107825 */ /* 0x001fc800078e020e */
[--C-:B-1----:R-:W-:Y:S01]  /*30d60*/  IMAD.WIDE R12, R28, 0x2, R14.reuse ;  /* 0x000000021c0c7825 */ /* 0x102fe200078e020e */
[----:B------:R0:W-:Y:S04]  /*30d70*/  STL.64 [R1+0x1458], R16 ;  /* 0x0014581001007387 */ /* 0x0001e80000100a00 */
[----:B------:R-:W2:Y:S04]  /*30d80*/  LDL R20, [R1+0x1120] ;  /* 0x0011200001147983 */ /* 0x000ea80000100800 */
[----:B------:R1:W-:Y:S04]  /*30d90*/  STL.64 [R1+0x1468], R12 ;  /* 0x0014680c01007387 */ /* 0x0003e80000100a00 */
[----:B------:R-:W2:Y:S04]  /*30da0*/  LDL R21, [R1+0x1130] ;  /* 0x0011300001157983 */ /* 0x000ea80000100800 */
        /* <DEDUP_REMOVED lines=10> */
[----:B----4-:R-:W-:-:S04]  /*30e50*/  IMAD.WIDE R10, R11, 0x2, R14 ;  /* 0x000000020b0a7825 */ /* 0x010fc800078e020e */
[--C-:B------:R-:W-:Y:S01]  /*30e60*/  IMAD.WIDE R24, R9, 0x2, R14.reuse ;  /* 0x0000000209187825 */ /* 0x100fe200078e020e */
[----:B------:R0:W-:Y:S04]  /*30e70*/  STL.64 [R1+0x1480], R10 ;  /* 0x0014800a01007387 */ /* 0x0001e80000100a00 */
[----:B------:R1:W-:Y:S01]  /*30e80*/  STL.64 [R1+0x1498], R24 ;  /* 0x0014981801007387 */ /* 0x0003e20000100a00 */
[----:B0-----:R-:W-:-:S04]  /*30e90*/  IMAD.WIDE R10, R6, 0x2, R14 ;  /* 0x00000002060a7825 */ /* 0x001fc800078e020e */
[--C-:B-1----:R-:W-:Y:S01]  /*30ea0*/  IMAD.WIDE R24, R2, 0x2, R14.reuse ;  /* 0x0000000202187825 */ /* 0x102fe200078e020e */
[----:B------:R0:W-:Y:S04]  /*30eb0*/  STL.64 [R1+0x14b0], R10 ;  /* 0x0014b00a01007387 */ /* 0x0001e80000100a00 */
[----:B------:R-:W4:Y:S04]  /*30ec0*/  LDL R13, [R1+0x11b8] ;  /* 0x0011b800010d7983 */ /* 0x000f280000100800 */
[----:B------:R-:W-:Y:S04]  /*30ed0*/  STL.64 [R1+0x14c8], R24 ;  /* 0x0014c81801007387 */ /* 0x000fe80000100a00 */
[----:B------:R-:W4:Y:S01]  /*30ee0*/  LDL R2, [R1+0x11c0] ;  /* 0x0011c00001027983 */ /* 0x000f220000100800 */
[----:B0-----:R-:W-:-:S05]  /*30ef0*/  IMAD.WIDE R10, R29, 0x2, R14 ;  /* 0x000000021d0a7825 */ /* 0x001fca00078e020e */
[----:B------:R0:W-:Y:S04]  /*30f00*/  STL.64 [R1+0x14e0], R10 ;  /* 0x0014e00a01007387 */ /* 0x0001e80000100a00 */
[----:B------:R-:W4:Y:S01]  /*30f10*/  LDL R29, [R1+0x11d0] ;  /* 0x0011d000011d7983 */ /* 0x000f220000100800 */
[----:B0-----:R-:W-:-:S05]  /*30f20*/  IMAD.WIDE R10, R3, 0x2, R14 ;  /* 0x00000002030a7825 */ /* 0x001fca00078e020e */
[----:B------:R0:W-:Y:S04]  /*30f30*/  STL.64 [R1+0x14f8], R10 ;  /* 0x0014f80a01007387 */ /* 0x0001e80000100a00 */
[----:B------:R-:W4:Y:S01]  /*30f40*/  LDL R3, [R1+0x11e8] ;  /* 0x0011e80001037983 */ /* 0x000f220000100800 */
[----:B------:R-:W-:-:S03]  /*30f50*/  IMAD.WIDE R24, R4, 0x2, R14 ;  /* 0x0000000204187825 */ /* 0x000fc600078e020e */
[----:B0-----:R-:W4:Y:S04]  /*30f60*/  LDL R10, [R1+0x11d8] ;  /* 0x0011d800010a7983 */ /* 0x001f280000100800 */
[----:B------:R-:W-:Y:S04]  /*30f70*/  STL.64 [R1+0x1510], R24 ;  /* 0x0015101801007387 */ /* 0x000fe80000100a00 */
[----:B------:R-:W4:Y:S04]  /*30f80*/  LDL R11, [R1+0x11f0] ;  /* 0x0011f000010b7983 */ /* 0x000f280000100800 */
[----:B------:R-:W4:Y:S01]  /*30f90*/  LDL R9, [R1+0x1200] ;  /* 0x0012000001097983 */ /* 0x000f220000100800 */
[----:B--2---:R-:W-:-:S05]  /*30fa0*/  IMAD.WIDE R4, R5, 0x2, R14 ;  /* 0x0000000205047825 */ /* 0x004fca00078e020e */
[----:B------:R0:W-:Y:S04]  /*30fb0*/  STL.64 [R1+0x1528], R4 ;  /* 0x0015280401007387 */ /* 0x0001e80000100a00 */
[----:B------:R-:W2:Y:S04]  /*30fc0*/  LDL R6, [R1+0x1208] ;  /* 0x0012080001067983 */ /* 0x000ea80000100800 */
[----:B0-----:R-:W2:Y:S04]  /*30fd0*/  LDL R4, [R1+0x1218] ;  /* 0x0012180001047983 */ /* 0x001ea80000100800 */
[----:B------:R-:W2:Y:S01]  /*30fe0*/  LDL R5, [R1+0x1220] ;  /* 0x0012200001057983 */ /* 0x000ea20000100800 */
[----:B------:R-:W-:-:S05]  /*30ff0*/  IMAD.WIDE R24, R23, 0x2, R14 ;  /* 0x0000000217187825 */ /* 0x000fca00078e020e */
        /* <DEDUP_REMOVED lines=25> */
[----:B------:R-:W3:Y:S04]  /*31190*/  LDL R27, [R1+0x1238] ;  /* 0x00123800011b7983 */ /* 0x000ee80000100800 */
[----:B------:R0:W-:Y:S04]  /*311a0*/  STL.64 [R1+0x15d0], R16 ;  /* 0x0015d01001007387 */ /* 0x0001e80000100a00 */
[----:B------:R-:W3:Y:S04]  /*311b0*/  LDL R8, [R1+0x1248] ;  /* 0x0012480001087983 */ /* 0x000ee80000100800 */
[----:B------:R-:W3:Y:S04]  /*311c0*/  LDL R7, [R1+0x1250] ;  /* 0x0012500001077983 */ /* 0x000ee80000100800 */
[----:B------:R-:W3:Y:S01]  /*311d0*/  LDL R28, [R1+0x1260] ;  /* 0x00126000011c7983 */ /* 0x000ee20000100800 */
[----:B----4-:R-:W-:-:S04]  /*311e0*/  IMAD.WIDE R18, R13, 0x2, R14 ;  /* 0x000000020d127825 */ /* 0x010fc800078e020e */
[--C-:B0-----:R-:W-:Y:S01]  /*311f0*/  IMAD.WIDE R16, R2, 0x2, R14.reuse ;  /* 0x0000000202107825 */ /* 0x101fe200078e020e */
[----:B------:R-:W-:Y:S04]  /*31200*/  STL.64 [R1+0x15e0], R18 ;  /* 0x0015e01201007387 */ /* 0x000fe80000100a00 */
[----:B------:R-:W4:Y:S04]  /*31210*/  LDL R2, [R1+0x1270] ;  /* 0x0012700001027983 */ /* 0x000f280000100800 */
[----:B------:R-:W-:Y:S01]  /*31220*/  STL.64 [R1+0x15f0], R16 ;  /* 0x0015f01001007387 */ /* 0x000fe20000100a00 */
[----:B------:R-:W-:-:S03]  /*31230*/  IMAD.WIDE R12, R29, 0x2, R14 ;  /* 0x000000021d0c7825 */ /* 0x000fc600078e020e */
[----:B------:R-:W4:Y:S04]  /*31240*/  LDL R29, [R1+0x1278] ;  /* 0x00127800011d7983 */ /* 0x000f280000100800 */
[----:B------:R0:W-:Y:S02]  /*31250*/  STL.64 [R1+0x15f8], R12 ;  /* 0x0015f80c01007387 */ /* 0x0001e40000100a00 */
[--C-:B0-----:R-:W-:Y:S02]  /*31260*/  IMAD.WIDE R12, R3, 0x2, R14.reuse ;  /* 0x00000002030c7825 */ /* 0x101fe400078e020e */
[----:B------:R-:W4:Y:S02]  /*31270*/  LDL R3, [R1+0x1288] ;  /* 0x0012880001037983 */ /* 0x000f240000100800 */
[----:B------:R-:W-:-:S04]  /*31280*/  IMAD.WIDE R16, R10, 0x2, R14 ;  /* 0x000000020a107825 */ /* 0x000fc800078e020e */
[--C-:B------:R-:W-:Y:S01]  /*31290*/  IMAD.WIDE R10, R11, 0x2, R14.reuse ;  /* 0x000000020b0a7825 */ /* 0x100fe200078e020e */
[----:B------:R0:W-:Y:S04]  /*312a0*/  STL.64 [R1+0x1608], R16 ;  /* 0x0016081001007387 */ /* 0x0001e80000100a00 */
[----:B------:R2:W-:Y:S04]  /*312b0*/  STL.64 [R1+0x1618], R12 ;  /* 0x0016180c01007387 */ /* 0x0005e80000100a00 */
[----:B------:R1:W-:Y:S01]  /*312c0*/  STL.64 [R1+0x1620], R10 ;  /* 0x0016200a01007387 */ /* 0x0003e20000100a00 */
[----:B0-----:R-:W-:-:S05]  /*312d0*/  IMAD.WIDE R16, R9, 0x2, R14 ;  /* 0x0000000209107825 */ /* 0x001fca00078e020e */
[----:B------:R0:W-:Y:S01]  /*312e0*/  STL.64 [R1+0x1630], R16 ;  /* 0x0016301001007387 */ /* 0x0001e20000100a00 */
[----:B--2---:R-:W-:-:S05]  /*312f0*/  IMAD.WIDE R12, R6, 0x2, R14 ;  /* 0x00000002060c7825 */ /* 0x004fca00078e020e */
[----:B------:R2:W-:Y:S04]  /*31300*/  STL.64 [R1+0x1640], R12 ;  /* 0x0016400c01007387 */ /* 0x0005e80000100a00 */
[----:B------:R-:W4:Y:S01]  /*31310*/  LDL R23, [R1+0x1290] ;  /* 0x0012900001177983 */ /* 0x000f220000100800 */
[----:B-1----:R-:W-:-:S04]  /*31320*/  IMAD.WIDE R10, R4, 0x2, R14 ;  /* 0x00000002040a7825 */ /* 0x002fc800078e020e */
[--C-:B------:R-:W-:Y:S01]  /*31330*/  IMAD.WIDE R4, R5, 0x2, R14.reuse ;  /* 0x0000000205047825 */ /* 0x100fe200078e020e */
[----:B------:R1:W-:Y:S04]  /*31340*/  STL.64 [R1+0x1648], R10 ;  /* 0x0016480a01007387 */ /* 0x0003e80000100a00 */
[----:B------:R-:W4:Y:S04]  /*31350*/  LDL R20, [R1+0x12a0] ;  /* 0x0012a00001147983 */ /* 0x000f280000100800 */
[----:B------:R0:W-:Y:S04]  /*31360*/  STL.64 [R1+0x1658], R4 ;  /* 0x0016580401007387 */ /* 0x0001e80000100a00 */
[----:B------:R-:W4:Y:S04]  /*31370*/  LDL R21, [R1+0x12a8] ;  /* 0x0012a80001157983 */ /* 0x000f280000100800 */
[----:B------:R-:W4:Y:S04]  /*31380*/  LDL R18, [R1+0x12b8] ;  /* 0x0012b80001127983 */ /* 0x000f280000100800 */
[----:B------:R-:W4:Y:S04]  /*31390*/  LDL R19, [R1+0x12c0] ;  /* 0x0012c00001137983 */ /* 0x000f280000100800 */
[----:B0-----:R-:W4:Y:S04]  /*313a0*/  LDL R16, [R1+0x12d0] ;  /* 0x0012d00001107983 */ /* 0x001f280000100800 */
[----:B------:R-:W4:Y:S04]  /*313b0*/  LDL R17, [R1+0x12d8] ;  /* 0x0012d80001117983 */ /* 0x000f280000100800 */
[----:B--2---:R-:W2:Y:S04]  /*313c0*/  LDL R12, [R1+0x12e8] ;  /* 0x0012e800010c7983 */ /* 0x004ea80000100800 */
[----:B------:R-:W2:Y:S04]  /*313d0*/  LDL R9, [R1+0x1300] ;  /* 0x0013000001097983 */ /* 0x000ea80000100800 */
[----:B-1----:R-:W2:Y:S04]  /*313e0*/  LDL R11, [R1+0x12f0] ;  /* 0x0012f000010b7983 */ /* 0x002ea80000100800 */
[----:B------:R-:W2:Y:S04]  /*313f0*/  LDL R6, [R1+0x1308] ;  /* 0x0013080001067983 */ /* 0x000ea80000100800 */
[----:B------:R-:W2:Y:S04]  /*31400*/  LDL R4, [R1+0x1318] ;  /* 0x0013180001047983 */ /* 0x000ea80000100800 */
[----:B------:R-:W2:Y:S01]  /*31410*/  LDL R5, [R1+0x1320] ;  /* 0x0013200001057983 */ /* 0x000ea20000100800 */
[----:B---3--:R-:W-:-:S04]  /*31420*/  IMAD.WIDE R24, R26, 0x2, R14 ;  /* 0x000000021a187825 */ /* 0x008fc800078e020e */
        /* <DEDUP_REMOVED lines=11> */
[----:B------:R-:W3:Y:S04]  /*314e0*/  LDL R28, [R1+0x1348] ;  /* 0x00134800011c7983 */ /* 0x000ee80000100800 */
[----:B------:R-:W3:Y:S01]  /*314f0*/  LDL R10, [R1+0x1350] ;  /* 0x00135000010a7983 */ /* 0x000ee20000100800 */
[----:B----4-:R-:W-:-:S05]  /*31500*/  IMAD.WIDE R26, R2, 0x2, R14 ;  /* 0x00000002021a7825 */ /* 0x010fca00078e020e */
[----:B------:R1:W-:Y:S01]  /*31510*/  STL.64 [R1+0x16a8], R26 ;  /* 0x0016a81a01007387 */ /* 0x0003e20000100a00 */
[----:B0-----:R-:W-:-:S03]  /*31520*/  IMAD.WIDE R24, R29, 0x2, R14 ;  /* 0x000000021d187825 */ /* 0x001fc600078e020e */
[----:B------:R-:W4:Y:S04]  /*31530*/  LDL R29, [R1+0x1360] ;  /* 0x00136000011d7983 */ /* 0x000f280000100800 */
[----:B------:R-:W-:Y:S04]  /*31540*/  STL.64 [R1+0x24a0], R24 ;  /* 0x0024a01801007387 */ /* 0x000fe80000100a00 */
[----:B-1----:R-:W4:Y:S04]  /*31550*/  LDL R26, [R1+0x1370] ;  /* 0x00137000011a7983 */ /* 0x002f280000100800 */
[----:B------:R-:W4:Y:S01]  /*31560*/  LDL R27, [R1+0x1378] ;  /* 0x00137800011b7983 */ /* 0x000f220000100800 */
[----:B------:R-:W-:-:S05]  /*31570*/  IMAD.WIDE R2, R3, 0x2, R14 ;  /* 0x0000000203027825 */ /* 0x000fca00078e020e */
[----:B------:R0:W-:Y:S04]  /*31580*/  STL.64 [R1+0x24b0], R2 ;  /* 0x0024b00201007387 */ /* 0x0001e80000100a00 */
[----:B------:R-:W4:Y:S04]  /*31590*/  LDL R8, [R1+0x1388] ;  /* 0x0013880001087983 */ /* 0x000f280000100800 */
[----:B0-----:R-:W4:Y:S04]  /*315a0*/  LDL R2, [R1+0x1390] ;  /* 0x0013900001027983 */ /* 0x001f280000100800 */
[----:B------:R-:W4:Y:S01]  /*315b0*/  LDL R3, [R1+0x13a0] ;  /* 0x0013a00001037983 */ /* 0x000f220000100800 */
[----:B------:R-:W-:-:S05]  /*315c0*/  IMAD.WIDE R22, R23, 0x2, R14 ;  /* 0x0000000217167825 */ /* 0x000fca00078e020e */
[----:B------:R0:W-:Y:S01]  /*315d0*/  STL.64 [R1+0x24c0], R22 ;  /* 0x0024c01601007387 */ /* 0x0001e20000100a00 */
[----:B------:R-:W-:-:S04]  /*315e0*/  IMAD.WIDE R24, R20, 0x2, R14 ;  /* 0x0000000214187825 */ /* 0x000fc800078e020e */
        /* <DEDUP_REMOVED lines=29> */
[--C-:B------:R-:W-:Y:S01]  /*317c0*/  IMAD.WIDE R16, R7, 0x2, R14.reuse ;  /* 0x0000000207107825 */ /* 0x100fe200078e020e */
[----:B------:R-:W-:Y:S04]  /*317d0*/  STL.64 [R1+0x2590], R18 ;  /* 0x0025901201007387 */ /* 0x000fe80000100a00 */
[----:B------:R-:W3:Y:S04]  /*317e0*/  LDL R7, [R1+0x13e8] ;  /* 0x0013e80001077983 */ /* 0x000ee80000100800 */
[----:B------:R4:W-:Y:S01]  /*317f0*/  STL.64 [R1+0x25a0], R16 ;  /* 0x0025a01001007387 */ /* 0x0009e20000100a00 */
[----:B------:R-:W-:-:S03]  /*31800*/  IMAD.WIDE R12, R28, 0x2, R14 ;  /* 0x000000021c0c7825 */ /* 0x000fc600078e020e */
[----:B------:R-:W3:Y:S04]  /*31810*/  LDL R28, [R1+0x13f0] ;  /* 0x0013f000011c7983 */ /* 0x000ee80000100800 */
[----:B------:R0:W-:Y:S01]  /*31820*/  STL.64 [R1+0x25b0], R12 ;  /* 0x0025b00c01007387 */ /* 0x0001e20000100a00 */
[----:B----4-:R-:W-:-:S03]  /*31830*/  IMAD.WIDE R16, R29, 0x2, R14 ;  /* 0x000000021d107825 */ /* 0x010fc600078e020e */
[----:B------:R-:W4:Y:S01]  /*31840*/  LDL R29, [R1+0x1400] ;  /* 0x00140000011d7983 */ /* 0x000f220000100800 */
[----:B0-----:R-:W-:-:S04]  /*31850*/  IMAD.WIDE R12, R10, 0x2, R14 ;  /* 0x000000020a0c7825 */ /* 0x001fc800078e020e */
[--C-:B------:R-:W-:Y:S01]  /*31860*/  IMAD.WIDE R18, R27, 0x2, R14.reuse ;  /* 0x000000021b127825 */ /* 0x100fe200078e020e */
[----:B------:R0:W-:Y:S04]  /*31870*/  STL.64 [R1+0x25c0], R12 ;  /* 0x0025c00c01007387 */ /* 0x0001e80000100a00 */
[----:B------:R1:W-:Y:S01]  /*31880*/  STL.64 [R1+0x25d0], R16 ;  /* 0x0025d01001007387 */ /* 0x0003e20000100a00 */
[----:B0-----:R-:W-:-:S04]  /*31890*/  IMAD.WIDE R12, R26, 0x2, R14 ;  /* 0x000000021a0c7825 */ /* 0x001fc800078e020e */
[--C-:B-1----:R-:W-:Y:S01]  /*318a0*/  IMAD.WIDE R16, R8, 0x2, R14.reuse ;  /* 0x0000000208107825 */ /* 0x102fe200078e020e */
[----:B------:R0:W-:Y:S04]  /*318b0*/  STL.64 [R1+0x25e0], R12 ;  /* 0x0025e00c01007387 */ /* 0x0001e80000100a00 */
[----:B------:R1:W-:Y:S04]  /*318c0*/  STL.64 [R1+0x25f0], R18 ;  /* 0x0025f01201007387 */ /* 0x0003e80000100a00 */
[----:B------:R1:W-:Y:S04]  /*318d0*/  STL.64 [R1+0x2600], R16 ;  /* 0x0026001001007387 */ /* 0x0003e80000100a00 */
[----:B------:R-:W4:Y:S01]  /*318e0*/  LDL R23, [R1+0x1408] ;  /* 0x0014080001177983 */ /* 0x000f220000100800 */
[----:B0-----:R-:W-:-:S04]  /*318f0*/  IMAD.WIDE R12, R2, 0x2, R14 ;  /* 0x00000002020c7825 */ /* 0x001fc800078e020e */
[--C-:B------:R-:W-:Y:S01]  /*31900*/  IMAD.WIDE R2, R3, 0x2, R14.reuse ;  /* 0x0000000203027825 */ /* 0x100fe200078e020e */
[----:B------:R0:W-:Y:S04]  /*31910*/  STL.64 [R1+0x2610], R12 ;  /* 0x0026100c01007387 */ /* 0x0001e80000100a00 */
[----:B------:R-:W4:Y:S04]  /*31920*/  LDL R20, [R1+0x1418] ;  /* 0x0014180001147983 */ /* 0x000f280000100800 */
[----:B------:R0:W-:Y:S04]  /*31930*/  STL.64 [R1+0x2620], R2 ;  /* 0x0026200201007387 */ /* 0x0001e80000100a00 */
[----:B------:R-:W4:Y:S04]  /*31940*/  LDL R21, [R1+0x1420] ;  /* 0x0014200001157983 */ /* 0x000f280000100800 */
[----:B-1----:R-:W4:Y:S04]  /*31950*/  LDL R18, [R1+0x1430] ;  /* 0x0014300001127983 */ /* 0x002f280000100800 */
[----:B------:R-:W4:Y:S04]  /*31960*/  LDL R19, [R1+0x1438] ;  /* 0x0014380001137983 */ /* 0x000f280000100800 */
[----:B------:R-:W4:Y:S04]  /*31970*/  LDL R16, [R1+0x1448] ;  /* 0x0014480001107983 */ /* 0x000f280000100800 */
[----:B------:R-:W4:Y:S04]  /*31980*/  LDL R17, [R1+0x1450] ;  /* 0x0014500001117983 */ /* 0x000f280000100800 */
[----:B------:R-:W4:Y:S04]  /*31990*/  LDL R26, [R1+0x1470] ;  /* 0x00147000011a7983 */ /* 0x000f280000100800 */
[----:B------:R-:W4:Y:S04]  /*319a0*/  LDL R27, [R1+0x1478] ;  /* 0x00147800011b7983 */ /* 0x000f280000100800 */
[----:B0-----:R-:W4:Y:S04]  /*319b0*/  LDL R12, [R1+0x1460] ;  /* 0x00146000010c7983 */ /* 0x001f280000100800 */
[----:B------:R-:W4:Y:S04]  /*319c0*/  LDL R8, [R1+0x1488] ;  /* 0x0014880001087983 */ /* 0x000f280000100800 */
[----:B------:R-:W4:Y:S04]  /*319d0*/  LDL R2, [R1+0x1490] ;  /* 0x0014900001027983 */ /* 0x000f280000100800 */
[----:B------:R-:W4:Y:S01]  /*319e0*/  LDL R3, [R1+0x14a0] ;  /* 0x0014a00001037983 */ /* 0x000f220000100800 */
[----:B--2---:R-:W-:-:S04]  /*319f0*/  IMAD.WIDE R10, R11, 0x2, R14 ;  /* 0x000000020b0a7825 */ /* 0x004fc800078e020e */
[--C-:B------:R-:W-:Y:S01]  /*31a00*/  IMAD.WIDE R24, R9, 0x2, R14.reuse ;  /* 0x0000000209187825 */ /* 0x100fe200078e020e */
[----:B------:R0:W-:Y:S04]  /*31a10*/  STL.64 [R1+0x2630], R10 ;  /* 0x0026300a01007387 */ /* 0x0001e80000100a00 */
[----:B------:R1:W-:Y:S01]  /*31a20*/  STL.64 [R1+0x2640], R24 ;  /* 0x0026401801007387 */ /* 0x0003e20000100a00 */
[----:B0-----:R-:W-:-:S04]  /*31a30*/  IMAD.WIDE R10, R6, 0x2, R14 ;  /* 0x00000002060a7825 */ /* 0x001fc800078e020e */
[--C-:B-1----:R-:W-:Y:S01]  /*31a40*/  IMAD.WIDE R24, R4, 0x2, R14.reuse ;  /* 0x0000000204187825 */ /* 0x102fe200078e020e */
[----:B------:R0:W-:Y:S04]  /*31a50*/  STL.64 [R1+0x2650], R10 ;  /* 0x0026500a01007387 */ /* 0x0001e80000100a00 */
[----:B------:R-:W2:Y:S04]  /*31a60*/  LDL R13, [R1+0x14a8] ;  /* 0x0014a800010d7983 */ /* 0x000ea80000100800 */
[----:B------:R-:W-:Y:S04]  /*31a70*/  STL.64 [R1+0x2660], R24 ;  /* 0x0026601801007387 */ /* 0x000fe80000100a00 */
[----:B------:R-:W2:Y:S01]  /*31a80*/  LDL R4, [R1+0x14b8] ;  /* 0x0014b80001047983 */ /* 0x000ea20000100800 */
[----:B0-----:R-:W-:-:S05]  /*31a90*/  IMAD.WIDE R10, R5, 0x2, R14 ;  /* 0x00000002050a7825 */ /* 0x001fca00078e020e */
[----:B------:R0:W-:Y:S04]  /*31aa0*/  STL.64 [R1+0x2670], R10 ;  /* 0x0026700a01007387 */ /* 0x0001e80000100a00 */
[----:B------:R-:W2:Y:S04]  /*31ab0*/  LDL R5, [R1+0x14c0] ;  /* 0x0014c00001057983 */ /* 0x000ea80000100800 */
[----:B0-----:R-:W2:Y:S01]  /*31ac0*/  LDL R10, [R1+0x14d0] ;  /* 0x0014d000010a7983 */ /* 0x001ea20000100800 */
[----:B---3--:R-:W-:-:S05]  /*31ad0*/  IMAD.WIDE R24, R7, 0x2, R14 ;  /* 0x0000000207187825 */ /* 0x008fca00078e020e */
[----:B------:R-:W-:Y:S01]  /*31ae0*/  STL.64 [R1+0x2680], R24 ;  /* 0x0026801801007387 */ /* 0x000fe20000100a00 */
[----:B------:R-:W-:-:S03]  /*31af0*/  IMAD.WIDE R6, R28, 0x2, R14 ;  /* 0x000000021c067825 */ /* 0x000fc600078e020e */
[----:B------:R-:W3:Y:S04]  /*31b00*/  LDL R28, [R1+0x14d8] ;  /* 0x0014d800011c7983 */ /* 0x000ee80000100800 */
[----:B------:R4:W-:Y:S04]  /*31b10*/  STL.64 [R1+0x2690], R6 ;  /* 0x0026900601007387 */ /* 0x0009e80000100a00 */
[----:B------:R-:W3:Y:S04]  /*31b20*/  LDL R11, [R1+0x14e8] ;  /* 0x0014e800010b7983 */ /* 0x000ee80000100800 */
[----:B------:R-:W3:Y:S01]  /*31b30*/  LDL R9, [R1+0x14f0] ;  /* 0x0014f00001097983 */ /* 0x000ee20000100800 */
[----:B----4-:R-:W-:-:S05]  /*31b40*/  IMAD.WIDE R6, R29, 0x2, R14 ;  /* 0x000000021d067825 */ /* 0x010fca00078e020e */
        /* <DEDUP_REMOVED lines=27> */
[----:B------:R-:W-:Y:S04]  /*31d00*/  STL.64 [R1+0x2750], R18 ;  /* 0x0027501201007387 */ /* 0x000fe80000100a00 */
[----:B------:R-:W4:Y:S04]  /*31d10*/  LDL R26, [R1+0x1520] ;  /* 0x00152000011a7983 */ /* 0x000f280000100800 */
[----:B------:R-:W-:Y:S04]  /*31d20*/  STL.64 [R1+0x2760], R16 ;  /* 0x0027601001007387 */ /* 0x000fe80000100a00 */
[----:B------:R-:W4:Y:S04]  /*31d30*/  LDL R27, [R1+0xb88] ;  /* 0x000b8800011b7983 */ /* 0x000f280000100800 */
[----:B------:R0:W-:Y:S04]  /*31d40*/  STL.64 [R1+0x2770], R2 ;  /* 0x0027700201007387 */ /* 0x0001e80000100a00 */
[----:B------:R-:W4:Y:S04]  /*31d50*/  LDL R8, [R1+0xb74] ;  /* 0x000b740001087983 */ /* 0x000f280000100800 */
[----:B0-----:R-:W4:Y:S04]  /*31d60*/  LDL R2, [R1+0xb70] ;  /* 0x000b700001027983 */ /* 0x001f280000100800 */
[----:B------:R-:W4:Y:S01]  /*31d70*/  LDL R3, [R1+0xb4c] ;  /* 0x000b4c0001037983 */ /* 0x000f220000100800 */
[----:B--2---:R-:W-:-:S04]  /*31d80*/  IMAD.WIDE R18, R13, 0x2, R14 ;  /* 0x000000020d127825 */ /* 0x004fc800078e020e */
[--C-:B------:R-:W-:Y:S01]  /*31d90*/  IMAD.WIDE R16, R4, 0x2, R14.reuse ;  /* 0x0000000204107825 */ /* 0x100fe200078e020e */
[----:B------:R-:W-:Y:S04]  /*31da0*/  STL.64 [R1+0x2780], R18 ;  /* 0x0027801201007387 */ /* 0x000fe80000100a00 */
[----:B------:R-:W2:Y:S04]  /*31db0*/  LDL R4, [R1+0xb48] ;  /* 0x000b480001047983 */ /* 0x000ea80000100800 */
[----:B------:R0:W-:Y:S01]  /*31dc0*/  STL.64 [R1+0x2790], R16 ;  /* 0x0027901001007387 */ /* 0x0001e20000100a00 */
[----:B------:R-:W-:-:S03]  /*31dd0*/  IMAD.WIDE R12, R5, 0x2, R14 ;  /* 0x00000002050c7825 */ /* 0x000fc600078e020e */
[----:B------:R-:W2:Y:S04]  /*31de0*/  LDL R5, [R1+0xb24] ;  /* 0x000b240001057983 */ /* 0x000ea80000100800 */
[----:B------:R3:W-:Y:S01]  /*31df0*/  STL.64 [R1+0x27a0], R12 ;  /* 0x0027a00c01007387 */ /* 0x0007e20000100a00 */
[----:B0-----:R-:W-:-:S04]  /*31e00*/  IMAD.WIDE R16, R10, 0x2, R14 ;  /* 0x000000020a107825 */ /* 0x001fc800078e020e */
[--C-:B---3--:R-:W-:Y:S02]  /*31e10*/  IMAD.WIDE R12, R28, 0x2, R14.reuse ;  /* 0x000000021c0c7825 */ /* 0x108fe400078e020e */
[----:B------:R-:W3:Y:S04]  /*31e20*/  LDL R28, [R1+0xb20] ;  /* 0x000b2000011c7983 */ /* 0x000ee80000100800 */
[----:B------:R0:W-:Y:S01]  /*31e30*/  STL.64 [R1+0x27b0], R16 ;  /* 0x0027b01001007387 */ /* 0x0001e20000100a00 */
[----:B------:R-:W-:-:S03]  /*31e40*/  IMAD.WIDE R10, R11, 0x2, R14 ;  /* 0x000000020b0a7825 */ /* 0x000fc600078e020e */
[----:B------:R4:W-:Y:S04]  /*31e50*/  STL.64 [R1+0x27c0], R12 ;  /* 0x0027c00c01007387 */ /* 0x0009e80000100a00 */
[----:B------:R1:W-:Y:S01]  /*31e60*/  STL.64 [R1+0x27d0], R10 ;  /* 0x0027d00a01007387 */ /* 0x0003e20000100a00 */
[----:B0-----:R-:W-:-:S05]  /*31e70*/  IMAD.WIDE R16, R9, 0x2, R14 ;  /* 0x0000000209107825 */ /* 0x001fca00078e020e */
[----:B------:R0:W-:Y:S01]  /*31e80*/  STL.64 [R1+0x27e0], R16 ;  /* 0x0027e01001007387 */ /* 0x0001e20000100a00 */
[----:B----4-:R-:W-:-:S04]  /*31e90*/  IMAD.WIDE R12, R6, 0x2, R14 ;  /* 0x00000002060c7825 */ /* 0x010fc800078e020e */
[----:B-1----:R-:W-:-:S04]  /*31ea0*/  IMAD.WIDE R10, R7, 0x2, R14 ;  /* 0x00000002070a7825 */ /* 0x002fc800078e020e */
[--C-:B------:R-:W-:Y:S01]  /*31eb0*/  IMAD.WIDE R6, R29, 0x2, R14.reuse ;  /* 0x000000021d067825 */ /* 0x100fe200078e020e */
[----:B------:R1:W-:Y:S04]  /*31ec0*/  STL.64 [R1+0x27f0], R12 ;  /* 0x0027f00c01007387 */ /* 0x0003e80000100a00 */
[----:B------:R-:W4:Y:S04]  /*31ed0*/  LDL R23, [R1+0xafc] ;  /* 0x000afc0001177983 */ /* 0x000f280000100800 */
        /* <DEDUP_REMOVED lines=8> */
[----:B-1----:R-:W4:Y:S04]  /*31f60*/  LDL R12, [R1+0xa90] ;  /* 0x000a9000010c7983 */ /* 0x002f280000100800 */
[----:B------:R-:W4:Y:S04]  /*31f70*/  LDL R9, [R1+0xa68] ;  /* 0x000a680001097983 */ /* 0x000f280000100800 */
[----:B------:R-:W4:Y:S04]  /*31f80*/  LDL R11, [R1+0xa6c] ;  /* 0x000a6c00010b7983 */ /* 0x000f280000100800 */
[----:B------:R-:W4:Y:S04]  /*31f90*/  LDL R29, [R1+0xa2c] ;  /* 0x000a2c00011d7983 */ /* 0x000f280000100800 */
[----:B------:R-:W4:Y:S04]  /*31fa0*/  LDL R6, [R1+0xa54] ;  /* 0x000a540001067983 */ /* 0x000f280000100800 */
        /* <DEDUP_REMOVED lines=15> */
[----:B--2---:R-:W-:-:S05]  /*320a0*/  IMAD.WIDE R26, R4, 0x2, R14 ;  /* 0x00000002041a7825 */ /* 0x004fca00078e020e */
[----:B------:R1:W-:Y:S04]  /*320b0*/  STL.64 [R1+0x2870], R26 ;  /* 0x0028701a01007387 */ /* 0x0003e80000100a00 */
[----:B------:R-:W2:Y:S01]  /*320c0*/  LDL R4, [R1+0x9d8] ;  /* 0x0009d80001047983 */ /* 0x000ea20000100800 */
[----:B0-----:R-:W-:-:S05]  /*320d0*/  IMAD.WIDE R24, R5, 0x2, R14 ;  /* 0x0000000205187825 */ /* 0x001fca00078e020e */
[----:B------:R3:W-:Y:S04]  /*320e0*/  STL.64 [R1+0x2880], R24 ;  /* 0x0028801801007387 */ /* 0x0007e80000100a00 */
[----:B-1----:R-:W2:Y:S04]  /*320f0*/  LDL R26, [R1+0x9bc] ;  /* 0x0009bc00011a7983 */ /* 0x002ea80000100800 */
[----:B------:R-:W2:Y:S01]  /*32100*/  LDL R27, [R1+0x9b8] ;  /* 0x0009b800011b7983 */ /* 0x000ea20000100800 */
[----:B---3--:R-:W-:-:S05]  /*32110*/  IMAD.WIDE R24, R28, 0x2, R14 ;  /* 0x000000021c187825 */ /* 0x008fca00078e020e */
[----:B------:R0:W-:Y:S04]  /*32120*/  STL.64 [R1+0x2890], R24 ;  /* 0x0028901801007387 */ /* 0x0001e80000100a00 */
[----:B------:R-:W3:Y:S04]  /*32130*/  LDL R8, [R1+0x994] ;  /* 0x0009940001087983 */ /* 0x000ee80000100800 */
[----:B------:R-:W3:Y:S04]  /*32140*/  LDL R5, [R1+0x990] ;  /* 0x0009900001057983 */ /* 0x000ee80000100800 */
[----:B------:R-:W3:Y:S01]  /*32150*/  LDL R28, [R1+0x96c] ;  /* 0x00096c00011c7983 */ /* 0x000ee20000100800 */
[----:B----4-:R-:W-:-:S04]  /*32160*/  IMAD.WIDE R22, R23, 0x2, R14 ;  /* 0x0000000217167825 */ /* 0x010fc800078e020e */
        /* <DEDUP_REMOVED lines=30> */
[----:B------:R-:W-:-:S04]  /*32350*/  IMAD.WIDE R18, R13, 0x2, R14 ;  /* 0x000000020d127825 */ /* 0x000fc800078e020e */
[--C-:B------:R-:W-:Y:S01]  /*32360*/  IMAD.WIDE R16, R2, 0x2, R14.reuse ;  /* 0x0000000202107825 */ /* 0x100fe200078e020e */
        /* <DEDUP_REMOVED lines=12> */
[--C-:B-1----:R-:W-:Y:S01]  /*32430*/  IMAD.WIDE R12, R27, 0x2, R14.reuse ;  /* 0x000000021b0c7825 */ /* 0x102fe200078e020e */
[----:B------:R0:W-:Y:S04]  /*32440*/  STL.64 [R1+0x29c0], R16 ;  /* 0x0029c01001007387 */ /* 0x0001e80000100a00 */
[----:B------:R1:W-:Y:S01]  /*32450*/  STL.64 [R1+0x29d0], R12 ;  /* 0x0029d00c01007387 */ /* 0x0003e20000100a00 */
[----:B---3--:R-:W-:-:S04]  /*32460*/  IMAD.WIDE R18, R8, 0x2, R14 ;  /* 0x0000000208127825 */ /* 0x008fc800078e020e */
[----:B0-----:R-:W-:-:S04]  /*32470*/  IMAD.WIDE R16, R5, 0x2, R14 ;  /* 0x0000000205107825 */ /* 0x001fc800078e020e */
[--C-:B-1----:R-:W-:Y:S01]  /*32480*/  IMAD.WIDE R12, R28, 0x2, R14.reuse ;  /* 0x000000021c0c7825 */ /* 0x102fe200078e020e */
[----:B------:R0:W-:Y:S04]  /*32490*/  STL.64 [R1+0x29e0], R18 ;  /* 0x0029e01201007387 */ /* 0x0001e80000100a00 */
[----:B------:R-:W3:Y:S04]  /*324a0*/  LDL R23, [R1+0x8d8] ;  /* 0x0008d80001177983 */ /* 0x000ee80000100800 */
[----:B------:R1:W-:Y:S04]  /*324b0*/  STL.64 [R1+0x29f0], R16 ;  /* 0x0029f01001007387 */ /* 0x0003e80000100a00 */
[----:B------:R-:W3:Y:S04]  /*324c0*/  LDL R20, [R1+0x8b4] ;  /* 0x0008b40001147983 */ /* 0x000ee80000100800 */
[----:B------:R0:W-:Y:S04]  /*324d0*/  STL.64 [R1+0x2a00], R12 ;  /* 0x002a000c01007387 */ /* 0x0001e80000100a00 */
        /* <DEDUP_REMOVED lines=8> */
[----:B------:R-:W3:Y:S04]  /*32560*/  LDL R17, [R1+0x870] ;  /* 0x0008700001117983 */ /* 0x000ee80000100800 */
[----:B------:R-:W3:Y:S04]  /*32570*/  LDL R12, [R1+0x84c] ;  /* 0x00084c00010c7983 */ /* 0x000ee80000100800 */
[----:B------:R-:W3:Y:S01]  /*32580*/  LDL R28, [R1+0x7f8] ;  /* 0x0007f800011c7983 */ /* 0x000ee20000100800 */
[----:B----4-:R-:W-:-:S04]  /*32590*/  IMAD.WIDE R24, R11, 0x2, R14 ;  /* 0x000000020b187825 */ /* 0x010fc800078e020e */
[--C-:B------:R-:W-:Y:S01]  /*325a0*/  IMAD.WIDE R10, R9, 0x2, R14.reuse ;  /* 0x00000002090a7825 */ /* 0x100fe200078e020e */
[----:B------:R0:W-:Y:S04]  /*325b0*/  STL.64 [R1+0x2a10], R24 ;  /* 0x002a101801007387 */ /* 0x0001e80000100a00 */
[----:B------:R1:W-:Y:S01]  /*325c0*/  STL.64 [R1+0x2a20], R10 ;  /* 0x002a200a01007387 */ /* 0x0003e20000100a00 */
[----:B0-----:R-:W-:-:S04]  /*325d0*/  IMAD.WIDE R24, R6, 0x2, R14 ;  /* 0x0000000206187825 */ /* 0x001fc800078e020e */
[--C-:B-1----:R-:W-:Y:S01]  /*325e0*/  IMAD.WIDE R10, R7, 0x2, R14.reuse ;  /* 0x00000002070a7825 */ /* 0x102fe200078e020e */
[----:B------:R-:W-:Y:S04]  /*325f0*/  STL.64 [R1+0x2a30], R24 ;  /* 0x002a301801007387 */ /* 0x000fe80000100a00 */
[----:B------:R-:W4:Y:S01]  /*32600*/  LDL R13, [R1+0x7e4] ;  /* 0x0007e400010d7983 */ /* 0x000f220000100800 */
[----:B------:R-:W-:-:S03]  /*32610*/  IMAD.WIDE R6, R29, 0x2, R14 ;  /* 0x000000021d067825 */ /* 0x000fc600078e020e */
[----:B------:R0:W-:Y:S04]  /*32620*/  STL.64 [R1+0x2a40], R10 ;  /* 0x002a400a01007387 */ /* 0x0001e80000100a00 */
[----:B------:R-:W4:Y:S04]  /*32630*/  LDL R9, [R1+0x7e0] ;  /* 0x0007e00001097983 */ /* 0x000f280000100800 */
[----:B------:R1:W-:Y:S04]  /*32640*/  STL.64 [R1+0x2a50], R6 ;  /* 0x002a500601007387 */ /* 0x0003e80000100a00 */
[----:B------:R-:W4:Y:S04]  /*32650*/  LDL R29, [R1+0x7bc] ;  /* 0x0007bc00011d7983 */ /* 0x000f280000100800 */
[----:B0-----:R-:W4:Y:S01]  /*32660*/  LDL R10, [R1+0x7b8] ;  /* 0x0007b800010a7983 */ /* 0x001f220000100800 */
[----:B-1----:R-:W-:-:S04]  /*32670*/  IMAD.WIDE R6, R2, 0x2, R14 ;  /* 0x0000000202067825 */ /* 0x002fc800078e020e */
[--C-:B------:R-:W-:Y:S01]  /*32680*/  IMAD.WIDE R2, R3, 0x2, R14.reuse ;  /* 0x0000000203027825 */ /* 0x100fe200078e020e */
[----:B------:R0:W-:Y:S04]  /*32690*/  STL.64 [R1+0x2a60], R6 ;  /* 0x002a600601007387 */ /* 0x0001e80000100a00 */
[----:B0-----:R-:W4:Y:S04]  /*326a0*/  LDL R6, [R1+0x794] ;  /* 0x0007940001067983 */ /* 0x001f280000100800 */
[----:B------:R2:W-:Y:S04]  /*326b0*/  STL.64 [R1+0x2a70], R2 ;  /* 0x002a700201007387 */ /* 0x0005e80000100a00 */
[----:B------:R-:W4:Y:S04]  /*326c0*/  LDL R11, [R1+0x790] ;  /* 0x00079000010b7983 */ /* 0x000f280000100800 */
[----:B------:R-:W4:Y:S01]  /*326d0*/  LDL R7, [R1+0x76c] ;  /* 0x00076c0001077983 */ /* 0x000f220000100800 */
[----:B--2---:R-:W-:-:S05]  /*326e0*/  IMAD.WIDE R2, R4, 0x2, R14 ;  /* 0x0000000204027825 */ /* 0x004fca00078e020e */
[----:B------:R0:W-:Y:S04]  /*326f0*/  STL.64 [R1+0x2a80], R2 ;  /* 0x002a800201007387 */ /* 0x0001e80000100a00 */
[----:B------:R-:W2:Y:S04]  /*32700*/  LDL R4, [R1+0x750] ;  /* 0x0007500001047983 */ /* 0x000ea80000100800 */
[----:B0-----:R-:W2:Y:S04]  /*32710*/  LDL R2, [R1+0x768] ;  /* 0x0007680001027983 */ /* 0x001ea80000100800 */
[----:B------:R-:W2:Y:S01]  /*32720*/  LDL R3, [R1+0x754] ;  /* 0x0007540001037983 */ /* 0x000ea20000100800 */
[----:B---3--:R-:W-:-:S04]  /*32730*/  IMAD.WIDE R24, R23, 0x2, R14 ;  /* 0x0000000217187825 */ /* 0x008fc800078e020e */
        /* <DEDUP_REMOVED lines=33> */
[----:B------:R-:W4:Y:S01]  /*32950*/  LDL R9, [R1+0x6c4] ;  /* 0x0006c40001097983 */ /* 0x000f220000100800 */
[----:B------:R-:W-:-:S03]  /*32960*/  IMAD.WIDE R12, R29, 0x2, R14 ;  /* 0x000000021d0c7825 */ /* 0x000fc600078e020e */
[----:B------:R0:W-:Y:S04]  /*32970*/  STL.64 [R1+0x2b70], R16 ;  /* 0x002b701001007387 */ /* 0x0001e80000100a00 */
[----:B------:R-:W4:Y:S04]  /*32980*/  LDL R29, [R1+0x6c0] ;  /* 0x0006c000011d7983 */ /* 0x000f280000100800 */
[----:B------:R1:W-:Y:S01]  /*32990*/  STL.64 [R1+0x2b80], R12 ;  /* 0x002b800c01007387 */ /* 0x0003e20000100a00 */
[----:B0-----:R-:W-:-:S04]  /*329a0*/  IMAD.WIDE R16, R10, 0x2, R14 ;  /* 0x000000020a107825 */ /* 0x001fc800078e020e */
[----:B-1----:R-:W-:-:S04]  /*329b0*/  IMAD.WIDE R12, R6, 0x2, R14 ;  /* 0x00000002060c7825 */ /* 0x002fc800078e020e */
[--C-:B------:R-:W-:Y:S01]  /*329c0*/  IMAD.WIDE R10, R11, 0x2, R14.reuse ;  /* 0x000000020b0a7825 */ /* 0x100fe200078e020e */
[----:B------:R-:W4:Y:S04]  /*329d0*/  LDL R6, [R1+0x69c] ;  /* 0x00069c0001067983 */ /* 0x000f280000100800 */
[----:B------:R0:W-:Y:S04]  /*329e0*/  STL.64 [R1+0x2b90], R16 ;  /* 0x002b901001007387 */ /* 0x0001e80000100a00 */
[----:B------:R2:W-:Y:S04]  /*329f0*/  STL.64 [R1+0x2ba0], R12 ;  /* 0x002ba00c01007387 */ /* 0x0005e80000100a00 */
[----:B------:R1:W-:Y:S01]  /*32a00*/  STL.64 [R1+0x2bb0], R10 ;  /* 0x002bb00a01007387 */ /* 0x0003e20000100a00 */
[----:B0-----:R-:W-:-:S05]  /*32a10*/  IMAD.WIDE R16, R7, 0x2, R14 ;  /* 0x0000000207107825 */ /* 0x001fca00078e020e */
[----:B------:R0:W-:Y:S01]  /*32a20*/  STL.64 [R1+0x2bc0], R16 ;  /* 0x002bc01001007387 */ /* 0x0001e20000100a00 */
[----:B--2---:R-:W-:-:S04]  /*32a30*/  IMAD.WIDE R12, R2, 0x2, R14 ;  /* 0x00000002020c7825 */ /* 0x004fc800078e020e */
[--C-:B-1----:R-:W-:Y:S01]  /*32a40*/  IMAD.WIDE R10, R3, 0x2, R14.reuse ;  /* 0x00000002030a7825 */ /* 0x102fe200078e020e */
[----:B------:R1:W-:Y:S04]  /*32a50*/  STL.64 [R1+0x2bd0], R12 ;  /* 0x002bd00c01007387 */ /* 0x0003e80000100a00 */
[----:B------:R-:W2:Y:S04]  /*32a60*/  LDL R25, [R1+0x698] ;  /* 0x0006980001197983 */ /* 0x000ea80000100800 */
[----:B------:R0:W-:Y:S01]  /*32a70*/  STL.64 [R1+0x2be0], R10 ;  /* 0x002be00a01007387 */ /* 0x0001e20000100a00 */
[----:B------:R-:W-:-:S03]  /*32a80*/  IMAD.WIDE R2, R4, 0x2, R14 ;  /* 0x0000000204027825 */ /* 0x000fc600078e020e */
        /* <DEDUP_REMOVED lines=14> */
[--C-:B------:R-:W-:Y:S01]  /*32b70*/  IMAD.WIDE R26, R27, 0x2, R14.reuse ;  /* 0x000000021b1a7825 */ /* 0x100fe200078e020e */
[----:B------:R0:W-:Y:S04]  /*32b80*/  STL.64 [R1+0x2c00], R18 ;  /* 0x002c001201007387 */ /* 0x0001e80000100a00 */
[----:B0-----:R-:W3:Y:S04]  /*32b90*/  LDL.LU.64 R18, [R1+0x3bd8] ;  /* 0x003bd80001127983 */ /* 0x001ee80000300a00 */
[----:B------:R0:W-:Y:S02]  /*32ba0*/  STL.64 [R1+0x2c10], R26 ;  /* 0x002c101a01007387 */ /* 0x0001e40000100a00 */
[----:B0-----:R-:W-:-:S05]  /*32bb0*/  IMAD.WIDE R26, R8, 0x2, R14 ;  /* 0x00000002081a7825 */ /* 0x001fca00078e020e */
[----:B------:R0:W-:Y:S02]  /*32bc0*/  STL.64 [R1+0x2c20], R26 ;  /* 0x002c201a01007387 */ /* 0x0001e40000100a00 */
[----:B0-----:R-:W-:-:S05]  /*32bd0*/  IMAD.WIDE R26, R5, 0x2, R14 ;  /* 0x00000002051a7825 */ /* 0x001fca00078e020e */
[----:B------:R0:W-:Y:S04]  /*32be0*/  STL.64 [R1+0x2c30], R26 ;  /* 0x002c301a01007387 */ /* 0x0001e80000100a00 */
[----:B------:R-:W3:Y:S04]  /*32bf0*/  LDL R13, [R1+0x594] ;  /* 0x00059400010d7983 */ /* 0x000ee80000100800 */
[----:B------:R-:W3:Y:S01]  /*32c00*/  LDL R5, [R1+0x590] ;  /* 0x0005900001057983 */ /* 0x000ee20000100800 */
[----:B0-----:R-:W-:-:S05]  /*32c10*/  IMAD.WIDE R26, R28, 0x2, R14 ;  /* 0x000000021c1a7825 */ /* 0x001fca00078e020e */
[----:B------:R4:W-:Y:S04]  /*32c20*/  STL.64 [R1+0x2c40], R26 ;  /* 0x002c401a01007387 */ /* 0x0009e80000100a00 */
[----:B------:R-:W3:Y:S04]  /*32c30*/  LDL R28, [R1+0x57c] ;  /* 0x00057c00011c7983 */ /* 0x000ee80000100800 */
[----:B------:R-:W3:Y:S01]  /*32c40*/  LDL R10, [R1+0x578] ;  /* 0x00057800010a7983 */ /* 0x000ee20000100800 */
[----:B----4-:R-:W-:-:S04]  /*32c50*/  IMAD.WIDE R26, R9, 0x2, R14 ;  /* 0x00000002091a7825 */ /* 0x010fc800078e020e */
[--C-:B------:R-:W-:Y:S01]  /*32c60*/  IMAD.WIDE R8, R29, 0x2, R14.reuse ;  /* 0x000000021d087825 */ /* 0x100fe200078e020e */
[----:B------:R0:W-:Y:S04]  /*32c70*/  STL.64 [R1+0x2c50], R26 ;  /* 0x002c501a01007387 */ /* 0x0001e80000100a00 */
[----:B------:R-:W4:Y:S04]  /*32c80*/  LDL R29, [R1+0x554] ;  /* 0x00055400011d7983 */ /* 0x000f280000100800 */
[----:B------:R1:W-:Y:S04]  /*32c90*/  STL.64 [R1+0x2c60], R8 ;  /* 0x002c600801007387 */ /* 0x0003e80000100a00 */
[----:B0-----:R-:W4:Y:S04]  /*32ca0*/  LDL R26, [R1+0x550] ;  /* 0x00055000011a7983 */ /* 0x001f280000100800 */
[----:B------:R-:W4:Y:S01]  /*32cb0*/  LDL R27, [R1+0x52c] ;  /* 0x00052c00011b7983 */ /* 0x000f220000100800 */
[----:B-1----:R-:W-:-:S05]  /*32cc0*/  IMAD.WIDE R8, R6, 0x2, R14 ;  /* 0x0000000206087825 */ /* 0x002fca00078e020e */
[----:B------:R0:W-:Y:S04]  /*32cd0*/  STL.64 [R1+0x2c70], R8 ;  /* 0x002c700801007387 */ /* 0x0001e80000100a00 */
[----:B------:R-:W4:Y:S04]  /*32ce0*/  LDL R6, [R1+0x500] ;  /* 0x0005000001067983 */ /* 0x000f280000100800 */
[----:B0-----:R-:W4:Y:S04]  /*32cf0*/  LDL R8, [R1+0x528] ;  /* 0x0005280001087983 */ /* 0x001f280000100800 */
[----:B------:R-:W4:Y:S01]  /*32d00*/  LDL R9, [R1+0x504] ;  /* 0x0005040001097983 */ /* 0x000f220000100800 */
[----:B--2---:R-:W-:-:S05]  /*32d10*/  IMAD.WIDE R24, R25, 0x2, R14 ;  /* 0x0000000219187825 */ /* 0x004fca00078e020e */
[----:B------:R0:W-:Y:S02]  /*32d20*/  STL.64 [R1+0x2c80], R24 ;  /* 0x002c801801007387 */ /* 0x0001e40000100a00 */
[----:B0-----:R-:W-:-:S05]  /*32d30*/  IMAD.WIDE R24, R22, 0x2, R14 ;  /* 0x0000000216187825 */ /* 0x001fca00078e020e */
[----:B------:R0:W-:Y:S02]  /*32d40*/  STL.64 [R1+0x2c90], R24 ;  /* 0x002c901801007387 */ /* 0x0001e40000100a00 */
        /* <DEDUP_REMOVED lines=16> */
[--C-:B--2---:R-:W-:Y:S01]  /*32e50*/  IMAD.WIDE R16, R3, 0x2, R14.reuse ;  /* 0x0000000203107825 */ /* 0x104fe200078e020e */
[----:B------:R-:W-:Y:S04]  /*32e60*/  STL.64 [R1+0x2d10], R22 ;  /* 0x002d101601007387 */ /* 0x000fe80000100a00 */
[----:B------:R-:W-:Y:S04]  /*32e70*/  STL.64 [R1+0x2d20], R20 ;  /* 0x002d201401007387 */ /* 0x000fe80000100a00 */
[----:B------:R-:W2:Y:S04]  /*32e80*/  LDL R11, [R1+0x4ec] ;  /* 0x0004ec00010b7983 */ /* 0x000ea80000100800 */
[----:B------:R-:W-:Y:S01]  /*32e90*/  STL.64 [R1+0x2d30], R16 ;  /* 0x002d301001007387 */ /* 0x000fe20000100a00 */
[----:B------:R-:W-:-:S03]  /*32ea0*/  IMAD.WIDE R2, R4, 0x2, R14 ;  /* 0x0000000204027825 */ /* 0x000fc600078e020e */
        /* <DEDUP_REMOVED lines=15> */
[----:B0-----:R-:W-:-:S05]  /*32fa0*/  IMAD.WIDE R12, R10, 0x2, R14 ;  /* 0x000000020a0c7825 */ /* 0x001fca00078e020e */
[----:B------:R0:W-:Y:S04]  /*32fb0*/  STL.64 [R1+0x2d80], R12 ;  /* 0x002d800c01007387 */ /* 0x0001e80000100a00 */
[----:B------:R1:W-:Y:S01]  /*32fc0*/  STL.64 [R1+0x2d90], R16 ;  /* 0x002d901001007387 */ /* 0x0003e20000100a00 */
[----:B------:R-:W-:-:S04]  /*32fd0*/  IMAD.WIDE R20, R27, 0x2, R14 ;  /* 0x000000021b147825 */ /* 0x000fc800078e020e */
[----:B0-----:R-:W-:-:S05]  /*32fe0*/  IMAD.WIDE R12, R26, 0x2, R14 ;  /* 0x000000021a0c7825 */ /* 0x001fca00078e020e */
[----:B------:R0:W-:Y:S04]  /*32ff0*/  STL.64 [R1+0x2da0], R12 ;  /* 0x002da00c01007387 */ /* 0x0001e80000100a00 */
[----:B------:R0:W-:Y:S01]  /*33000*/  STL.64 [R1+0x2db0], R20 ;  /* 0x002db01401007387 */ /* 0x0001e20000100a00 */
[----:B-1----:R-:W-:-:S05]  /*33010*/  IMAD.WIDE R16, R8, 0x2, R14 ;  /* 0x0000000208107825 */ /* 0x002fca00078e020e */
        /* <DEDUP_REMOVED lines=8> */
[----:B------:R-:W4:Y:S04]  /*330a0*/  LDL R20, [R1+0x4b0] ;  /* 0x0004b00001147983 */ /* 0x000f280000100800 */
[----:B------:R-:W4:Y:S04]  /*330b0*/  LDL R21, [R1+0x4ac] ;  /* 0x0004ac0001157983 */ /* 0x000f280000100800 */
[----:B-1----:R-:W4:Y:S04]  /*330c0*/  LDL R16, [R1+0x4a8] ;  /* 0x0004a80001107983 */ /* 0x002f280000100800 */
[----:B------:R-:W4:Y:S04]  /*330d0*/  LDL R17, [R1+0x4a4] ;  /* 0x0004a40001117983 */ /* 0x000f280000100800 */
[----:B------:R-:W4:Y:S04]  /*330e0*/  LDL R26, [R1+0x49c] ;  /* 0x00049c00011a7983 */ /* 0x000f280000100800 */
[----:B------:R-:W4:Y:S04]  /*330f0*/  LDL R27, [R1+0x498] ;  /* 0x00049800011b7983 */ /* 0x000f280000100800 */
[----:B0-----:R-:W4:Y:S04]  /*33100*/  LDL R12, [R1+0x4a0] ;  /* 0x0004a000010c7983 */ /* 0x001f280000100800 */
[----:B------:R-:W4:Y:S04]  /*33110*/  LDL R6, [R1+0x48c] ;  /* 0x00048c0001067983 */ /* 0x000f280000100800 */
[----:B------:R-:W4:Y:S04]  /*33120*/  LDL R8, [R1+0x494] ;  /* 0x0004940001087983 */ /* 0x000f280000100800 */
[----:B------:R-:W4:Y:S01]  /*33130*/  LDL R9, [R1+0x490] ;  /* 0x0004900001097983 */ /* 0x000f220000100800 */
[----:B--2---:R-:W-:-:S05]  /*33140*/  IMAD.WIDE R10, R11, 0x2, R14 ;  /* 0x000000020b0a7825 */ /* 0x004fca00078e020e */
[----:B------:R0:W-:Y:S02]  /*33150*/  STL.64 [R1+0x2df0], R10 ;  /* 0x002df00a01007387 */ /* 0x0001e40000100a00 */
[----:B0-----:R-:W-:-:S05]  /*33160*/  IMAD.WIDE R10, R7, 0x2, R14 ;  /* 0x00000002070a7825 */ /* 0x001fca00078e020e */
[----:B------:R0:W-:Y:S02]  /*33170*/  STL.64 [R1+0x2e00], R10 ;  /* 0x002e000a01007387 */ /* 0x0001e40000100a00 */
[----:B0-----:R-:W-:-:S05]  /*33180*/  IMAD.WIDE R10, R2, 0x2, R14 ;  /* 0x00000002020a7825 */ /* 0x001fca00078e020e */
[----:B------:R0:W-:Y:S04]  /*33190*/  STL.64 [R1+0x2e10], R10 ;  /* 0x002e100a01007387 */ /* 0x0001e80000100a00 */
[----:B------:R-:W2:Y:S01]  /*331a0*/  LDL R13, [R1+0x488] ;  /* 0x00048800010d7983 */ /* 0x000ea20000100800 */
[----:B0-----:R-:W-:-:S04]  /*331b0*/  IMAD.WIDE R10, R3, 0x2, R14 ;  /* 0x00000002030a7825 */ /* 0x001fc800078e020e */
[--C-:B------:R-:W-:Y:S01]  /*331c0*/  IMAD.WIDE R2, R4, 0x2, R14.reuse ;  /* 0x0000000204027825 */ /* 0x100fe200078e020e */
[----:B------:R3:W-:Y:S04]  /*331d0*/  STL.64 [R1+0x2e20], R10 ;  /* 0x002e200a01007387 */ /* 0x0007e80000100a00 */
[----:B------:R-:W2:Y:S04]  /*331e0*/  LDL R7, [R1+0x484] ;  /* 0x0004840001077983 */ /* 0x000ea80000100800 */
[----:B------:R0:W-:Y:S01]  /*331f0*/  STL.64 [R1+0x2e30], R2 ;  /* 0x002e300201007387 */ /* 0x0001e20000100a00 */
[----:B---3--:R-:W-:-:S03]  /*33200*/  IMAD.WIDE R10, R5, 0x2, R14 ;  /* 0x00000002050a7825 */ /* 0x008fc600078e020e */
[----:B0-----:R-:W3:Y:S04]  /*33210*/  LDL R2, [R1+0x480] ;  /* 0x0004800001027983 */ /* 0x001ee80000100800 */
[----:B------:R0:W-:Y:S04]  /*33220*/  STL.64 [R1+0x2e40], R10 ;  /* 0x002e400a01007387 */ /* 0x0001e80000100a00 */
[----:B------:R-:W3:Y:S01]  /*33230*/  LDL R3, [R1+0x478] ;  /* 0x0004780001037983 */ /* 0x000ee20000100800 */
[----:B------:R-:W-:-:S03]  /*33240*/  IMAD.WIDE R4, R28, 0x2, R14 ;  /* 0x000000021c047825 */ /* 0x000fc600078e020e */
[----:B0-----:R-:W3:Y:S04]  /*33250*/  LDL R10, [R1+0x47c] ;  /* 0x00047c00010a7983 */ /* 0x001ee80000100800 */
[----:B------:R0:W-:Y:S04]  /*33260*/  STL.64 [R1+0x2e50], R4 ;  /* 0x002e500401007387 */ /* 0x0001e80000100a00 */
[----:B------:R-:W3:Y:S01]  /*33270*/  LDL R11, [R1+0x474] ;  /* 0x00047400010b7983 */ /* 0x000ee20000100800 */
[----:B----4-:R-:W-:-:S03]  /*33280*/  IMAD.WIDE R28, R29, 0x2, R14 ;  /* 0x000000021d1c7825 */ /* 0x010fc600078e020e */
[----:B0-----:R-:W4:Y:S04]  /*33290*/  LDL R4, [R1+0x470] ;  /* 0x0004700001047983 */ /* 0x001f280000100800 */
[----:B------:R0:W-:Y:S04]  /*332a0*/  STL.64 [R1+0x2e60], R28 ;  /* 0x002e601c01007387 */ /* 0x0001e80000100a00 */
[----:B------:R-:W4:Y:S04]  /*332b0*/  LDL R5, [R1+0x46c] ;  /* 0x00046c0001057983 */ /* 0x000f280000100800 */
[----:B0-----:R-:W4:Y:S04]  /*332c0*/  LDL R28, [R1+0x468] ;  /* 0x00046800011c7983 */ /* 0x001f280000100800 */
[----:B------:R-:W4:Y:S01]  /*332d0*/  LDL R29, [R1+0x464] ;  /* 0x00046400011d7983 */ /* 0x000f220000100800 */
[----:B------:R-:W-:-:S05]  /*332e0*/  IMAD.WIDE R24, R25, 0x2, R14 ;  /* 0x0000000219187825 */ /* 0x000fca00078e020e */
        /* <DEDUP_REMOVED lines=30> */
[----:B--2---:R-:W-:-:S05]  /*334d0*/  IMAD.WIDE R20, R13, 0x2, R14 ;  /* 0x000000020d147825 */ /* 0x004fca00078e020e */
[----:B------:R-:W-:Y:S01]  /*334e0*/  STL.64 [R1+0x2f40], R20 ;  /* 0x002f401401007387 */ /* 0x000fe20000100a00 */
[----:B------:R-:W-:-:S03]  /*334f0*/  IMAD.WIDE R16, R7, 0x2, R14 ;  /* 0x0000000207107825 */ /* 0x000fc600078e020e */
[----:B------:R-:W2:Y:S04]  /*33500*/  LDL R7, [R1+0x44c] ;  /* 0x00044c0001077983 */ /* 0x000ea80000100800 */
[----:B------:R0:W-:Y:S01]  /*33510*/  STL.64 [R1+0x2f50], R16 ;  /* 0x002f501001007387 */ /* 0x0001e20000100a00 */
[----:B---3--:R-:W-:-:S03]  /*33520*/  IMAD.WIDE R12, R2, 0x2, R14 ;  /* 0x00000002020c7825 */ /* 0x008fc600078e020e */
[----:B------:R-:W3:Y:S04]  /*33530*/  LDL R2, [R1+0x448] ;  /* 0x0004480001027983 */ /* 0x000ee80000100800 */
[----:B------:R1:W-:Y:S01]  /*33540*/  STL.64 [R1+0x2f60], R12 ;  /* 0x002f600c01007387 */ /* 0x0003e20000100a00 */
[----:B0-----:R-:W-:-:S04]  /*33550*/  IMAD.WIDE R16, R10, 0x2, R14 ;  /* 0x000000020a107825 */ /* 0x001fc800078e020e */
[----:B-1----:R-:W-:-:S04]  /*33560*/  IMAD.WIDE R12, R3, 0x2, R14 ;  /* 0x00000002030c7825 */ /* 0x002fc800078e020e */
[--C-:B------:R-:W-:Y:S01]  /*33570*/  IMAD.WIDE R10, R11, 0x2, R14.reuse ;  /* 0x000000020b0a7825 */ /* 0x100fe200078e020e */
[----:B------:R-:W3:Y:S04]  /*33580*/  LDL R3, [R1+0x444] ;  /* 0x0004440001037983 */ /* 0x000ee80000100800 */
[----:B------:R4:W-:Y:S04]  /*33590*/  STL.64 [R1+0x2f70], R16 ;  /* 0x002f701001007387 */ /* 0x0009e80000100a00 */
[----:B------:R0:W-:Y:S04]  /*335a0*/  STL.64 [R1+0x2f80], R12 ;  /* 0x002f800c01007387 */ /* 0x0001e80000100a00 */
[----:B------:R1:W-:Y:S01]  /*335b0*/  STL.64 [R1+0x2f90], R10 ;  /* 0x002f900a01007387 */ /* 0x0003e20000100a00 */
[----:B----4-:R-:W-:-:S04]  /*335c0*/  IMAD.WIDE R16, R4, 0x2, R14 ;  /* 0x0000000204107825 */ /* 0x010fc800078e020e */
[--C-:B0-----:R-:W-:Y:S01]  /*335d0*/  IMAD.WIDE R12, R5, 0x2, R14.reuse ;  /* 0x00000002050c7825 */ /* 0x101fe200078e020e */
[----:B------:R0:W-:Y:S04]  /*335e0*/  STL.64 [R1+0x2fa0], R16 ;  /* 0x002fa01001007387 */ /* 0x0001e80000100a00 */
[----:B------:R4:W-:Y:S04]  /*335f0*/  STL.64 [R1+0x2fb0], R12 ;  /* 0x002fb00c01007387 */ /* 0x0009e80000100a00 */
[----:B------:R-:W3:Y:S01]  /*33600*/  LDL R25, [R1+0x440] ;  /* 0x0004400001197983 */ /* 0x000ee20000100800 */
[----:B-1----:R-:W-:-:S04]  /*33610*/  IMAD.WIDE R10, R28, 0x2, R14 ;  /* 0x000000021c0a7825 */ /* 0x002fc800078e020e */
[--C-:B------:R-:W-:Y:S01]  /*33620*/  IMAD.WIDE R4, R29, 0x2, R14.reuse ;  /* 0x000000021d047825 */ /* 0x100fe200078e020e */
[----:B------:R-:W-:Y:S04]  /*33630*/  STL.64 [R1+0x2fc0], R10 ;  /* 0x002fc00a01007387 */ /* 0x000fe80000100a00 */
[----:B------:R-:W3:Y:S04]  /*33640*/  LDL R22, [R1+0x43c] ;  /* 0x00043c0001167983 */ /* 0x000ee80000100800 */
[----:B------:R1:W-:Y:S04]  /*33650*/  STL.64 [R1+0x2fd0], R4 ;  /* 0x002fd00401007387 */ /* 0x0003e80000100a00 */
[----:B------:R-:W3:Y:S04]  /*33660*/  LDL R23, [R1+0x438] ;  /* 0x0004380001177983 */ /* 0x000ee80000100800 */
[----:B------:R-:W3:Y:S04]  /*33670*/  LDL R20, [R1+0x434] ;  /* 0x0004340001147983 */ /* 0x000ee80000100800 */
[----:B------:R-:W3:Y:S04]  /*33680*/  LDL R21, [R1+0x430] ;  /* 0x0004300001157983 */ /* 0x000ee80000100800 */
[----:B0-----:R-:W3:Y:S04]  /*33690*/  LDL R16, [R1+0x42c] ;  /* 0x00042c0001107983 */ /* 0x001ee80000100800 */
[----:B------:R-:W3:Y:S04]  /*336a0*/  LDL R17, [R1+0x428] ;  /* 0x0004280001117983 */ /* 0x000ee80000100800 */
[----:B----4-:R-:W4:Y:S04]  /*336b0*/  LDL R12, [R1+0x424] ;  /* 0x00042400010c7983 */ /* 0x010f280000100800 */
[----:B------:R-:W4:Y:S04]  /*336c0*/  LDL R13, [R1+0x420] ;  /* 0x00042000010d7983 */ /* 0x000f280000100800 */
[----:B------:R-:W4:Y:S04]  /*336d0*/  LDL R28, [R1+0x414] ;  /* 0x00041400011c7983 */ /* 0x000f280000100800 */
        /* <DEDUP_REMOVED lines=8> */
[----:B-1----:R-:W-:-:S04]  /*33760*/  IMAD.WIDE R26, R9, 0x2, R14 ;  /* 0x00000002091a7825 */ /* 0x002fc800078e020e */
[--C-:B------:R-:W-:Y:S01]  /*33770*/  IMAD.WIDE R8, R6, 0x2, R14.reuse ;  /* 0x0000000206087825 */ /* 0x100fe200078e020e */
[----:B------:R0:W-:Y:S04]  /*33780*/  STL.64 [R1+0x3000], R10 ;  /* 0x0030000a01007387 */ /* 0x0001e80000100a00 */
[----:B0-----:R-:W4:Y:S04]  /*33790*/  LDL R10, [R1+0x40c] ;  /* 0x00040c00010a7983 */ /* 0x001f280000100800 */
[----:B------:R0:W-:Y:S04]  /*337a0*/  STL.64 [R1+0x3010], R26 ;  /* 0x0030101a01007387 */ /* 0x0001e80000100a00 */
[----:B------:R-:W4:Y:S04]  /*337b0*/  LDL R11, [R1+0x408] ;  /* 0x00040800010b7983 */ /* 0x000f280000100800 */
[----:B------:R2:W-:Y:S04]  /*337c0*/  STL.64 [R1+0x3020], R8 ;  /* 0x0030200801007387 */ /* 0x0005e80000100a00 */
[----:B0-----:R-:W4:Y:S04]  /*337d0*/  LDL R26, [R1+0x404] ;  /* 0x00040400011a7983 */ /* 0x001f280000100800 */
[----:B------:R-:W4:Y:S01]  /*337e0*/  LDL R27, [R1+0x400] ;  /* 0x00040000011b7983 */ /* 0x000f220000100800 */
[----:B--2---:R-:W-:-:S05]  /*337f0*/  IMAD.WIDE R8, R7, 0x2, R14 ;  /* 0x0000000207087825 */ /* 0x004fca00078e020e */
[----:B------:R0:W-:Y:S01]  /*33800*/  STL.64 [R1+0x3030], R8 ;  /* 0x0030300801007387 */ /* 0x0001e20000100a00 */
[----:B---3--:R-:W-:-:S03]  /*33810*/  IMAD.WIDE R6, R2, 0x2, R14 ;  /* 0x0000000202067825 */ /* 0x008fc600078e020e */
[----:B0-----:R-:W2:Y:S04]  /*33820*/  LDL R8, [R1+0x3fc] ;  /* 0x0003fc0001087983 */ /* 0x001ea80000100800 */
[----:B------:R0:W-:Y:S04]  /*33830*/  STL.64 [R1+0x3040], R6 ;  /* 0x0030400601007387 */ /* 0x0001e80000100a00 */
[----:B------:R-:W3:Y:S01]  /*33840*/  LDL R9, [R1+0x3f8] ;  /* 0x0003f80001097983 */ /* 0x000ee20000100800 */
[----:B------:R-:W-:-:S03]  /*33850*/  IMAD.WIDE R2, R3, 0x2, R14 ;  /* 0x0000000203027825 */ /* 0x000fc600078e020e */
[----:B0-----:R-:W3:Y:S04]  /*33860*/  LDL R6, [R1+0x3f4] ;  /* 0x0003f40001067983 */ /* 0x001ee80000100800 */
[----:B------:R0:W-:Y:S04]  /*33870*/  STL.64 [R1+0x3050], R2 ;  /* 0x0030500201007387 */ /* 0x0001e80000100a00 */
[----:B------:R-:W3:Y:S04]  /*33880*/  LDL R7, [R1+0x3f0] ;  /* 0x0003f00001077983 */ /* 0x000ee80000100800 */
[----:B0-----:R-:W3:Y:S04]  /*33890*/  LDL R2, [R1+0x3ec] ;  /* 0x0003ec0001027983 */ /* 0x001ee80000100800 */
[----:B------:R-:W3:Y:S01]  /*338a0*/  LDL R3, [R1+0x3e8] ;  /* 0x0003e80001037983 */ /* 0x000ee20000100800 */
        /* <DEDUP_REMOVED lines=13> */
[----:B------:R-:W-:-:S04]  /*33980*/  IMAD.WIDE R16, R13, 0x2, R14 ;  /* 0x000000020d107825 */ /* 0x000fc800078e020e */
[--C-:B------:R-:W-:Y:S01]  /*33990*/  IMAD.WIDE R12, R4, 0x2, R14.reuse ;  /* 0x00000002040c7825 */ /* 0x100fe200078e020e */
[----:B------:R-:W-:Y:S04]  /*339a0*/  STL.64 [R1+0x30b0], R24 ;  /* 0x0030b01801007387 */ /* 0x000fe80000100a00 */
[----:B------:R-:W-:Y:S04]  /*339b0*/  STL.64 [R1+0x30c0], R22 ;  /* 0x0030c01601007387 */ /* 0x000fe80000100a00 */
[----:B------:R-:W-:Y:S01]  /*339c0*/  STL.64 [R1+0x30d0], R20 ;  /* 0x0030d01401007387 */ /* 0x000fe20000100a00 */
[----:B------:R-:W-:-:S03]  /*339d0*/  IMAD.WIDE R4, R5, 0x2, R14 ;  /* 0x0000000205047825 */ /* 0x000fc600078e020e */
[----:B------:R0:W-:Y:S04]  /*339e0*/  STL.64 [R1+0x30e0], R16 ;  /* 0x0030e01001007387 */ /* 0x0001e80000100a00 */
[----:B------:R1:W-:Y:S04]  /*339f0*/  STL.64 [R1+0x30f0], R12 ;  /* 0x0030f00c01007387 */ /* 0x0003e80000100a00 */
[----:B------:R4:W-:Y:S01]  /*33a00*/  STL.64 [R1+0x3100], R4 ;  /* 0x0031000401007387 */ /* 0x0009e20000100a00 */
[----:B0-----:R-:W-:-:S04]  /*33a10*/  IMAD.WIDE R16, R28, 0x2, R14 ;  /* 0x000000021c107825 */ /* 0x001fc800078e020e */
[--C-:B-1----:R-:W-:Y:S01]  /*33a20*/  IMAD.WIDE R12, R29, 0x2, R14.reuse ;  /* 0x000000021d0c7825 */ /* 0x102fe200078e020e */
[----:B----4-:R-:W4:Y:S04]  /*33a30*/  LDL R4, [R1+0x3e4] ;  /* 0x0003e40001047983 */ /* 0x010f280000100800 */
        /* <DEDUP_REMOVED lines=10> */
[----:B------:R0:W-:Y:S04]  /*33ae0*/  STL.64 [R1+0x3140], R12 ;  /* 0x0031400c01007387 */ /* 0x0001e80000100a00 */
[----:B------:R-:W4:Y:S01]  /*33af0*/  LDL R23, [R1+0x3c0] ;  /* 0x0003c00001177983 */ /* 0x000f220000100800 */
[----:B------:R-:W-:-:S05]  /*33b00*/  IMAD.WIDE R10, R26, 0x2, R14 ;  /* 0x000000021a0a7825 */ /* 0x000fca00078e020e */
[----:B------:R2:W-:Y:S01]  /*33b10*/  STL.64 [R1+0x3150], R10 ;  /* 0x0031500a01007387 */ /* 0x0005e20000100a00 */
[----:B0-----:R-:W-:-:S03]  /*33b20*/  IMAD.WIDE R12, R27, 0x2, R14 ;  /* 0x000000021b0c7825 */ /* 0x001fc600078e020e */
[----:B------:R-:W4:Y:S04]  /*33b30*/  LDL R20, [R1+0x728] ;  /* 0x0007280001147983 */ /* 0x000f280000100800 */
[----:B------:R3:W-:Y:S01]  /*33b40*/  STL.64 [R1+0x3160], R12 ;  /* 0x0031600c01007387 */ /* 0x0007e20000100a00 */
[----:B--2---:R-:W-:-:S04]  /*33b50*/  IMAD.WIDE R10, R8, 0x2, R14 ;  /* 0x00000002080a7825 */ /* 0x004fc800078e020e */
[--C-:B---3--:R-:W-:Y:S01]  /*33b60*/  IMAD.WIDE R12, R9, 0x2, R14.reuse ;  /* 0x00000002090c7825 */ /* 0x108fe200078e020e */
[----:B------:R0:W-:Y:S04]  /*33b70*/  STL.64 [R1+0x3170], R10 ;  /* 0x0031700a01007387 */ /* 0x0001e80000100a00 */
[----:B------:R1:W-:Y:S01]  /*33b80*/  STL.64 [R1+0x3180], R12 ;  /* 0x0031800c01007387 */ /* 0x0003e20000100a00 */
[----:B------:R-:W-:-:S04]  /*33b90*/  IMAD.WIDE R8, R7, 0x2, R14 ;  /* 0x0000000207087825 */ /* 0x000fc800078e020e */
[----:B0-----:R-:W-:-:S05]  /*33ba0*/  IMAD.WIDE R10, R6, 0x2, R14 ;  /* 0x00000002060a7825 */ /* 0x001fca00078e020e */
[----:B------:R0:W-:Y:S04]  /*33bb0*/  STL.64 [R1+0x3190], R10 ;  /* 0x0031900a01007387 */ /* 0x0001e80000100a00 */
[----:B------:R2:W-:Y:S04]  /*33bc0*/  STL.64 [R1+0x31a0], R8 ;  /* 0x0031a00801007387 */ /* 0x0005e80000100a00 */
[----:B------:R-:W3:Y:S01]  /*33bd0*/  LDL.LU R21, [R1+0x18] ;  /* 0x0000180001157983 */ /* 0x000ee20000300800 */
[----:B------:R-:W-:-:S04]  /*33be0*/  IMAD.WIDE R6, R2, 0x2, R14 ;  /* 0x0000000202067825 */ /* 0x000fc800078e020e */
[--C-:B------:R-:W-:Y:S01]  /*33bf0*/  IMAD.WIDE R2, R3, 0x2, R14.reuse ;  /* 0x0000000203027825 */ /* 0x100fe200078e020e */
[----:B------:R0:W-:Y:S04]  /*33c00*/  STL.64 [R1+0x31b0], R6 ;  /* 0x0031b00601007387 */ /* 0x0001e80000100a00 */
[----:B------:R-:W3:Y:S04]  /*33c10*/  LDL.LU R16, [R1+0x1c] ;  /* 0x00001c0001107983 */ /* 0x000ee80000300800 */
[----:B------:R4:W-:Y:S04]  /*33c20*/  STL.64 [R1+0x31c0], R2 ;  /* 0x0031c00201007387 */ /* 0x0009e80000100a00 */
[----:B------:R-:W3:Y:S04]  /*33c30*/  LDL.LU R17, [R1+0x20] ;  /* 0x0000200001117983 */ /* 0x000ee80000300800 */
[----:B-1----:R-:W3:Y:S04]  /*33c40*/  LDL.LU R12, [R1+0x28] ;  /* 0x00002800010c7983 */ /* 0x002ee80000300800 */
[----:B------:R-:W3:Y:S04]  /*33c50*/  LDL.LU R13, [R1+0x30] ;  /* 0x00003000010d7983 */ /* 0x000ee80000300800 */
[----:B0-----:R-:W3:Y:S04]  /*33c60*/  LDL.LU R10, [R1+0x34] ;  /* 0x00003400010a7983 */ /* 0x001ee80000300800 */
[----:B------:R-:W3:Y:S04]  /*33c70*/  LDL.LU R11, [R1+0x38] ;  /* 0x00003800010b7983 */ /* 0x000ee80000300800 */
[----:B------:R-:W3:Y:S04]  /*33c80*/  LDL.LU R26, [R1+0x40] ;  /* 0x00004000011a7983 */ /* 0x000ee80000300800 */
[----:B------:R-:W3:Y:S04]  /*33c90*/  LDL.LU R27, [R1+0x48] ;  /* 0x00004800011b7983 */ /* 0x000ee80000300800 */
[----:B--2---:R-:W2:Y:S04]  /*33ca0*/  LDL.LU R8, [R1+0x70] ;  /* 0x0000700001087983 */ /* 0x004ea80000300800 */
[----:B------:R-:W2:Y:S04]  /*33cb0*/  LDL.LU R9, [R1+0xc8] ;  /* 0x0000c80001097983 */ /* 0x000ea80000300800 */
[----:B------:R-:W2:Y:S04]  /*33cc0*/  LDL.LU R6, [R1+0xd0] ;  /* 0x0000d00001067983 */ /* 0x000ea80000300800 */
[----:B------:R-:W2:Y:S01]  /*33cd0*/  LDL.LU R7, [R1+0xd8] ;  /* 0x0000d80001077983 */ /* 0x000ea20000300800 */
[----:B----4-:R-:W-:-:S04]  /*33ce0*/  IMAD.WIDE R2, R4, 0x2, R14 ;  /* 0x0000000204027825 */ /* 0x010fc800078e020e */
[--C-:B------:R-:W-:Y:S01]  /*33cf0*/  IMAD.WIDE R4, R5, 0x2, R14.reuse ;  /* 0x0000000205047825 */ /* 0x100fe200078e020e */
[----:B------:R0:W-:Y:S04]  /*33d00*/  STL.64 [R1+0x31c8], R2 ;  /* 0x0031c80201007387 */ /* 0x0001e80000100a00 */
[----:B0-----:R-:W4:Y:S04]  /*33d10*/  LDL.LU.64 R2, [R1+0x3bd0] ;  /* 0x003bd00001027983 */ /* 0x001f280000300a00 */
[----:B------:R0:W-:Y:S02]  /*33d20*/  STL.64 [R1+0x31d8], R4 ;  /* 0x0031d80401007387 */ /* 0x0001e40000100a00 */
[----:B0-----:R-:W-:-:S04]  /*33d30*/  IMAD.WIDE R4, R28, 0x2, R14 ;  /* 0x000000021c047825 */ /* 0x001fc800078e020e */
[--C-:B------:R-:W-:Y:S01]  /*33d40*/  IMAD.WIDE R28, R29, 0x2, R14.reuse ;  /* 0x000000021d1c7825 */ /* 0x100fe200078e020e */
[----:B------:R0:W-:Y:S04]  /*33d50*/  STL.64 [R1+0x31e8], R4 ;  /* 0x0031e80401007387 */ /* 0x0001e80000100a00 */
[----:B0-----:R-:W2:Y:S04]  /*33d60*/  LDL.LU.64 R4, [R1+0x3bc8] ;  /* 0x003bc80001047983 */ /* 0x001ea80000300a00 */
[----:B------:R0:W-:Y:S04]  /*33d70*/  STL.64 [R1+0x31f8], R28 ;  /* 0x0031f81c01007387 */ /* 0x0001e80000100a00 */
[----:B0-----:R-:W3:Y:S01]  /*33d80*/  LDL.LU.64 R28, [R1+0x3bc0] ;  /* 0x003bc000011c7983 */ /* 0x001ee20000300a00 */
[----:B------:R-:W-:-:S05]  /*33d90*/  IMAD.WIDE R24, R25, 0x2, R14 ;  /* 0x0000000219187825 */ /* 0x000fca00078e020e */
[----:B------:R2:W-:Y:S02]  /*33da0*/  STL.64 [R1+0x3208], R24 ;  /* 0x0032081801007387 */ /* 0x0005e40000100a00 */
[--C-:B--2---:R-:W-:Y:S02]  /*33db0*/  IMAD.WIDE R24, R4, 0x2, R14.reuse ;  /* 0x0000000204187825 */ /* 0x104fe400078e020e */
[----:B------:R-:W2:Y:S04]  /*33dc0*/  LDL.LU R4, [R1+0x3bbc] ;  /* 0x003bbc0001047983 */ /* 0x000ea80000300800 */
[----:B------:R3:W-:Y:S02]  /*33dd0*/  STL.64 [R1+0x3218], R24 ;  /* 0x0032181801007387 */ /* 0x0007e40000100a00 */
[----:B---3--:R-:W-:-:S05]  /*33de0*/  IMAD.WIDE R24, R28, 0x2, R14 ;  /* 0x000000021c187825 */ /* 0x008fca00078e020e */
[----:B------:R0:W-:Y:S02]  /*33df0*/  STL.64 [R1+0x3228], R24 ;  /* 0x0032281801007387 */ /* 0x0001e40000100a00 */
[--C-:B0-----:R-:W-:Y:S02]  /*33e00*/  IMAD.WIDE R24, R5, 0x2, R14.reuse ;  /* 0x0000000205187825 */ /* 0x101fe400078e020e */
[----:B------:R-:W2:Y:S04]  /*33e10*/  LDL.LU R5, [R1+0x3bb8] ;  /* 0x003bb80001057983 */ /* 0x000ea80000300800 */
[----:B------:R0:W-:Y:S02]  /*33e20*/  STL.64 [R1+0x3238], R24 ;  /* 0x0032381801007387 */ /* 0x0001e40000100a00 */
[----:B0-----:R-:W-:-:S05]  /*33e30*/  IMAD.WIDE R24, R22, 0x2, R14 ;  /* 0x0000000216187825 */ /* 0x001fca00078e020e */
[----:B------:R0:W-:Y:S04]  /*33e40*/  STL.64 [R1+0x3248], R24 ;  /* 0x0032481801007387 */ /* 0x0001e80000100a00 */
[----:B------:R-:W-:Y:S01]  /*33e50*/  STL.64 [R1+0x3b90], R28 ;  /* 0x003b901c01007387 */ /* 0x000fe20000100a00 */
[----:B0-----:R-:W-:-:S04]  /*33e60*/  IMAD.WIDE R24, R23, 0x2, R14 ;  /* 0x0000000217187825 */ /* 0x001fc800078e020e */
[--C-:B------:R-:W-:Y:S01]  /*33e70*/  IMAD.WIDE R22, R29, 0x2, R14.reuse ;  /* 0x000000021d167825 */ /* 0x100fe200078e020e */
[----:B------:R0:W-:Y:S04]  /*33e80*/  STL.64 [R1+0x3258], R24 ;  /* 0x0032581801007387 */ /* 0x0001e80000100a00 */
[----:B------:R2:W-:Y:S01]  /*33e90*/  STL.64 [R1+0x3268], R22 ;  /* 0x0032681601007387 */ /* 0x0005e20000100a00 */
[----:B0-----:R-:W-:-:S04]  /*33ea0*/  IMAD.WIDE R24, R20, 0x2, R14 ;  /* 0x0000000214187825 */ /* 0x001fc800078e020e */
[----:B------:R-:W-:Y:S01]  /*33eb0*/  IMAD.WIDE R14, R0, 0x2, R14 ;  /* 0x00000002000e7825 */ /* 0x000fe200078e020e */
[----:B------:R-:W-:Y:S04]  /*33ec0*/  STL.64 [R1+0x3288], R24 ;  /* 0x0032881801007387 */ /* 0x000fe80000100a00 */
[----:B----4-:R-:W-:Y:S04]  /*33ed0*/  STL [R1+0x3b98], R2 ;  /* 0x003b980201007387 */ /* 0x010fe80000100800 */
[----:B------:R0:W-:Y:S01]  /*33ee0*/  STL.64 [R1+0x3278], R14 ;  /* 0x0032780e01007387 */ /* 0x0001e20000100a00 */
[----:B--2---:R-:W-:-:S04]  /*33ef0*/  IMAD.WIDE R22, R3, 0x2, R4 ;  /* 0x0000000203167825 */ /* 0x004fc800078e0204 */
[----:B0-----:R-:W-:-:S04]  /*33f00*/  IMAD.WIDE R14, R18, 0x2, R4 ;  /* 0x00000002120e7825 */ /* 0x001fc800078e0204 */
[--C-:B------:R-:W-:Y:S01]  /*33f10*/  IMAD.WIDE R2, R21, 0x2, R4.reuse ;  /* 0x0000000215027825 */ /* 0x100fe200078e0204 */
[----:B------:R-:W-:Y:S04]  /*33f20*/  STL.64 [R1+0x1a8], R22 ;  /* 0x0001a81601007387 */ /* 0x000fe80000100a00 */
[----:B------:R-:W-:Y:S04]  /*33f30*/  STL [R1+0x3b9c], R19 ;  /* 0x003b9c1301007387 */ /* 0x000fe80000100800 */
[----:B------:R0:W-:Y:S04]  /*33f40*/  STL.64 [R1+0x1a0], R14 ;  /* 0x0001a00e01007387 */ /* 0x0001e80000100a00 */
[----:B------:R1:W-:Y:S01]  /*33f50*/  STL.64 [R1+0x198], R2 ;  /* 0x0001980201007387 */ /* 0x0003e20000100a00 */
[----:B0-----:R-:W-:-:S04]  /*33f60*/  IMAD.WIDE R14, R16, 0x2, R4 ;  /* 0x00000002100e7825 */ /* 0x001fc800078e0204 */
[----:B------:R-:W-:-:S04]  /*33f70*/  IMAD.WIDE R16, R17, 0x2, R4 ;  /* 0x0000000211107825 */ /* 0x000fc800078e0204 */
[--C-:B-1----:R-:W-:Y:S01]  /*33f80*/  IMAD.WIDE R2, R12, 0x2, R4.reuse ;  /* 0x000000020c027825 */ /* 0x102fe200078e0204 */
[----:B------:R0:W-:Y:S04]  /*33f90*/  STL.64 [R1+0x190], R14 ;  /* 0x0001900e01007387 */ /* 0x0001e80000100a00 */
[----:B------:R-:W-:Y:S04]  /*33fa0*/  STL.64 [R1+0x188], R16 ;  /* 0x0001881001007387 */ /* 0x000fe80000100a00 */
[----:B------:R1:W-:Y:S01]  /*33fb0*/  STL.64 [R1+0x180], R2 ;  /* 0x0001800201007387 */ /* 0x0003e20000100a00 */
[----:B0-----:R-:W-:-:S04]  /*33fc0*/  IMAD.WIDE R14, R13, 0x2, R4 ;  /* 0x000000020d0e7825 */ /* 0x001fc800078e0204 */
[----:B------:R-:W-:-:S04]  /*33fd0*/  IMAD.WIDE R12, R10, 0x2, R4 ;  /* 0x000000020a0c7825 */ /* 0x000fc800078e0204 */
[----:B-1----:R-:W-:-:S04]  /*33fe0*/  IMAD.WIDE R2, R11, 0x2, R4 ;  /* 0x000000020b027825 */ /* 0x002fc800078e0204 */
        /* <DEDUP_REMOVED lines=11> */
[----:B------:R-:W-:Y:S04]  /*340a0*/  STL.64 [R1+0x148], R10 ;  /* 0x0001480a01007387 */ /* 0x000fe80000100a00 */
[----:B------:R-:W2:Y:S04]  /*340b0*/  LDL.LU R19, [R1+0x7c8] ;  /* 0x0007c80001137983 */ /* 0x000ea80000300800 */
[----:B------:R-:W-:Y:S04]  /*340c0*/  STL.64 [R1+0x140], R8 ;  /* 0x0001400801007387 */ /* 0x000fe80000100a00 */
[----:B------:R-:W3:Y:S01]  /*340d0*/  LDL.LU R18, [R1+0x7cc] ;  /* 0x0007cc0001127983 */ /* 0x000ee20000300800 */
[----:B0-----:R-:W-:-:S05]  /*340e0*/  IMAD.WIDE R2, R7, 0x2, R4 ;  /* 0x0000000207027825 */ /* 0x001fca00078e0204 */
[----:B------:R-:W-:Y:S04]  /*340f0*/  STL.64 [R1+0x138], R2 ;  /* 0x0001380201007387 */ /* 0x000fe80000100a00 */
[----:B---3--:R0:W-:Y:S04]  /*34100*/  STL [R1+0x3ba0], R18 ;  /* 0x003ba01201007387 */ /* 0x0081e80000100800 */
[----:B0-----:R-:W3:Y:S04]  /*34110*/  LDL.LU R18, [R1+0x7b4] ;  /* 0x0007b40001127983 */ /* 0x001ee80000300800 */
[----:B--2---:R0:W-:Y:S04]  /*34120*/  STL [R1+0x3ba4], R19 ;  /* 0x003ba41301007387 */ /* 0x0041e80000100800 */
[----:B0-----:R-:W2:Y:S04]  /*34130*/  LDL.LU R19, [R1+0x7a0] ;  /* 0x0007a00001137983 */ /* 0x001ea80000300800 */
[----:B---3--:R0:W-:Y:S04]  /*34140*/  STL [R1+0x3ba8], R18 ;  /* 0x003ba81201007387 */ /* 0x0081e80000100800 */
[----:B0-----:R-:W3:Y:S04]  /*34150*/  LDL.LU R18, [R1+0x7a4] ;  /* 0x0007a40001127983 */ /* 0x001ee80000300800 */
[----:B--2---:R0:W-:Y:S04]  /*34160*/  STL [R1+0x3bac], R19 ;  /* 0x003bac1301007387 */ /* 0x0041e80000100800 */
[----:B0-----:R-:W2:Y:S04]  /*34170*/  LDL.LU R19, [R1+0x7b0] ;  /* 0x0007b00001137983 */ /* 0x001ea80000300800 */
[----:B---3--:R0:W-:Y:S04]  /*34180*/  STL [R1+0x3bb0], R18 ;  /* 0x003bb01201007387 */ /* 0x0081e80000100800 */
[----:B0-----:R-:W3:Y:S04]  /*34190*/  LDL.LU R18, [R1+0xf0] ;  /* 0x0000f00001127983 */ /* 0x001ee80000300800 */
[----:B--2---:R3:W-:Y:S04]  /*341a0*/  STL [R1+0x3bb4], R19 ;  /* 0x003bb41301007387 */ /* 0x0047e80000100800 */
[----:B------:R-:W2:Y:S04]  /*341b0*/  LDL.LU R2, [R1+0x7d8] ;  /* 0x0007d80001027983 */ /* 0x000ea80000300800 */
[----:B------:R-:W4:Y:S04]  /*341c0*/  LDL.LU R3, [R1+0x78c] ;  /* 0x00078c0001037983 */ /* 0x000f280000300800 */
        /* <DEDUP_REMOVED lines=22> */
[----:B---3--:R-:W-:-:S05]  /*34330*/  IMAD.WIDE R18, R18, 0x2, R4 ;  /* 0x0000000212127825 */ /* 0x008fca00078e0204 */
[----:B------:R0:W-:Y:S04]  /*34340*/  STL.64 [R1+0x130], R18 ;  /* 0x0001301201007387 */ /* 0x0001e80000100a00 */
[----:B0-----:R-:W3:Y:S02]  /*34350*/  LDL.LU R19, [R1+0x3bb4] ;  /* 0x003bb40001137983 */ /* 0x001ee40000300800 */
        /* <DEDUP_REMOVED lines=16> */
[----:B------:R2:W-:Y:S02]  /*34460*/  STL.64 [R1+0x100], R18 ;  /* 0x0001001201007387 */ /* 0x0005e40000100a00 */
[----:B--2---:R-:W-:-:S04]  /*34470*/  IMAD.WIDE R18, R2, 0x2, R4 ;  /* 0x0000000202127825 */ /* 0x004fc800078e0204 */
        /* <DEDUP_REMOVED lines=9> */
[----:B0-----:R-:W3:Y:S04]  /*34510*/  LDL.LU R2, [R1+0x3b98] ;  /* 0x003b980001027983 */ /* 0x001ee80000300800 */
[----:B------:R0:W-:Y:S02]  /*34520*/  STL.64 [R1+0xd8], R28 ;  /* 0x0000d81c01007387 */ /* 0x0001e40000100a00 */
[----:B0-----:R-:W-:-:S04]  /*34530*/  IMAD.WIDE R28, R24, 0x2, R4 ;  /* 0x00000002181c7825 */ /* 0x001fc800078e0204 */
[--C-:B------:R-:W-:Y:S01]  /*34540*/  IMAD.WIDE R24, R25, 0x2, R4.reuse ;  /* 0x0000000219187825 */ /* 0x100fe200078e0204 */
[----:B------:R0:W-:Y:S04]  /*34550*/  STL.64 [R1+0xd0], R28 ;  /* 0x0000d01c01007387 */ /* 0x0001e80000100a00 */
[----:B0-----:R-:W4:Y:S04]  /*34560*/  LDL.LU.64 R28, [R1+0x3b90] ;  /* 0x003b9000011c7983 */ /* 0x001f280000300a00 */
        /* <DEDUP_REMOVED lines=40> */
[----:B------:R0:W-:Y:S04]  /*347f0*/  STL.64 [R1+0x48], R6 ;  /* 0x0000480601007387 */ /* 0x0001e80000100a00 */
[----:B0-----:R-:W4:Y:S01]  /*34800*/  LDL.LU.64 R6, [R1+0x3b48] ;  /* 0x003b480001067983 */ /* 0x001f220000300a00 */
[----:B------:R-:W-:-:S05]  /*34810*/  IMAD.WIDE R14, R15, 0x2, R4 ;  /* 0x000000020f0e7825 */ /* 0x000fca00078e0204 */
[----:B------:R3:W-:Y:S02]  /*34820*/  STL.64 [R1+0x40], R14 ;  /* 0x0000400e01007387 */ /* 0x0007e40000100a00 */
[----:B---3--:R-:W-:-:S05]  /*34830*/  IMAD.WIDE R14, R2, 0x2, R4 ;  /* 0x00000002020e7825 */ /* 0x008fca00078e0204 */
[----:B------:R0:W-:Y:S01]  /*34840*/  STL.64 [R1+0x38], R14 ;  /* 0x0000380e01007387 */ /* 0x0001e20000100a00 */
[----:B--2---:R-:W-:-:S04]  /*34850*/  IMAD.WIDE R18, R19, 0x2, R4 ;  /* 0x0000000213127825 */ /* 0x004fc800078e0204 */
[----:B----4-:R-:W-:-:S04]  /*34860*/  IMAD.WIDE R2, R6, 0x2, R4 ;  /* 0x0000000206027825 */ /* 0x010fc800078e0204 */
[----:B0-----:R-:W-:-:S04]  /*34870*/  IMAD.WIDE R14, R7, 0x2, R4 ;  /* 0x00000002070e7825 */ /* 0x001fc800078e0204 */
[--C-:B------:R-:W-:Y:S01]  /*34880*/  IMAD.WIDE R6, R8, 0x2, R4.reuse ;  /* 0x0000000208067825 */ /* 0x100fe200078e0204 */
[----:B------:R0:W-:Y:S04]  /*34890*/  STL.64 [R1+0x30], R2 ;  /* 0x0000300201007387 */ /* 0x0001e80000100a00 */
[----:B------:R-:W-:Y:S04]  /*348a0*/  STL.64 [R1+0x28], R14 ;  /* 0x0000280e01007387 */ /* 0x000fe80000100a00 */
        /* <DEDUP_REMOVED lines=9> */
[--C-:B-1----:R-:W-:Y:S01]  /*34940*/  IMAD.WIDE R6, R21, 0x2, R4.reuse ;  /* 0x0000000215067825 */ /* 0x102fe200078e0204 */
[----:B------:R-:W-:Y:S04]  /*34950*/  STL.64 [R1+0x3ae0], R26 ;  /* 0x003ae01a01007387 */ /* 0x000fe80000100a00 */
[----:B------:R0:W-:Y:S01]  /*34960*/  STL.64 [R1], R2 ;  /* 0x0000000201007387 */ /* 0x0001e20000100a00 */
[----:B------:R-:W-:-:S04]  /*34970*/  IMAD.WIDE R8, R13, 0x2, R4 ;  /* 0x000000020d087825 */ /* 0x000fc800078e0204 */
[----:B------:R-:W-:-:S04]  /*34980*/  IMAD.WIDE R10, R11, 0x2, R4 ;  /* 0x000000020b0a7825 */ /* 0x000fc800078e0204 */
[----:B------:R-:W-:-:S04]  /*34990*/  IMAD.WIDE R12, R12, 0x2, R4 ;  /* 0x000000020c0c7825 */ /* 0x000fc800078e0204 */
[----:B0-----:R-:W-:-:S05]  /*349a0*/  IMAD.WIDE R2, R23, 0x2, R4 ;  /* 0x0000000217027825 */ /* 0x001fca00078e0204 */
[----:B------:R-:W-:Y:S04]  /*349b0*/  STL.64 [R1+0x3ae8], R2 ;  /* 0x003ae80201007387 */ /* 0x000fe80000100a00 */
[----:B------:R-:W-:Y:S04]  /*349c0*/  STL.64 [R1+0x3af0], R6 ;  /* 0x003af00601007387 */ /* 0x000fe80000100a00 */
[----:B------:R0:W-:Y:S01]  /*349d0*/  STL.64 [R1+0x3ad8], R8 ;  /* 0x003ad80801007387 */ /* 0x0001e20000100a00 */
[----:B------:R-:W-:-:S03]  /*349e0*/  IMAD.WIDE R14, R17, 0x2, R4 ;  /* 0x00000002110e7825 */ /* 0x000fc600078e0204 */
[----:B0-----:R-:W2:Y:S04]  /*349f0*/  LDL.LU R8, [R1+0x8ec] ;  /* 0x0008ec0001087983 */ /* 0x001ea80000300800 */
[----:B------:R-:W3:Y:S04]  /*34a00*/  LDL.LU R9, [R1+0x6d4] ;  /* 0x0006d40001097983 */ /* 0x000ee80000300800 */
[----:B------:R-:W4:Y:S04]  /*34a10*/  LDL.LU R6, [R1+0x6d0] ;  /* 0x0006d00001067983 */ /* 0x000f280000300800 */
[----:B------:R-:W2:Y:S04]  /*34a20*/  LDL.LU R7, [R1+0x910] ;  /* 0x0009100001077983 */ /* 0x000ea80000300800 */
[----:B------:R-:W-:Y:S04]  /*34a30*/  STL.64 [R1+0x3af8], R10 ;  /* 0x003af80a01007387 */ /* 0x000fe80000100a00 */
[----:B------:R0:W-:Y:S04]  /*34a40*/  STL.64 [R1+0x3b00], R12 ;  /* 0x003b000c01007387 */ /* 0x0001e80000100a00 */
[----:B0-----:R-:W2:Y:S04]  /*34a50*/  LDL.LU R13, [R1+0x8f8] ;  /* 0x0008f800010d7983 */ /* 0x001ea80000300800 */
[----:B------:R-:W2:Y:S04]  /*34a60*/  LDL.LU R12, [R1+0x8fc] ;  /* 0x0008fc00010c7983 */ /* 0x000ea80000300800 */
[----:B------:R0:W-:Y:S04]  /*34a70*/  STL.64 [R1+0x3b08], R14 ;  /* 0x003b080e01007387 */ /* 0x0001e80000100a00 */
[----:B0-----:R-:W2:Y:S04]  /*34a80*/  LDL.LU R15, [R1+0x8e8] ;  /* 0x0008e800010f7983 */ /* 0x001ea80000300800 */
[----:B------:R-:W3:Y:S04]  /*34a90*/  LDL.LU R2, [R1+0x914] ;  /* 0x0009140001027983 */ /* 0x000ee80000300800 */
[----:B------:R-:W3:Y:S01]  /*34aa0*/  LDL.LU R3, [R1+0x928] ;  /* 0x0009280001037983 */ /* 0x000ee20000300800 */
[----:B------:R-:W-:-:S05]  /*34ab0*/  IMAD.WIDE R16, R16, 0x2, R4 ;  /* 0x0000000210107825 */ /* 0x000fca00078e0204 */
[----:B------:R2:W-:Y:S04]  /*34ac0*/  STL.64 [R1+0x3b10], R16 ;  /* 0x003b101001007387 */ /* 0x0005e80000100a00 */
[----:B------:R-:W3:Y:S04]  /*34ad0*/  LDL.LU R26, [R1+0x6bc] ;  /* 0x0006bc00011a7983 */ /* 0x000ee80000300800 */
[----:B------:R-:W-:Y:S04]  /*34ae0*/  STL.64 [R1+0x3b18], R18 ;  /* 0x003b181201007387 */ /* 0x000fe80000100a00 */
[----:B------:R-:W3:Y:S01]  /*34af0*/  LDL.LU R27, [R1+0x6b8] ;  /* 0x0006b800011b7983 */ /* 0x000ee20000300800 */
[----:B------:R-:W-:-:S04]  /*34b00*/  IMAD.WIDE R20, R20, 0x2, R4 ;  /* 0x0000000214147825 */ /* 0x000fc800078e0204 */
[--C-:B------:R-:W-:Y:S01]  /*34b10*/  IMAD.WIDE R22, R22, 0x2, R4.reuse ;  /* 0x0000000216167825 */ /* 0x100fe200078e0204 */
[----:B------:R-:W-:Y:S04]  /*34b20*/  STL.64 [R1+0x3b20], R20 ;  /* 0x003b201401007387 */ /* 0x000fe80000100a00 */
[----:B------:R-:W4:Y:S04]  /*34b30*/  LDL.LU R10, [R1+0x92c] ;  /* 0x00092c00010a7983 */ /* 0x000f280000300800 */
[----:B------:R-:W-:Y:S01]  /*34b40*/  STL.64 [R1+0x3b28], R22 ;  /* 0x003b281601007387 */ /* 0x000fe20000100a00 */
[----:B------:R-:W-:-:S03]  /*34b50*/  IMAD.WIDE R24, R24, 0x2, R4 ;  /* 0x0000000218187825 */ /* 0x000fc600078e0204 */
[----:B------:R-:W4:Y:S04]  /*34b60*/  LDL.LU R11, [R1+0x938] ;  /* 0x00093800010b7983 */ /* 0x000f280000300800 */
[----:B------:R-:W-:Y:S01]  /*34b70*/  STL.64 [R1+0x3b30], R24 ;  /* 0x003b301801007387 */ /* 0x000fe20000100a00 */
[----:B--2---:R-:W-:-:S04]  /*34b80*/  IMAD.WIDE R16, R15, 0x2, R4 ;  /* 0x000000020f107825 */ /* 0x004fc800078e0204 */
[--C-:B------:R-:W-:Y:S02]  /*34b90*/  IMAD.WIDE R14, R8, 0x2, R4.reuse ;  /* 0x00000002080e7825 */ /* 0x100fe400078e0204 */
[----:B------:R-:W2:Y:S04]  /*34ba0*/  LDL.LU R8, [R1+0x6ac] ;  /* 0x0006ac0001087983 */ /* 0x000ea80000300800 */
[----:B------:R0:W-:Y:S04]  /*34bb0*/  STL.64 [R1+0x4e0], R16 ;  /* 0x0004e01001007387 */ /* 0x0001e80000100a00 */
[----:B------:R3:W-:Y:S01]  /*34bc0*/  STL.64 [R1+0x4f8], R14 ;  /* 0x0004f80e01007387 */ /* 0x0007e20000100a00 */
[----:B0-----:R-:W-:-:S03]  /*34bd0*/  IMAD.WIDE R16, R13, 0x2, R4 ;  /* 0x000000020d107825 */ /* 0x001fc600078e0204 */
[----:B------:R-:W2:Y:S01]  /*34be0*/  LDL.LU R13, [R1+0x6a8] ;  /* 0x0006a800010d7983 */ /* 0x000ea20000300800 */
[----:B---3--:R-:W-:-:S03]  /*34bf0*/  IMAD.WIDE R14, R9, 0x2, R4 ;  /* 0x00000002090e7825 */ /* 0x008fc600078e0204 */
[----:B------:R-:W-:Y:S04]  /*34c00*/  STL.64 [R1+0x510], R16 ;  /* 0x0005101001007387 */ /* 0x000fe80000100a00 */
[----:B------:R-:W3:Y:S04]  /*34c10*/  LDL.LU R9, [R1+0x93c] ;  /* 0x00093c0001097983 */ /* 0x000ee80000300800 */
[----:B------:R4:W-:Y:S02]  /*34c20*/  STL.64 [R1+0x520], R14 ;  /* 0x0005200e01007387 */ /* 0x0009e40000100a00 */
[----:B----4-:R-:W-:-:S02]  /*34c30*/  IMAD.WIDE R14, R6, 0x2, R4 ;  /* 0x00000002060e7825 */ /* 0x010fc400078e0204 */
[----:B------:R-:W4:Y:S02]  /*34c40*/  LDL.LU R6, [R1+0x950] ;  /* 0x0009500001067983 */ /* 0x000f240000300800 */
[--C-:B------:R-:W-:Y:S02]  /*34c50*/  IMAD.WIDE R16, R12, 0x2, R4.reuse ;  /* 0x000000020c107825 */ /* 0x100fe400078e0204 */
[----:B------:R0:W-:Y:S04]  /*34c60*/  STL.64 [R1+0x538], R14 ;  /* 0x0005380e01007387 */ /* 0x0001e80000100a00 */
[----:B------:R-:W4:Y:S04]  /*34c70*/  LDL.LU R23, [R1+0x954] ;  /* 0x0009540001177983 */ /* 0x000f280000300800 */
[----:B------:R1:W-:Y:S04]  /*34c80*/  STL.64 [R1+0x548], R16 ;  /* 0x0005481001007387 */ /* 0x0003e80000100a00 */
[----:B------:R-:W4:Y:S01]  /*34c90*/  LDL.LU R20, [R1+0x960] ;  /* 0x0009600001147983 */ /* 0x000f220000300800 */
[----:B0-----:R-:W-:-:S05]  /*34ca0*/  IMAD.WIDE R14, R7, 0x2, R4 ;  /* 0x00000002070e7825 */ /* 0x001fca00078e0204 */
[----:B------:R0:W-:Y:S04]  /*34cb0*/  STL.64 [R1+0x560], R14 ;  /* 0x0005600e01007387 */ /* 0x0001e80000100a00 */
[----:B------:R-:W4:Y:S04]  /*34cc0*/  LDL.LU R21, [R1+0x694] ;  /* 0x0006940001157983 */ /* 0x000f280000300800 */
[----:B------:R-:W4:Y:S04]  /*34cd0*/  LDL.LU R18, [R1+0x690] ;  /* 0x0006900001127983 */ /* 0x000f280000300800 */
[----:B------:R-:W4:Y:S01]  /*34ce0*/  LDL.LU R7, [R1+0x964] ;  /* 0x0009640001077983 */ /* 0x000f220000300800 */
[----:B-1----:R-:W-:-:S03]  /*34cf0*/  IMAD.WIDE R16, R2, 0x2, R4 ;  /* 0x0000000202107825 */ /* 0x002fc600078e0204 */
[----:B------:R-:W4:Y:S04]  /*34d00*/  LDL.LU R2, [R1+0x978] ;  /* 0x0009780001027983 */ /* 0x000f280000300800 */
[----:B------:R1:W-:Y:S04]  /*34d10*/  STL.64 [R1+0x570], R16 ;  /* 0x0005701001007387 */ /* 0x0003e80000100a00 */
[----:B------:R-:W4:Y:S01]  /*34d20*/  LDL.LU R19, [R1+0x97c] ;  /* 0x00097c0001137983 */ /* 0x000f220000300800 */
[----:B0-----:R-:W-:-:S03]  /*34d30*/  IMAD.WIDE R14, R3, 0x2, R4 ;  /* 0x00000002030e7825 */ /* 0x001fc600078e0204 */
[----:B------:R-:W4:Y:S04]  /*34d40*/  LDL.LU R3, [R1+0x988] ;  /* 0x0009880001037983 */ /* 0x000f280000300800 */
[----:B------:R0:W-:Y:S04]  /*34d50*/  STL.64 [R1+0x588], R14 ;  /* 0x0005880e01007387 */ /* 0x0001e80000100a00 */
[----:B-1----:R-:W4:Y:S01]  /*34d60*/  LDL.LU R16, [R1+0x98c] ;  /* 0x00098c0001107983 */ /* 0x002f220000300800 */
[----:B0-----:R-:W-:-:S03]  /*34d70*/  IMAD.WIDE R14, R26, 0x2, R4 ;  /* 0x000000021a0e7825 */ /* 0x001fc600078e0204 */
[----:B------:R-:W4:Y:S04]  /*34d80*/  LDL.LU R26, [R1+0x9a0] ;  /* 0x0009a000011a7983 */ /* 0x000f280000300800 */
[----:B------:R0:W-:Y:S04]  /*34d90*/  STL.64 [R1+0x5a0], R14 ;  /* 0x0005a00e01007387 */ /* 0x0001e80000100a00 */
[----:B------:R-:W4:Y:S01]  /*34da0*/  LDL.LU R17, [R1+0x9a4] ;  /* 0x0009a40001117983 */ /* 0x000f220000300800 */
[----:B0-----:R-:W-:-:S03]  /*34db0*/  IMAD.WIDE R14, R27, 0x2, R4 ;  /* 0x000000021b0e7825 */ /* 0x001fc600078e0204 */
[----:B------:R-:W4:Y:S04]  /*34dc0*/  LDL.LU R27, [R1+0x9b0] ;  /* 0x0009b000011b7983 */ /* 0x000f280000300800 */
[----:B------:R0:W-:Y:S01]  /*34dd0*/  STL.64 [R1+0x5b0], R14 ;  /* 0x0005b00e01007387 */ /* 0x0001e20000100a00 */
[----:B------:R-:W-:-:S03]  /*34de0*/  IMAD.WIDE R24, R10, 0x2, R4 ;  /* 0x000000020a187825 */ /* 0x000fc600078e0204 */
[----:B0-----:R-:W4:Y:S04]  /*34df0*/  LDL.LU R14, [R1+0x9b4] ;  /* 0x0009b400010e7983 */ /* 0x001f280000300800 */
[----:B------:R-:W4:Y:S04]  /*34e00*/  LDL.LU R10, [R1+0x9d0] ;  /* 0x0009d000010a7983 */ /* 0x000f280000300800 */
[----:B------:R0:W-:Y:S04]  /*34e10*/  STL.64 [R1+0x5c8], R24 ;  /* 0x0005c81801007387 */ /* 0x0001e80000100a00 */
[----:B------:R-:W4:Y:S01]  /*34e20*/  LDL.LU R15, [R1+0x9d4] ;  /* 0x0009d400010f7983 */ /* 0x000f220000300800 */
[----:B0-----:R-:W-:-:S03]  /*34e30*/  IMAD.WIDE R24, R11, 0x2, R4 ;  /* 0x000000020b187825 */ /* 0x001fc600078e0204 */
[----:B------:R-:W4:Y:S04]  /*34e40*/  LDL.LU R11, [R1+0x9e8] ;  /* 0x0009e800010b7983 */ /* 0x000f280000300800 */
[----:B------:R2:W-:Y:S04]  /*34e50*/  STL.64 [R1+0x5d8], R24 ;  /* 0x0005d81801007387 */ /* 0x0005e80000100a00 */
[----:B------:R-:W4:Y:S01]  /*34e60*/  LDL.LU R12, [R1+0x9ec] ;  /* 0x0009ec00010c7983 */ /* 0x000f220000300800 */
[----:B--2---:R-:W-:-:S03]  /*34e70*/  IMAD.WIDE R24, R8, 0x2, R4 ;  /* 0x0000000208187825 */ /* 0x004fc600078e0204 */
[----:B------:R-:W2:Y:S04]  /*34e80*/  LDL.LU R8, [R1+0x9f8] ;  /* 0x0009f80001087983 */ /* 0x000ea80000300800 */
[----:B------:R0:W-:Y:S02]  /*34e90*/  STL.64 [R1+0x5f0], R24 ;  /* 0x0005f01801007387 */ /* 0x0001e40000100a00 */
[----:B0-----:R-:W-:-:S05]  /*34ea0*/  IMAD.WIDE R24, R13, 0x2, R4 ;  /* 0x000000020d187825 */ /* 0x001fca00078e0204 */
[----:B------:R3:W-:Y:S02]  /*34eb0*/  STL.64 [R1+0x600], R24 ;  /* 0x0006001801007387 */ /* 0x0007e40000100a00 */
[--C-:B---3--:R-:W-:Y:S02]  /*34ec0*/  IMAD.WIDE R24, R9, 0x2, R4.reuse ;  /* 0x0000000209187825 */ /* 0x108fe400078e0204 */
[----:B------:R-:W3:Y:S04]  /*34ed0*/  LDL.LU R9, [R1+0x9fc] ;  /* 0x0009fc0001097983 */ /* 0x000ee80000300800 */
[----:B------:R4:W-:Y:S04]  /*34ee0*/  STL.64 [R1+0x618], R24 ;  /* 0x0006181801007387 */ /* 0x0009e80000100a00 */
[----:B------:R-:W3:Y:S01]  /*34ef0*/  LDL.LU R13, [R1+0xa10] ;  /* 0x000a1000010d7983 */ /* 0x000ee20000300800 */
[----:B----4-:R-:W-:-:S03]  /*34f00*/  IMAD.WIDE R24, R6, 0x2, R4 ;  /* 0x0000000206187825 */ /* 0x010fc600078e0204 */
[----:B------:R-:W4:Y:S04]  /*34f10*/  LDL.LU R6, [R1+0xa14] ;  /* 0x000a140001067983 */ /* 0x000f280000300800 */
        /* <DEDUP_REMOVED lines=8> */
[----:B------:R-:W-:Y:S04]  /*34fa0*/  STL.64 [R1+0x668], R24 ;  /* 0x0006681801007387 */ /* 0x000fe80000100a00 */
[----:B------:R-:W4:Y:S04]  /*34fb0*/  LDL.LU R7, [R1+0xa20] ;  /* 0x000a200001077983 */ /* 0x000f280000300800 */
[----:B------:R0:W-:Y:S04]  /*34fc0*/  STL.64 [R1+0x680], R22 ;  /* 0x0006801601007387 */ /* 0x0001e80000100a00 */
[----:B------:R1:W-:Y:S01]  /*34fd0*/  STL.64 [R1+0x690], R20 ;  /* 0x0006901401007387 */ /* 0x0003e20000100a00 */
[----:B0-----:R-:W-:-:S03]  /*34fe0*/  IMAD.WIDE R22, R2, 0x2, R4 ;  /* 0x0000000202167825 */ /* 0x001fc600078e0204 */
[----:B------:R-:W4:Y:S01]  /*34ff0*/  LDL.LU R2, [R1+0xa24] ;  /* 0x000a240001027983 */ /* 0x000f220000300800 */
[----:B-1----:R-:W-:-:S03]  /*35000*/  IMAD.WIDE R20, R19, 0x2, R4 ;  /* 0x0000000213147825 */ /* 0x002fc600078e0204 */
[----:B------:R-:W-:Y:S01]  /*35010*/  STL.64 [R1+0x6a8], R22 ;  /* 0x0006a81601007387 */ /* 0x000fe20000100a00 */
[----:B------:R-:W-:-:S03]  /*35020*/  IMAD.WIDE R18, R3, 0x2, R4 ;  /* 0x0000000203127825 */ /* 0x000fc600078e0204 */
[----:B------:R-:W4:Y:S04]  /*35030*/  LDL.LU R3, [R1+0xa38] ;  /* 0x000a380001037983 */ /* 0x000f280000300800 */
[----:B------:R-:W-:Y:S04]  /*35040*/  STL.64 [R1+0x6b8], R20 ;  /* 0x0006b81401007387 */ /* 0x000fe80000100a00 */
[----:B------:R0:W-:Y:S02]  /*35050*/  STL.64 [R1+0x6d0], R18 ;  /* 0x0006d01201007387 */ /* 0x0001e40000100a00 */
[----:B0-----:R-:W-:-:S02]  /*35060*/  IMAD.WIDE R18, R26, 0x2, R4 ;  /* 0x000000021a127825 */ /* 0x001fc400078e0204 */
[----:B------:R-:W4:Y:S02]  /*35070*/  LDL.LU R26, [R1+0xa3c] ;  /* 0x000a3c00011a7983 */ /* 0x000f240000300800 */
[----:B------:R-:W-:-:S05]  /*35080*/  IMAD.WIDE R20, R16, 0x2, R4 ;  /* 0x0000000210147825 */ /* 0x000fca00078e0204 */
[----:B------:R-:W-:Y:S04]  /*35090*/  STL.64 [R1+0x6e8], R20 ;  /* 0x0006e81401007387 */ /* 0x000fe80000100a00 */
[----:B------:R0:W-:Y:S02]  /*350a0*/  STL.64 [R1+0x6f8], R18 ;  /* 0x0006f81201007387 */ /* 0x0001e40000100a00 */
[--C-:B0-----:R-:W-:Y:S02]  /*350b0*/  IMAD.WIDE R18, R27, 0x2, R4.reuse ;  /* 0x000000021b127825 */ /* 0x101fe400078e0204 */
[----:B------:R-:W4:Y:S02]  /*350c0*/  LDL.LU R27, [R1+0xa48] ;  /* 0x000a4800011b7983 */ /* 0x000f240000300800 */
[----:B------:R-:W-:-:S05]  /*350d0*/  IMAD.WIDE R16, R17, 0x2, R4 ;  /* 0x0000000211107825 */ /* 0x000fca00078e0204 */
[----:B------:R0:W-:Y:S04]  /*350e0*/  STL.64 [R1+0x710], R16 ;  /* 0x0007101001007387 */ /* 0x0001e80000100a00 */
[----:B------:R1:W-:Y:S01]  /*350f0*/  STL.64 [R1+0x720], R18 ;  /* 0x0007201201007387 */ /* 0x0003e20000100a00 */
[----:B0-----:R-:W-:-:S04]  /*35100*/  IMAD.WIDE R16, R14, 0x2, R4 ;  /* 0x000000020e107825 */ /* 0x001fc800078e0204 */
[--C-:B-1----:R-:W-:Y:S02]  /*35110*/  IMAD.WIDE R18, R10, 0x2, R4.reuse ;  /* 0x000000020a127825 */ /* 0x102fe400078e0204 */
[----:B------:R-:W4:Y:S04]  /*35120*/  LDL.LU R10, [R1+0xa4c] ;  /* 0x000a4c00010a7983 */ /* 0x000f280000300800 */
[----:B------:R0:W-:Y:S04]  /*35130*/  STL.64 [R1+0x738], R16 ;  /* 0x0007381001007387 */ /* 0x0001e80000100a00 */
[----:B------:R-:W-:Y:S01]  /*35140*/  STL.64 [R1+0x748], R18 ;  /* 0x0007481201007387 */ /* 0x000fe20000100a00 */
[----:B0-----:R-:W-:-:S04]  /*35150*/  IMAD.WIDE R16, R15, 0x2, R4 ;  /* 0x000000020f107825 */ /* 0x001fc800078e0204 */
[--C-:B------:R-:W-:Y:S02]  /*35160*/  IMAD.WIDE R14, R11, 0x2, R4.reuse ;  /* 0x000000020b0e7825 */ /* 0x100fe400078e0204 */
[----:B------:R-:W4:Y:S04]  /*35170*/  LDL.LU R11, [R1+0xa60] ;  /* 0x000a6000010b7983 */ /* 0x000f280000300800 */
[----:B------:R0:W-:Y:S04]  /*35180*/  STL.64 [R1+0x760], R16 ;  /* 0x0007601001007387 */ /* 0x0001e80000100a00 */
[----:B------:R2:W-:Y:S01]  /*35190*/  STL.64 [R1+0x778], R14 ;  /* 0x0007780e01007387 */ /* 0x0005e20000100a00 */
[----:B0-----:R-:W-:-:S03]  /*351a0*/  IMAD.WIDE R16, R12, 0x2, R4 ;  /* 0x000000020c107825 */ /* 0x001fc600078e0204 */
[----:B------:R-:W4:Y:S04]  /*351b0*/  LDL.LU R12, [R1+0xa64] ;  /* 0x000a6400010c7983 */ /* 0x000f280000300800 */
[----:B------:R-:W-:Y:S01]  /*351c0*/  STL.64 [R1+0x788], R16 ;  /* 0x0007881001007387 */ /* 0x000fe20000100a00 */
[----:B--2---:R-:W-:-:S03]  /*351d0*/  IMAD.WIDE R14, R8, 0x2, R4 ;  /* 0x00000002080e7825 */ /* 0x004fc600078e0204 */
[----:B------:R-:W2:Y:S04]  /*351e0*/  LDL.LU R8, [R1+0xa78] ;  /* 0x000a780001087983 */ /* 0x000ea80000300800 */
[----:B------:R3:W-:Y:S02]  /*351f0*/  STL.64 [R1+0x7a0], R14 ;  /* 0x0007a00e01007387 */ /* 0x0007e40000100a00 */
[--C-:B---3--:R-:W-:Y:S02]  /*35200*/  IMAD.WIDE R14, R9, 0x2, R4.reuse ;  /* 0x00000002090e7825 */ /* 0x108fe400078e0204 */
[----:B------:R-:W3:Y:S02]  /*35210*/  LDL.LU R9, [R1+0xa7c] ;  /* 0x000a7c0001097983 */ /* 0x000ee40000300800 */
[----:B------:R-:W-:-:S02]  /*35220*/  IMAD.WIDE R16, R13, 0x2, R4 ;  /* 0x000000020d107825 */ /* 0x000fc400078e0204 */
[----:B------:R4:W-:Y:S04]  /*35230*/  STL.64 [R1+0x7b0], R14 ;  /* 0x0007b00e01007387 */ /* 0x0009e80000100a00 */
[----:B------:R-:W3:Y:S04]  /*35240*/  LDL.LU R23, [R1+0xa88] ;  /* 0x000a880001177983 */ /* 0x000ee80000300800 */
[----:B------:R0:W-:Y:S04]  /*35250*/  STL.64 [R1+0x7c8], R16 ;  /* 0x0007c81001007387 */ /* 0x0001e80000100a00 */
[----:B------:R-:W3:Y:S01]  /*35260*/  LDL.LU R20, [R1+0xa8c] ;  /* 0x000a8c0001147983 */ /* 0x000ee20000300800 */
[----:B----4-:R-:W-:-:S05]  /*35270*/  IMAD.WIDE R14, R6, 0x2, R4 ;  /* 0x00000002060e7825 */ /* 0x010fca00078e0204 */
[----:B------:R1:W-:Y:S04]  /*35280*/  STL.64 [R1+0x7d8], R14 ;  /* 0x0007d80e01007387 */ /* 0x0003e80000100a00 */
[----:B------:R-:W4:Y:S04]  /*35290*/  LDL.LU R21, [R1+0xaa0] ;  /* 0x000aa00001157983 */ /* 0x000f280000300800 */
[----:B------:R-:W4:Y:S04]  /*352a0*/  LDL.LU R18, [R1+0xaa4] ;  /* 0x000aa40001127983 */ /* 0x000f280000300800 */
[----:B------:R-:W4:Y:S01]  /*352b0*/  LDL.LU R6, [R1+0xab0] ;  /* 0x000ab00001067983 */ /* 0x000f220000300800 */
[----:B0-----:R-:W-:-:S03]  /*352c0*/  IMAD.WIDE R16, R7, 0x2, R4 ;  /* 0x0000000207107825 */ /* 0x001fc600078e0204 */
[----:B------:R-:W4:Y:S04]  /*352d0*/  LDL.LU R7, [R1+0xab4] ;  /* 0x000ab40001077983 */ /* 0x000f280000300800 */
[----:B------:R0:W-:Y:S04]  /*352e0*/  STL.64 [R1+0x7f0], R16 ;  /* 0x0007f01001007387 */ /* 0x0001e80000100a00 */
[----:B------:R-:W4:Y:S01]  /*352f0*/  LDL.LU R19, [R1+0xac8] ;  /* 0x000ac80001137983 */ /* 0x000f220000300800 */
[----:B-1----:R-:W-:-:S03]  /*35300*/  IMAD.WIDE R14, R2, 0x2, R4 ;  /* 0x00000002020e7825 */ /* 0x002fc600078e0204 */
[----:B------:R-:W4:Y:S04]  /*35310*/  LDL.LU R2, [R1+0xacc] ;  /* 0x000acc0001027983 */ /* 0x000f280000300800 */
[----:B------:R1:W-:Y:S04]  /*35320*/  STL.64 [R1+0x808], R14 ;  /* 0x0008080e01007387 */ /* 0x0003e80000100a00 */
[----:B0-----:R-:W4:Y:S01]  /*35330*/  LDL.LU R16, [R1+0xad8] ;  /* 0x000ad80001107983 */ /* 0x001f220000300800 */
[----:B-1----:R-:W-:-:S03]  /*35340*/  IMAD.WIDE R14, R3, 0x2, R4 ;  /* 0x00000002030e7825 */ /* 0x002fc600078e0204 */
        /* <DEDUP_REMOVED lines=15> */
[----:B0-----:R-:W-:-:S03]  /*35440*/  IMAD.WIDE R24, R11, 0x2, R4 ;  /* 0x000000020b187825 */ /* 0x001fc600078e0204 */
[----:B------:R-:W4:Y:S04]  /*35450*/  LDL.LU R11, [R1+0xb34] ;  /* 0x000b3400010b7983 */ /* 0x000f280000300800 */
[----:B------:R0:W-:Y:S02]  /*35460*/  STL.64 [R1+0x868], R24 ;  /* 0x0008681801007387 */ /* 0x0001e40000100a00 */
[----:B0-----:R-:W-:-:S05]  /*35470*/  IMAD.WIDE R24, R12, 0x2, R4 ;  /* 0x000000020c187825 */ /* 0x001fca00078e0204 */
[----:B------:R2:W-:Y:S02]  /*35480*/  STL.64 [R1+0x880], R24 ;  /* 0x0008801801007387 */ /* 0x0005e40000100a00 */
[--C-:B--2---:R-:W-:Y:S02]  /*35490*/  IMAD.WIDE R24, R8, 0x2, R4.reuse ;  /* 0x0000000208187825 */ /* 0x104fe400078e0204 */
[----:B------:R-:W2:Y:S04]  /*354a0*/  LDL.LU R8, [R1+0xb40] ;  /* 0x000b400001087983 */ /* 0x000ea80000300800 */
[----:B------:R3:W-:Y:S04]  /*354b0*/  STL.64 [R1+0x898], R24 ;  /* 0x0008981801007387 */ /* 0x0007e80000100a00 */
[----:B------:R-:W2:Y:S01]  /*354c0*/  LDL.LU R12, [R1+0xb44] ;  /* 0x000b4400010c7983 */ /* 0x000ea20000300800 */
[----:B---3--:R-:W-:-:S03]  /*354d0*/  IMAD.WIDE R24, R9, 0x2, R4 ;  /* 0x0000000209187825 */ /* 0x008fc600078e0204 */
[----:B------:R-:W3:Y:S04]  /*354e0*/  LDL.LU R9, [R1+0xb58] ;  /* 0x000b580001097983 */ /* 0x000ee80000300800 */
[----:B------:R0:W-:Y:S02]  /*354f0*/  STL.64 [R1+0x8a8], R24 ;  /* 0x0008a81801007387 */ /* 0x0001e40000100a00 */
[----:B0-----:R-:W-:-:S04]  /*35500*/  IMAD.WIDE R24, R23, 0x2, R4 ;  /* 0x0000000217187825 */ /* 0x001fc800078e0204 */
[--C-:B------:R-:W-:Y:S01]  /*35510*/  IMAD.WIDE R22, R20, 0x2, R4.reuse ;  /* 0x0000000214167825 */ /* 0x100fe200078e0204 */
[----:B------:R4:W-:Y:S04]  /*35520*/  STL.64 [R1+0x8c0], R24 ;  /* 0x0008c01801007387 */ /* 0x0009e80000100a00 */
[----:B------:R0:W-:Y:S01]  /*35530*/  STL.64 [R1+0x8d0], R22 ;  /* 0x0008d01601007387 */ /* 0x0001e20000100a00 */
[----:B----4-:R-:W-:-:S04]  /*35540*/  IMAD.WIDE R24, R21, 0x2, R4 ;  /* 0x0000000215187825 */ /* 0x010fc800078e0204 */
[----:B0-----:R-:W-:-:S04]  /*35550*/  IMAD.WIDE R22, R18, 0x2, R4 ;  /* 0x0000000212167825 */ /* 0x001fc800078e0204 */
        /* <DEDUP_REMOVED lines=11> */
[----:B------:R0:W-:Y:S04]  /*35610*/  STL.64 [R1+0x938], R20 ;  /* 0x0009381401007387 */ /* 0x0001e80000100a00 */
[----:B------:R1:W-:Y:S01]  /*35620*/  STL.64 [R1+0x950], R18 ;  /* 0x0009501201007387 */ /* 0x0003e20000100a00 */
[----:B0-----:R-:W-:-:S04]  /*35630*/  IMAD.WIDE R20, R16, 0x2, R4 ;  /* 0x0000000210147825 */ /* 0x001fc800078e0204 */
[--C-:B-1----:R-:W-:Y:S02]  /*35640*/  IMAD.WIDE R18, R3, 0x2, R4.reuse ;  /* 0x0000000203127825 */ /* 0x102fe400078e0204 */
[----:B------:R-:W4:Y:S04]  /*35650*/  LDL.LU R3, [R1+0xb80] ;  /* 0x000b800001037983 */ /* 0x000f280000300800 */
[----:B------:R-:W-:Y:S04]  /*35660*/  STL.64 [R1+0x960], R20 ;  /* 0x0009601401007387 */ /* 0x000fe80000100a00 */
[----:B------:R0:W-:Y:S01]  /*35670*/  STL.64 [R1+0x978], R18 ;  /* 0x0009781201007387 */ /* 0x0001e20000100a00 */
[----:B------:R-:W-:-:S04]  /*35680*/  IMAD.WIDE R16, R17, 0x2, R4 ;  /* 0x0000000211107825 */ /* 0x000fc800078e0204 */
[--C-:B0-----:R-:W-:Y:S02]  /*35690*/  IMAD.WIDE R18, R26, 0x2, R4.reuse ;  /* 0x000000021a127825 */ /* 0x101fe400078e0204 */
[----:B------:R-:W4:Y:S04]  /*356a0*/  LDL.LU R26, [R1+0xb84] ;  /* 0x000b8400011a7983 */ /* 0x000f280000300800 */
[----:B------:R-:W-:Y:S04]  /*356b0*/  STL.64 [R1+0x988], R16 ;  /* 0x0009881001007387 */ /* 0x000fe80000100a00 */
[----:B------:R0:W-:Y:S02]  /*356c0*/  STL.64 [R1+0x9a0], R18 ;  /* 0x0009a01201007387 */ /* 0x0001e40000100a00 */
[----:B0-----:R-:W-:-:S02]  /*356d0*/  IMAD.WIDE R18, R27, 0x2, R4 ;  /* 0x000000021b127825 */ /* 0x001fc400078e0204 */
[----:B------:R-:W4:Y:S02]  /*356e0*/  LDL.LU R27, [R1+0xb8c] ;  /* 0x000b8c00011b7983 */ /* 0x000f240000300800 */
[----:B------:R-:W-:-:S05]  /*356f0*/  IMAD.WIDE R16, R14, 0x2, R4 ;  /* 0x000000020e107825 */ /* 0x000fca00078e0204 */
        /* <DEDUP_REMOVED lines=8> */
[----:B------:R-:W4:Y:S01]  /*35780*/  LDL.LU R13, [R1+0xb9c] ;  /* 0x000b9c00010d7983 */ /* 0x000f220000300800 */
[----:B-1----:R-:W-:-:S03]  /*35790*/  IMAD.WIDE R14, R11, 0x2, R4 ;  /* 0x000000020b0e7825 */ /* 0x002fc600078e0204 */
[----:B------:R-:W-:Y:S04]  /*357a0*/  STL.64 [R1+0xa10], R16 ;  /* 0x000a101001007387 */ /* 0x000fe80000100a00 */
[----:B------:R-:W4:Y:S04]  /*357b0*/  LDL.LU R11, [R1+0xba8] ;  /* 0x000ba800010b7983 */ /* 0x000f280000300800 */
[----:B------:R2:W-:Y:S02]  /*357c0*/  STL.64 [R1+0xa20], R14 ;  /* 0x000a200e01007387 */ /* 0x0005e40000100a00 */
[----:B--2---:R-:W-:-:S02]  /*357d0*/  IMAD.WIDE R14, R8, 0x2, R4 ;  /* 0x00000002080e7825 */ /* 0x004fc400078e0204 */
[----:B------:R-:W2:Y:S02]  /*357e0*/  LDL.LU R8, [R1+0xbac] ;  /* 0x000bac0001087983 */ /* 0x000ea40000300800 */
[--C-:B------:R-:W-:Y:S02]  /*357f0*/  IMAD.WIDE R16, R12, 0x2, R4.reuse ;  /* 0x000000020c107825 */ /* 0x100fe400078e0204 */
[----:B------:R3:W-:Y:S04]  /*35800*/  STL.64 [R1+0xa38], R14 ;  /* 0x000a380e01007387 */ /* 0x0007e80000100a00 */
[----:B------:R-:W2:Y:S04]  /*35810*/  LDL.LU R23, [R1+0xbb8] ;  /* 0x000bb80001177983 */ /* 0x000ea80000300800 */
[----:B------:R4:W-:Y:S04]  /*35820*/  STL.64 [R1+0xa48], R16 ;  /* 0x000a481001007387 */ /* 0x0009e80000100a00 */
[----:B------:R-:W2:Y:S01]  /*35830*/  LDL.LU R20, [R1+0xbbc] ;  /* 0x000bbc0001147983 */ /* 0x000ea20000300800 */
[----:B---3--:R-:W-:-:S05]  /*35840*/  IMAD.WIDE R14, R9, 0x2, R4 ;  /* 0x00000002090e7825 */ /* 0x008fca00078e0204 */
[----:B------:R0:W-:Y:S04]  /*35850*/  STL.64 [R1+0xa60], R14 ;  /* 0x000a600e01007387 */ /* 0x0001e80000100a00 */
[----:B------:R-:W3:Y:S04]  /*35860*/  LDL.LU R21, [R1+0xbc8] ;  /* 0x000bc80001157983 */ /* 0x000ee80000300800 */
[----:B------:R-:W3:Y:S04]  /*35870*/  LDL.LU R18, [R1+0xbcc] ;  /* 0x000bcc0001127983 */ /* 0x000ee80000300800 */
[----:B------:R-:W3:Y:S01]  /*35880*/  LDL.LU R9, [R1+0xbd8] ;  /* 0x000bd80001097983 */ /* 0x000ee20000300800 */
[----:B----4-:R-:W-:-:S03]  /*35890*/  IMAD.WIDE R16, R6, 0x2, R4 ;  /* 0x0000000206107825 */ /* 0x010fc600078e0204 */
        /* <DEDUP_REMOVED lines=13> */
[----:B------:R0:W-:Y:S04]  /*35970*/  STL.64 [R1+0xab0], R14 ;  /* 0x000ab00e01007387 */ /* 0x0001e80000100a00 */
[----:B0-----:R-:W4:Y:S01]  /*35980*/  LDL.LU R14, [R1+0xc18] ;  /* 0x000c1800010e7983 */ /* 0x001f220000300800 */
[----:B------:R-:W-:-:S03]  /*35990*/  IMAD.WIDE R24, R26, 0x2, R4 ;  /* 0x000000021a187825 */ /* 0x000fc600078e0204 */
        /* <DEDUP_REMOVED lines=12> */
[--C-:B0-----:R-:W-:Y:S02]  /*35a60*/  IMAD.WIDE R24, R11, 0x2, R4.reuse ;  /* 0x000000020b187825 */ /* 0x101fe400078e0204 */
[----:B------:R-:W4:Y:S04]  /*35a70*/  LDL.LU R11, [R1+0xc78] ;  /* 0x000c7800010b7983 */ /* 0x000f280000300800 */
[----:B------:R2:W-:Y:S04]  /*35a80*/  STL.64 [R1+0xb18], R24 ;  /* 0x000b181801007387 */ /* 0x0005e80000100a00 */
[----:B------:R-:W4:Y:S01]  /*35a90*/  LDL.LU R13, [R1+0xc80] ;  /* 0x000c8000010d7983 */ /* 0x000f220000300800 */
[----:B--2---:R-:W-:-:S03]  /*35aa0*/  IMAD.WIDE R24, R8, 0x2, R4 ;  /* 0x0000000208187825 */ /* 0x004fc600078e0204 */
[----:B------:R-:W2:Y:S04]  /*35ab0*/  LDL.LU R8, [R1+0xc90] ;  /* 0x000c900001087983 */ /* 0x000ea80000300800 */
[----:B------:R0:W-:Y:S02]  /*35ac0*/  STL.64 [R1+0xb30], R24 ;  /* 0x000b301801007387 */ /* 0x0001e40000100a00 */
[----:B0-----:R-:W-:-:S04]  /*35ad0*/  IMAD.WIDE R24, R23, 0x2, R4 ;  /* 0x0000000217187825 */ /* 0x001fc800078e0204 */
[--C-:B------:R-:W-:Y:S01]  /*35ae0*/  IMAD.WIDE R22, R20, 0x2, R4.reuse ;  /* 0x0000000214167825 */ /* 0x100fe200078e0204 */
[----:B------:R3:W-:Y:S04]  /*35af0*/  STL.64 [R1+0xb40], R24 ;  /* 0x000b401801007387 */ /* 0x0007e80000100a00 */
[----:B------:R0:W-:Y:S01]  /*35b00*/  STL.64 [R1+0xb58], R22 ;  /* 0x000b581601007387 */ /* 0x0001e20000100a00 */
[----:B---3--:R-:W-:-:S04]  /*35b10*/  IMAD.WIDE R24, R21, 0x2, R4 ;  /* 0x0000000215187825 */ /* 0x008fc800078e0204 */
[----:B0-----:R-:W-:-:S04]  /*35b20*/  IMAD.WIDE R22, R18, 0x2, R4 ;  /* 0x0000000212167825 */ /* 0x001fc800078e0204 */
[--C-:B------:R-:W-:Y:S01]  /*35b30*/  IMAD.WIDE R20, R9, 0x2, R4.reuse ;  /* 0x0000000209147825 */ /* 0x100fe200078e0204 */
[----:B------:R-:W-:Y:S04]  /*35b40*/  STL.64 [R1+0xb68], R24 ;  /* 0x000b681801007387 */ /* 0x000fe80000100a00 */
[----:B------:R-:W3:Y:S04]  /*35b50*/  LDL.LU R9, [R1+0xc98] ;  /* 0x000c980001097983 */ /* 0x000ee80000300800 */
[----:B------:R4:W-:Y:S04]  /*35b60*/  STL.64 [R1+0xb80], R22 ;  /* 0x000b801601007387 */ /* 0x0009e80000100a00 */
[----:B------:R0:W-:Y:S01]  /*35b70*/  STL.64 [R1+0xb98], R20 ;  /* 0x000b981401007387 */ /* 0x0001e20000100a00 */
[----:B----4-:R-:W-:-:S03]  /*35b80*/  IMAD.WIDE R22, R6, 0x2, R4 ;  /* 0x0000000206167825 */ /* 0x010fc600078e0204 */
[----:B------:R-:W4:Y:S01]  /*35b90*/  LDL.LU R6, [R1+0xca8] ;  /* 0x000ca80001067983 */ /* 0x000f220000300800 */
[----:B0-----:R-:W-:-:S03]  /*35ba0*/  IMAD.WIDE R20, R19, 0x2, R4 ;  /* 0x0000000213147825 */ /* 0x001fc600078e0204 */
        /* <DEDUP_REMOVED lines=31> */
[----:B0-----:R-:W-:-:S02]  /*35da0*/  IMAD.WIDE R14, R11, 0x2, R4 ;  /* 0x000000020b0e7825 */ /* 0x001fc400078e0204 */
[----:B------:R-:W4:Y:S02]  /*35db0*/  LDL.LU R11, [R1+0xd08] ;  /* 0x000d0800010b7983 */ /* 0x000f240000300800 */
[--C-:B------:R-:W-:Y:S02]  /*35dc0*/  IMAD.WIDE R16, R13, 0x2, R4.reuse ;  /* 0x000000020d107825 */ /* 0x100fe400078e0204 */
[----:B------:R2:W-:Y:S04]  /*35dd0*/  STL.64 [R1+0xc78], R14 ;  /* 0x000c780e01007387 */ /* 0x0005e80000100a00 */
[----:B------:R-:W4:Y:S04]  /*35de0*/  LDL.LU R23, [R1+0xd10] ;  /* 0x000d100001177983 */ /* 0x000f280000300800 */
[----:B------:R3:W-:Y:S04]  /*35df0*/  STL.64 [R1+0xc80], R16 ;  /* 0x000c801001007387 */ /* 0x0007e80000100a00 */
[----:B------:R-:W4:Y:S01]  /*35e00*/  LDL.LU R20, [R1+0xd20] ;  /* 0x000d200001147983 */ /* 0x000f220000300800 */
[----:B--2---:R-:W-:-:S05]  /*35e10*/  IMAD.WIDE R14, R8, 0x2, R4 ;  /* 0x00000002080e7825 */ /* 0x004fca00078e0204 */
[----:B------:R4:W-:Y:S04]  /*35e20*/  STL.64 [R1+0xc90], R14 ;  /* 0x000c900e01007387 */ /* 0x0009e80000100a00 */
[----:B------:R-:W2:Y:S04]  /*35e30*/  LDL.LU R21, [R1+0xd28] ;  /* 0x000d280001157983 */ /* 0x000ea80000300800 */
[----:B------:R-:W2:Y:S04]  /*35e40*/  LDL.LU R18, [R1+0xd38] ;  /* 0x000d380001127983 */ /* 0x000ea80000300800 */
[----:B------:R-:W2:Y:S01]  /*35e50*/  LDL.LU R8, [R1+0xd40] ;  /* 0x000d400001087983 */ /* 0x000ea20000300800 */
[----:B---3--:R-:W-:-:S03]  /*35e60*/  IMAD.WIDE R16, R9, 0x2, R4 ;  /* 0x0000000209107825 */ /* 0x008fc600078e0204 */
[----:B------:R-:W3:Y:S04]  /*35e70*/  LDL.LU R9, [R1+0xd50] ;  /* 0x000d500001097983 */ /* 0x000ee80000300800 */
[----:B------:R0:W-:Y:S04]  /*35e80*/  STL.64 [R1+0xc98], R16 ;  /* 0x000c981001007387 */ /* 0x0001e80000100a00 */
[----:B------:R-:W3:Y:S01]  /*35e90*/  LDL.LU R19, [R1+0xd60] ;  /* 0x000d600001137983 */ /* 0x000ee20000300800 */
[----:B----4-:R-:W-:-:S03]  /*35ea0*/  IMAD.WIDE R14, R6, 0x2, R4 ;  /* 0x00000002060e7825 */ /* 0x010fc600078e0204 */
        /* <DEDUP_REMOVED lines=28> */
[----:B0-----:R-:W-:-:S03]  /*36070*/  IMAD.WIDE R24, R11, 0x2, R4 ;  /* 0x000000020b187825 */ /* 0x001fc600078e0204 */
[----:B------:R-:W4:Y:S04]  /*36080*/  LDL.LU R11, [R1+0xe08] ;  /* 0x000e0800010b7983 */ /* 0x000f280000300800 */
[----:B------:R0:W-:Y:S02]  /*36090*/  STL.64 [R1+0xd08], R24 ;  /* 0x000d081801007387 */ /* 0x0001e40000100a00 */
[----:B0-----:R-:W-:-:S04]  /*360a0*/  IMAD.WIDE R24, R23, 0x2, R4 ;  /* 0x0000000217187825 */ /* 0x001fc800078e0204 */
[--C-:B------:R-:W-:Y:S01]  /*360b0*/  IMAD.WIDE R22, R20, 0x2, R4.reuse ;  /* 0x0000000214167825 */ /* 0x100fe200078e0204 */
[----:B------:R2:W-:Y:S04]  /*360c0*/  STL.64 [R1+0xd10], R24 ;  /* 0x000d101801007387 */ /* 0x0005e80000100a00 */
[----:B------:R0:W-:Y:S01]  /*360d0*/  STL.64 [R1+0xd20], R22 ;  /* 0x000d201601007387 */ /* 0x0001e20000100a00 */
[----:B--2---:R-:W-:-:S04]  /*360e0*/  IMAD.WIDE R24, R21, 0x2, R4 ;  /* 0x0000000215187825 */ /* 0x004fc800078e0204 */
[----:B0-----:R-:W-:-:S04]  /*360f0*/  IMAD.WIDE R22, R18, 0x2, R4 ;  /* 0x0000000212167825 */ /* 0x001fc800078e0204 */
[--C-:B------:R-:W-:Y:S01]  /*36100*/  IMAD.WIDE R20, R8, 0x2, R4.reuse ;  /* 0x0000000208147825 */ /* 0x100fe200078e0204 */
[----:B------:R-:W-:Y:S04]  /*36110*/  STL.64 [R1+0xd28], R24 ;  /* 0x000d281801007387 */ /* 0x000fe80000100a00 */
[----:B------:R-:W2:Y:S04]  /*36120*/  LDL.LU R8, [R1+0xe10] ;  /* 0x000e100001087983 */ /* 0x000ea80000300800 */
[----:B------:R3:W-:Y:S04]  /*36130*/  STL.64 [R1+0xd38], R22 ;  /* 0x000d381601007387 */ /* 0x0007e80000100a00 */
[----:B------:R0:W-:Y:S01]  /*36140*/  STL.64 [R1+0xd40], R20 ;  /* 0x000d401401007387 */ /* 0x0001e20000100a00 */
[----:B---3--:R-:W-:-:S03]  /*36150*/  IMAD.WIDE R22, R9, 0x2, R4 ;  /* 0x0000000209167825 */ /* 0x008fc600078e0204 */
[----:B------:R-:W3:Y:S01]  /*36160*/  LDL.LU R9, [R1+0xe20] ;  /* 0x000e200001097983 */ /* 0x000ee20000300800 */
[----:B0-----:R-:W-:-:S03]  /*36170*/  IMAD.WIDE R20, R19, 0x2, R4 ;  /* 0x0000000213147825 */ /* 0x001fc600078e0204 */
[----:B------:R-:W-:Y:S01]  /*36180*/  STL.64 [R1+0xd50], R22 ;  /* 0x000d501601007387 */ /* 0x000fe20000100a00 */
[----:B----4-:R-:W-:-:S03]  /*36190*/  IMAD.WIDE R18, R6, 0x2, R4 ;  /* 0x0000000206127825 */ /* 0x010fc600078e0204 */
[----:B------:R-:W4:Y:S04]  /*361a0*/  LDL.LU R6, [R1+0xe28] ;  /* 0x000e280001067983 */ /* 0x000f280000300800 */
[----:B------:R0:W-:Y:S04]  /*361b0*/  STL.64 [R1+0xd60], R20 ;  /* 0x000d601401007387 */ /* 0x0001e80000100a00 */
[----:B------:R1:W-:Y:S01]  /*361c0*/  STL.64 [R1+0xd68], R18 ;  /* 0x000d681201007387 */ /* 0x0003e20000100a00 */
[----:B0-----:R-:W-:-:S04]  /*361d0*/  IMAD.WIDE R20, R16, 0x2, R4 ;  /* 0x0000000210147825 */ /* 0x001fc800078e0204 */
[--C-:B-1----:R-:W-:Y:S02]  /*361e0*/  IMAD.WIDE R18, R7, 0x2, R4.reuse ;  /* 0x0000000207127825 */ /* 0x102fe400078e0204 */
[----:B------:R-:W4:Y:S04]  /*361f0*/  LDL.LU R7, [R1+0xe38] ;  /* 0x000e380001077983 */ /* 0x000f280000300800 */
[----:B------:R-:W-:Y:S01]  /*36200*/  STL.64 [R1+0xd78], R20 ;  /* 0x000d781401007387 */ /* 0x000fe20000100a00 */
[----:B------:R-:W-:-:S03]  /*36210*/  IMAD.WIDE R16, R17, 0x2, R4 ;  /* 0x0000000211107825 */ /* 0x000fc600078e0204 */
[----:B------:R0:W-:Y:S02]  /*36220*/  STL.64 [R1+0xd80], R18 ;  /* 0x000d801201007387 */ /* 0x0001e40000100a00 */
[--C-:B0-----:R-:W-:Y:S02]  /*36230*/  IMAD.WIDE R18, R2, 0x2, R4.reuse ;  /* 0x0000000202127825 */ /* 0x101fe400078e0204 */
[----:B------:R-:W4:Y:S04]  /*36240*/  LDL.LU R2, [R1+0xe40] ;  /* 0x000e400001027983 */ /* 0x000f280000300800 */
        /* <DEDUP_REMOVED lines=15> */
[----:B-1----:R-:W-:-:S03]  /*36340*/  IMAD.WIDE R14, R27, 0x2, R4 ;  /* 0x000000021b0e7825 */ /* 0x002fc600078e0204 */
[----:B------:R-:W4:Y:S04]  /*36350*/  LDL.LU R27, [R1+0xe78] ;  /* 0x000e7800011b7983 */ /* 0x000f280000300800 */
[----:B------:R0:W-:Y:S02]  /*36360*/  STL.64 [R1+0xde0], R14 ;  /* 0x000de00e01007387 */ /* 0x0001e40000100a00 */
[--C-:B0-----:R-:W-:Y:S02]  /*36370*/  IMAD.WIDE R14, R10, 0x2, R4.reuse ;  /* 0x000000020a0e7825 */ /* 0x101fe400078e0204 */
[----:B------:R-:W4:Y:S02]  /*36380*/  LDL.LU R10, [R1+0xe80] ;  /* 0x000e8000010a7983 */ /* 0x000f240000300800 */
[----:B------:R-:W-:-:S02]  /*36390*/  IMAD.WIDE R16, R12, 0x2, R4 ;  /* 0x000000020c107825 */ /* 0x000fc400078e0204 */
        /* <DEDUP_REMOVED lines=9> */
[----:B--2---:R-:W-:-:S03]  /*36430*/  IMAD.WIDE R16, R8, 0x2, R4 ;  /* 0x0000000208107825 */ /* 0x004fc600078e0204 */
[----:B------:R-:W2:Y:S04]  /*36440*/  LDL.LU R8, [R1+0xec8] ;  /* 0x000ec80001087983 */ /* 0x000ea80000300800 */
[----:B------:R0:W-:Y:S04]  /*36450*/  STL.64 [R1+0xe10], R16 ;  /* 0x000e101001007387 */ /* 0x0001e80000100a00 */
[----:B------:R-:W2:Y:S01]  /*36460*/  LDL.LU R19, [R1+0xed8] ;  /* 0x000ed80001137983 */ /* 0x000ea20000300800 */
[----:B---3--:R-:W-:-:S03]  /*36470*/  IMAD.WIDE R14, R9, 0x2, R4 ;  /* 0x00000002090e7825 */ /* 0x008fc600078e0204 */
[----:B------:R-:W3:Y:S04]  /*36480*/  LDL.LU R9, [R1+0xee0] ;  /* 0x000ee00001097983 */ /* 0x000ee80000300800 */
[----:B------:R4:W-:Y:S04]  /*36490*/  STL.64 [R1+0xe20], R14 ;  /* 0x000e200e01007387 */ /* 0x0009e80000100a00 */
[----:B0-----:R-:W3:Y:S01]  /*364a0*/  LDL.LU R16, [R1+0xef0] ;  /* 0x000ef00001107983 */ /* 0x001ee20000300800 */
[----:B----4-:R-:W-:-:S03]  /*364b0*/  IMAD.WIDE R14, R6, 0x2, R4 ;  /* 0x00000002060e7825 */ /* 0x010fc600078e0204 */
        /* <DEDUP_REMOVED lines=38> */
[----:B--2---:R-:W-:-:S03]  /*36720*/  IMAD.WIDE R22, R8, 0x2, R4 ;  /* 0x0000000208167825 */ /* 0x004fc600078e0204 */
[----:B------:R-:W2:Y:S01]  /*36730*/  LDL.LU R8, [R1+0xf98] ;  /* 0x000f980001087983 */ /* 0x000ea20000300800 */
[----:B0-----:R-:W-:-:S03]  /*36740*/  IMAD.WIDE R20, R19, 0x2, R4 ;  /* 0x0000000213147825 */ /* 0x001fc600078e0204 */
[----:B------:R-:W-:Y:S01]  /*36750*/  STL.64 [R1+0xec8], R22 ;  /* 0x000ec81601007387 */ /* 0x000fe20000100a00 */
[----:B---3--:R-:W-:-:S03]  /*36760*/  IMAD.WIDE R18, R9, 0x2, R4 ;  /* 0x0000000209127825 */ /* 0x008fc600078e0204 */
[----:B------:R-:W3:Y:S04]  /*36770*/  LDL.LU R9, [R1+0xfa8] ;  /* 0x000fa80001097983 */ /* 0x000ee80000300800 */
[----:B------:R0:W-:Y:S04]  /*36780*/  STL.64 [R1+0xed8], R20 ;  /* 0x000ed81401007387 */ /* 0x0001e80000100a00 */
[----:B------:R4:W-:Y:S01]  /*36790*/  STL.64 [R1+0xee0], R18 ;  /* 0x000ee01201007387 */ /* 0x0009e20000100a00 */
[----:B0-----:R-:W-:-:S04]  /*367a0*/  IMAD.WIDE R20, R16, 0x2, R4 ;  /* 0x0000000210147825 */ /* 0x001fc800078e0204 */
[--C-:B----4-:R-:W-:Y:S02]  /*367b0*/  IMAD.WIDE R18, R6, 0x2, R4.reuse ;  /* 0x0000000206127825 */ /* 0x110fe400078e0204 */
        /* <DEDUP_REMOVED lines=40> */
[----:B--2---:R-:W-:-:S03]  /*36a40*/  IMAD.WIDE R14, R8, 0x2, R4 ;  /* 0x00000002080e7825 */ /* 0x004fc600078e0204 */
[----:B------:R-:W2:Y:S04]  /*36a50*/  LDL.LU R8, [R1+0x1054] ;  /* 0x0010540001087983 */ /* 0x000ea80000300800 */
[----:B------:R3:W-:Y:S04]  /*36a60*/  STL.64 [R1+0xf98], R14 ;  /* 0x000f980e01007387 */ /* 0x0007e80000100a00 */
[----:B0-----:R-:W2:Y:S01]  /*36a70*/  LDL.LU R16, [R1+0x1078] ;  /* 0x0010780001107983 */ /* 0x001ea20000300800 */
        /* <DEDUP_REMOVED lines=43> */
[----:B--2---:R-:W-:-:S03]  /*36d30*/  IMAD.WIDE R18, R8, 0x2, R4 ;  /* 0x0000000208127825 */ /* 0x004fc600078e0204 */
[----:B------:R-:W2:Y:S04]  /*36d40*/  LDL.LU R8, [R1+0x1130] ;  /* 0x0011300001087983 */ /* 0x000ea80000300800 */
[----:B------:R0:W-:Y:S04]  /*36d50*/  STL.64 [R1+0x1060], R20 ;  /* 0x0010601401007387 */ /* 0x0001e80000100a00 */
[----:B------:R3:W-:Y:S01]  /*36d60*/  STL.64 [R1+0x1070], R18 ;  /* 0x0010701201007387 */ /* 0x0007e20000100a00 */
[----:B0-----:R-:W-:-:S04]  /*36d70*/  IMAD.WIDE R20, R16, 0x2, R4 ;  /* 0x0000000210147825 */ /* 0x001fc800078e0204 */
[--C-:B---3--:R-:W-:Y:S02]  /*36d80*/  IMAD.WIDE R18, R9, 0x2, R4.reuse ;  /* 0x0000000209127825 */ /* 0x108fe400078e0204 */
[----:B------:R-:W3:Y:S04]  /*36d90*/  LDL.LU R9, [R1+0x1138] ;  /* 0x0011380001097983 */ /* 0x000ee80000300800 */
[----:B------:R-:W-:Y:S01]  /*36da0*/  STL.64 [R1+0x1078], R20 ;  /* 0x0010781401007387 */ /* 0x000fe20000100a00 */
[----:B------:R-:W-:-:S03]  /*36db0*/  IMAD.WIDE R16, R17, 0x2, R4 ;  /* 0x0000000211107825 */ /* 0x000fc600078e0204 */
[----:B------:R4:W-:Y:S02]  /*36dc0*/  STL.64 [R1+0x1088], R18 ;  /* 0x0010881201007387 */ /* 0x0009e40000100a00 */
[--C-:B----4-:R-:W-:Y:S02]  /*36dd0*/  IMAD.WIDE R18, R6, 0x2, R4.reuse ;  /* 0x0000000206127825 */ /* 0x110fe400078e0204 */
        /* <DEDUP_REMOVED lines=72> */
[--C-:B------:R-:W-:Y:S01]  /*37260*/  IMAD.WIDE R20, R27, 0x2, R4.reuse ;  /* 0x000000021b147825 */ /* 0x100fe200078e0204 */
[----:B------:R-:W-:Y:S04]  /*37270*/  STL.64 [R1+0x11a8], R24 ;  /* 0x0011a81801007387 */ /* 0x000fe80000100a00 */
[----:B------:R-:W4:Y:S01]  /*37280*/  LDL.LU R27, [R1+0x1290] ;  /* 0x00129000011b7983 */ /* 0x000f220000300800 */
[----:B-1----:R-:W-:-:S05]  /*37290*/  IMAD.WIDE R22, R18, 0x2, R4 ;  /* 0x0000000212167825 */ /* 0x002fca00078e0204 */
        /* <DEDUP_REMOVED lines=11> */
[--C-:B--2---:R-:W-:Y:S02]  /*37350*/  IMAD.WIDE R18, R8, 0x2, R4.reuse ;  /* 0x0000000208127825 */ /* 0x104fe400078e0204 */
[----:B------:R-:W2:Y:S04]  /*37360*/  LDL.LU R8, [R1+0x12b8] ;  /* 0x0012b80001087983 */ /* 0x000ea80000300800 */
[----:B------:R-:W-:Y:S01]  /*37370*/  STL.64 [R1+0x11f0], R20 ;  /* 0x0011f01401007387 */ /* 0x000fe20000100a00 */
[----:B------:R-:W-:-:S03]  /*37380*/  IMAD.WIDE R16, R17, 0x2, R4 ;  /* 0x0000000211107825 */ /* 0x000fc600078e0204 */
[----:B------:R3:W-:Y:S02]  /*37390*/  STL.64 [R1+0x1200], R18 ;  /* 0x0012001201007387 */ /* 0x0007e40000100a00 */
[--C-:B---3--:R-:W-:Y:S02]  /*373a0*/  IMAD.WIDE R18, R9, 0x2, R4.reuse ;  /* 0x0000000209127825 */ /* 0x108fe400078e0204 */
[----:B------:R-:W3:Y:S04]  /*373b0*/  LDL.LU R9, [R1+0x12c0] ;  /* 0x0012c00001097983 */ /* 0x000ee80000300800 */
[----:B------:R0:W-:Y:S04]  /*373c0*/  STL.64 [R1+0x1208], R16 ;  /* 0x0012081001007387 */ /* 0x0001e80000100a00 */
[----:B------:R4:W-:Y:S01]  /*373d0*/  STL.64 [R1+0x1218], R18 ;  /* 0x0012181201007387 */ /* 0x0009e20000100a00 */
[----:B0-----:R-:W-:-:S04]  /*373e0*/  IMAD.WIDE R16, R14, 0x2, R4 ;  /* 0x000000020e107825 */ /* 0x001fc800078e0204 */
[--C-:B----4-:R-:W-:Y:S02]  /*373f0*/  IMAD.WIDE R18, R6, 0x2, R4.reuse ;  /* 0x0000000206127825 */ /* 0x110fe400078e0204 */
        /* <DEDUP_REMOVED lines=87> */
[--C-:B--2---:R-:W-:Y:S02]  /*37970*/  IMAD.WIDE R18, R8, 0x2, R4.reuse ;  /* 0x0000000208127825 */ /* 0x104fe400078e0204 */
[----:B------:R-:W2:Y:S04]  /*37980*/  LDL.LU R8, [R1+0x1438] ;  /* 0x0014380001087983 */ /* 0x000ea80000300800 */
[----:B------:R0:W-:Y:S04]  /*37990*/  STL.64 [R1+0x1388], R16 ;  /* 0x0013881001007387 */ /* 0x0001e80000100a00 */
[----:B------:R3:W-:Y:S01]  /*379a0*/  STL.64 [R1+0x1390], R18 ;  /* 0x0013901201007387 */ /* 0x0007e20000100a00 */
[----:B0-----:R-:W-:-:S04]  /*379b0*/  IMAD.WIDE R16, R14, 0x2, R4 ;  /* 0x000000020e107825 */ /* 0x001fc800078e0204 */
[--C-:B---3--:R-:W-:Y:S02]  /*379c0*/  IMAD.WIDE R18, R9, 0x2, R4.reuse ;  /* 0x0000000209127825 */ /* 0x108fe400078e0204 */
[----:B------:R-:W3:Y:S04]  /*379d0*/  LDL.LU R9, [R1+0x1448] ;  /* 0x0014480001097983 */ /* 0x000ee80000300800 */
[----:B------:R0:W-:Y:S04]  /*379e0*/  STL.64 [R1+0x13a0], R16 ;  /* 0x0013a01001007387 */ /* 0x0001e80000100a00 */
[----:B------:R-:W-:Y:S01]  /*379f0*/  STL.64 [R1+0x13a8], R18 ;  /* 0x0013a81201007387 */ /* 0x000fe20000100a00 */
[----:B0-----:R-:W-:-:S04]  /*37a00*/  IMAD.WIDE R16, R15, 0x2, R4 ;  /* 0x000000020f107825 */ /* 0x001fc800078e0204 */
[--C-:B----4-:R-:W-:Y:S02]  /*37a10*/  IMAD.WIDE R14, R6, 0x2, R4.reuse ;  /* 0x00000002060e7825 */ /* 0x110fe400078e0204 */
        /* <DEDUP_REMOVED lines=37> */
[----:B--2---:R-:W-:-:S03]  /*37c70*/  IMAD.WIDE R24, R8, 0x2, R4 ;  /* 0x0000000208187825 */ /* 0x004fc600078e0204 */
[----:B------:R-:W2:Y:S04]  /*37c80*/  LDL.LU R8, [R1+0x1520] ;  /* 0x0015200001087983 */ /* 0x000ea80000300800 */
[----:B------:R3:W-:Y:S04]  /*37c90*/  STL.64 [R1+0x1438], R24 ;  /* 0x0014381801007387 */ /* 0x0007e80000100a00 */
[----:B------:R-:W2:Y:S01]  /*37ca0*/  LDL.LU R15, [R1+0xb88] ;  /* 0x000b8800010f7983 */ /* 0x000ea20000300800 */
[----:B---3--:R-:W-:-:S03]  /*37cb0*/  IMAD.WIDE R24, R9, 0x2, R4 ;  /* 0x0000000209187825 */ /* 0x008fc600078e0204 */
[----:B------:R-:W3:Y:S04]  /*37cc0*/  LDL.LU R9, [R1+0xb74] ;  /* 0x000b740001097983 */ /* 0x000ee80000300800 */
[----:B------:R4:W-:Y:S04]  /*37cd0*/  STL.64 [R1+0x1448], R24 ;  /* 0x0014481801007387 */ /* 0x0009e80000100a00 */
[----:B------:R-:W3:Y:S01]  /*37ce0*/  LDL.LU R12, [R1+0xb70] ;  /* 0x000b7000010c7983 */ /* 0x000ee20000300800 */
[----:B----4-:R-:W-:-:S03]  /*37cf0*/  IMAD.WIDE R24, R6, 0x2, R4 ;  /* 0x0000000206187825 */ /* 0x010fc600078e0204 */
        /* <DEDUP_REMOVED lines=41> */
[--C-:B--2---:R-:W-:Y:S02]  /*37f90*/  IMAD.WIDE R18, R8, 0x2, R4.reuse ;  /* 0x0000000208127825 */ /* 0x104fe400078e0204 */
[----:B------:R-:W2:Y:S04]  /*37fa0*/  LDL.LU R8, [R1+0xab8] ;  /* 0x000ab80001087983 */ /* 0x000ea80000300800 */
[----:B------:R0:W-:Y:S04]  /*37fb0*/  STL.64 [R1+0x1518], R16 ;  /* 0x0015181001007387 */ /* 0x0001e80000100a00 */
[----:B------:R-:W-:Y:S01]  /*37fc0*/  STL.64 [R1+0x1520], R18 ;  /* 0x0015201201007387 */ /* 0x000fe20000100a00 */
[----:B0-----:R-:W-:-:S04]  /*37fd0*/  IMAD.WIDE R16, R15, 0x2, R4 ;  /* 0x000000020f107825 */ /* 0x001fc800078e0204 */
[--C-:B---3--:R-:W-:Y:S02]  /*37fe0*/  IMAD.WIDE R14, R9, 0x2, R4.reuse ;  /* 0x00000002090e7825 */ /* 0x108fe400078e0204 */
[----:B------:R-:W3:Y:S04]  /*37ff0*/  LDL.LU R9, [R1+0xa94] ;  /* 0x000a940001097983 */ /* 0x000ee80000300800 */
[----:B------:R0:W-:Y:S04]  /*38000*/  STL.64 [R1+0xb88], R16 ;  /* 0x000b881001007387 */ /* 0x0001e80000100a00 */
[----:B------:R4:W-:Y:S01]  /*38010*/  STL.64 [R1+0x1538], R14 ;  /* 0x0015380e01007387 */ /* 0x0009e20000100a00 */
[----:B0-----:R-:W-:-:S03]  /*38020*/  IMAD.WIDE R16, R12, 0x2, R4 ;  /* 0x000000020c107825 */ /* 0x001fc600078e0204 */
[----:B------:R-:W3:Y:S04]  /*38030*/  LDL.LU R12, [R1+0xa90] ;  /* 0x000a9000010c7983 */ /* 0x000ee80000300800 */
[----:B------:R-:W-:Y:S01]  /*38040*/  STL.64 [R1+0xb70], R16 ;  /* 0x000b701001007387 */ /* 0x000fe20000100a00 */
[----:B----4-:R-:W-:-:S03]  /*38050*/  IMAD.WIDE R14, R6, 0x2, R4 ;  /* 0x00000002060e7825 */ /* 0x010fc600078e0204 */
        /* <DEDUP_REMOVED lines=34> */
[----:B--2---:R-:W-:-:S03]  /*38280*/  IMAD.WIDE R24, R8, 0x2, R4 ;  /* 0x0000000208187825 */ /* 0x004fc600078e0204 */
[----:B------:R-:W2:Y:S04]  /*38290*/  LDL.LU R8, [R1+0x940] ;  /* 0x0009400001087983 */ /* 0x000ea80000300800 */
[----:B------:R3:W-:Y:S04]  /*382a0*/  STL.64 [R1+0xab8], R24 ;  /* 0x000ab81801007387 */ /* 0x0007e80000100a00 */
[----:B------:R-:W2:Y:S01]  /*382b0*/  LDL.LU R13, [R1+0x91c] ;  /* 0x00091c00010d7983 */ /* 0x000ea20000300800 */
[----:B---3--:R-:W-:-:S03]  /*382c0*/  IMAD.WIDE R24, R9, 0x2, R4 ;  /* 0x0000000209187825 */ /* 0x008fc600078e0204 */
[----:B------:R-:W3:Y:S04]  /*382d0*/  LDL.LU R9, [R1+0x918] ;  /* 0x0009180001097983 */ /* 0x000ee80000300800 */
[----:B------:R0:W-:Y:S02]  /*382e0*/  STL.64 [R1+0x15b0], R24 ;  /* 0x0015b01801007387 */ /* 0x0001e40000100a00 */
[----:B0-----:R-:W-:-:S05]  /*382f0*/  IMAD.WIDE R24, R12, 0x2, R4 ;  /* 0x000000020c187825 */ /* 0x001fca00078e0204 */
[----:B------:R4:W-:Y:S02]  /*38300*/  STL.64 [R1+0xa90], R24 ;  /* 0x000a901801007387 */ /* 0x0009e40000100a00 */
[--C-:B----4-:R-:W-:Y:S02]  /*38310*/  IMAD.WIDE R24, R6, 0x2, R4.reuse ;  /* 0x0000000206187825 */ /* 0x110fe400078e0204 */
        /* <DEDUP_REMOVED lines=27> */
[----:B------:R-:W-:-:S04]  /*384d0*/  IMAD.WIDE R20, R16, 0x2, R4 ;  /* 0x0000000210147825 */ /* 0x000fc800078e0204 */
[--C-:B------:R-:W-:Y:S01]  /*384e0*/  IMAD.WIDE R16, R17, 0x2, R4.reuse ;  /* 0x0000000211107825 */ /* 0x100fe200078e0204 */
[----:B------:R-:W-:Y:S04]  /*384f0*/  STL.64 [R1+0x1628], R20 ;  /* 0x0016281401007387 */ /* 0x000fe80000100a00 */
        /* <DEDUP_REMOVED lines=11> */
[--C-:B--2---:R-:W-:Y:S02]  /*385b0*/  IMAD.WIDE R14, R8, 0x2, R4.reuse ;  /* 0x00000002080e7825 */ /* 0x104fe400078e0204 */
[----:B------:R-:W2:Y:S04]  /*385c0*/  LDL.LU R8, [R1+0x870] ;  /* 0x0008700001087983 */ /* 0x000ea80000300800 */
[----:B------:R0:W-:Y:S04]  /*385d0*/  STL.64 [R1+0x1660], R16 ;  /* 0x0016601001007387 */ /* 0x0001e80000100a00 */
[----:B------:R3:W-:Y:S01]  /*385e0*/  STL.64 [R1+0x940], R14 ;  /* 0x0009400e01007387 */ /* 0x0007e20000100a00 */
[----:B0-----:R-:W-:-:S03]  /*385f0*/  IMAD.WIDE R16, R13, 0x2, R4 ;  /* 0x000000020d107825 */ /* 0x001fc600078e0204 */
[----:B------:R-:W2:Y:S04]  /*38600*/  LDL.LU R13, [R1+0x84c] ;  /* 0x00084c00010d7983 */ /* 0x000ea80000300800 */
[----:B------:R-:W-:Y:S01]  /*38610*/  STL.64 [R1+0x1678], R16 ;  /* 0x0016781001007387 */ /* 0x000fe20000100a00 */
[----:B---3--:R-:W-:-:S03]  /*38620*/  IMAD.WIDE R14, R9, 0x2, R4 ;  /* 0x00000002090e7825 */ /* 0x008fc600078e0204 */
[----:B------:R-:W3:Y:S04]  /*38630*/  LDL.LU R9, [R1+0x848] ;  /* 0x0008480001097983 */ /* 0x000ee80000300800 */
[----:B------:R4:W-:Y:S02]  /*38640*/  STL.64 [R1+0x918], R14 ;  /* 0x0009180e01007387 */ /* 0x0009e40000100a00 */
[--C-:B----4-:R-:W-:Y:S02]  /*38650*/  IMAD.WIDE R14, R6, 0x2, R4.reuse ;  /* 0x00000002060e7825 */ /* 0x110fe400078e0204 */
        /* <DEDUP_REMOVED lines=70> */
[----:B------:R0:W-:Y:S02]  /*38ac0*/  STL.64 [R1+0x2bc8], R18 ;  /* 0x002bc81201007387 */ /* 0x0001e40000100a00 */
[----:B0-----:R-:W-:-:S02]  /*38ad0*/  IMAD.WIDE R18, R27, 0x2, R4 ;  /* 0x000000021b127825 */ /* 0x001fc400078e0204 */
        /* <DEDUP_REMOVED lines=51> */
[----:B------:R-:W4:Y:S04]  /*38e10*/  LDL.LU R15, [R1+0x4e8] ;  /* 0x0004e800010f7983 */ /* 0x000f280000300800 */
[----:B------:R-:W4:Y:S01]  /*38e20*/  LDL.LU R13, [R1+0x4d4] ;  /* 0x0004d400010d7983 */ /* 0x000f220000300800 */
[----:B0-----:R-:W-:-:S05]  /*38e30*/  IMAD.WIDE R24, R10, 0x2, R4 ;  /* 0x000000020a187825 */ /* 0x001fca00078e0204 */
        /* <DEDUP_REMOVED lines=99> */
[----:B------:R0:W-:Y:S04]  /*39470*/  STL.64 [R1+0x4a0], R24 ;  /* 0x0004a01801007387 */ /* 0x0001e80000100a00 */
[----:B------:R-:W4:Y:S01]  /*39480*/  LDL.LU R10, [R1+0x44c] ;  /* 0x00044c00010a7983 */ /* 0x000f220000300800 */
[----:B0-----:R-:W-:-:S05]  /*39490*/  IMAD.WIDE R24, R11, 0x2, R4 ;  /* 0x000000020b187825 */ /* 0x001fca00078e0204 */
        /* <DEDUP_REMOVED lines=45> */
[----:B-1----:R-:W4:Y:S04]  /*39770*/  LDL.LU R14, [R1+0x424] ;  /* 0x00042400010e7983 */ /* 0x002f280000300800 */
[----:B------:R-:W-:Y:S01]  /*39780*/  STL.64 [R1+0x3018], R16 ;  /* 0x0030181001007387 */ /* 0x000fe20000100a00 */
[----:B------:R-:W-:-:S03]  /*39790*/  IMAD.WIDE R12, R13, 0x2, R4 ;  /* 0x000000020d0c7825 */ /* 0x000fc600078e0204 */
[----:B------:R-:W4:Y:S04]  /*397a0*/  LDL.LU R15, [R1+0x420] ;  /* 0x00042000010f7983 */ /* 0x000f280000300800 */
[----:B------:R0:W-:Y:S04]  /*397b0*/  STL.64 [R1+0x450], R12 ;  /* 0x0004500c01007387 */ /* 0x0001e80000100a00 */
[----:B0-----:R-:W4:Y:S01]  /*397c0*/  LDL.LU R12, [R1+0x41c] ;  /* 0x00041c00010c7983 */ /* 0x001f220000300800 */
[----:B------:R-:W-:-:S05]  /*397d0*/  IMAD.WIDE R18, R10, 0x2, R4 ;  /* 0x000000020a127825 */ /* 0x000fca00078e0204 */
[----:B------:R0:W-:Y:S04]  /*397e0*/  STL.64 [R1+0x3038], R18 ;  /* 0x0030381201007387 */ /* 0x0001e80000100a00 */
[----:B------:R-:W4:Y:S01]  /*397f0*/  LDL.LU R23, [R1+0x418] ;  /* 0x0004180001177983 */ /* 0x000f220000300800 */
[----:B------:R-:W-:-:S05]  /*39800*/  IMAD.WIDE R16, R11, 0x2, R4 ;  /* 0x000000020b107825 */ /* 0x000fca00078e0204 */
[----:B------:R-:W-:Y:S04]  /*39810*/  STL.64 [R1+0x448], R16 ;  /* 0x0004481001007387 */ /* 0x000fe80000100a00 */
[----:B------:R-:W4:Y:S01]  /*39820*/  LDL.LU R20, [R1+0x414] ;  /* 0x0004140001147983 */ /* 0x000f220000300800 */
[----:B--2---:R-:W-:-:S05]  /*39830*/  IMAD.WIDE R10, R8, 0x2, R4 ;  /* 0x00000002080a7825 */ /* 0x004fca00078e0204 */
[----:B------:R-:W-:Y:S04]  /*39840*/  STL.64 [R1+0x3058], R10 ;  /* 0x0030580a01007387 */ /* 0x000fe80000100a00 */
[----:B------:R-:W2:Y:S04]  /*39850*/  LDL.LU R21, [R1+0x410] ;  /* 0x0004100001157983 */ /* 0x000ea80000300800 */
[----:B0-----:R-:W2:Y:S04]  /*39860*/  LDL.LU R18, [R1+0x40c] ;  /* 0x00040c0001127983 */ /* 0x001ea80000300800 */
[----:B------:R-:W2:Y:S04]  /*39870*/  LDL.LU R13, [R1+0x408] ;  /* 0x00040800010d7983 */ /* 0x000ea80000300800 */
[----:B------:R-:W2:Y:S01]  /*39880*/  LDL.LU R19, [R1+0x404] ;  /* 0x0004040001137983 */ /* 0x000ea20000300800 */
[----:B---3--:R-:W-:-:S05]  /*39890*/  IMAD.WIDE R8, R9, 0x2, R4 ;  /* 0x0000000209087825 */ /* 0x008fca00078e0204 */
[----:B------:R0:W-:Y:S04]  /*398a0*/  STL.64 [R1+0x440], R8 ;  /* 0x0004400801007387 */ /* 0x0001e80000100a00 */
[----:B0-----:R-:W3:Y:S04]  /*398b0*/  LDL.LU R8, [R1+0x400] ;  /* 0x0004000001087983 */ /* 0x001ee80000300800 */
[----:B------:R-:W3:Y:S01]  /*398c0*/  LDL.LU R9, [R1+0x3fc] ;  /* 0x0003fc0001097983 */ /* 0x000ee20000300800 */
[----:B----4-:R-:W-:-:S05]  /*398d0*/  IMAD.WIDE R10, R6, 0x2, R4 ;  /* 0x00000002060a7825 */ /* 0x010fca00078e0204 */
[----:B------:R0:W-:Y:S04]  /*398e0*/  STL.64 [R1+0x3078], R10 ;  /* 0x0030780a01007387 */ /* 0x0001e80000100a00 */
[----:B0-----:R-:W4:Y:S04]  /*398f0*/  LDL.LU R10, [R1+0x3f8] ;  /* 0x0003f800010a7983 */ /* 0x001f280000300800 */
[----:B------:R-:W4:Y:S01]  /*39900*/  LDL.LU R11, [R1+0x3f4] ;  /* 0x0003f400010b7983 */ /* 0x000f220000300800 */
[----:B------:R-:W-:-:S05]  /*39910*/  IMAD.WIDE R6, R7, 0x2, R4 ;  /* 0x0000000207067825 */ /* 0x000fca00078e0204 */
[----:B------:R0:W-:Y:S04]  /*39920*/  STL.64 [R1+0x438], R6 ;  /* 0x0004380601007387 */ /* 0x0001e80000100a00 */
[----:B------:R-:W4:Y:S04]  /*39930*/  LDL.LU R16, [R1+0x3f0] ;  /* 0x0003f00001107983 */ /* 0x000f280000300800 */
[----:B------:R-:W4:Y:S01]  /*39940*/  LDL.LU R17, [R1+0x3ec] ;  /* 0x0003ec0001117983 */ /* 0x000f220000300800 */
[----:B0-----:R-:W-:-:S05]  /*39950*/  IMAD.WIDE R6, R2, 0x2, R4 ;  /* 0x0000000202067825 */ /* 0x001fca00078e0204 */
[----:B------:R0:W-:Y:S01]  /*39960*/  STL.64 [R1+0x3098], R6 ;  /* 0x0030980601007387 */ /* 0x0001e20000100a00 */
[----:B------:R-:W-:-:S03]  /*39970*/  IMAD.WIDE R2, R3, 0x2, R4 ;  /* 0x0000000203027825 */ /* 0x000fc600078e0204 */
[----:B0-----:R-:W4:Y:S04]  /*39980*/  LDL.LU R6, [R1+0x3e4] ;  /* 0x0003e40001067983 */ /* 0x001f280000300800 */
        /* <DEDUP_REMOVED lines=24> */
[----:B------:R-:W-:-:S04]  /*39b10*/  IMAD.WIDE R20, R18, 0x2, R4 ;  /* 0x0000000212147825 */ /* 0x000fc800078e0204 */
[--C-:B0-----:R-:W-:Y:S01]  /*39b20*/  IMAD.WIDE R22, R13, 0x2, R4.reuse ;  /* 0x000000020d167825 */ /* 0x101fe200078e0204 */
[----:B------:R-:W-:Y:S04]  /*39b30*/  STL.64 [R1+0x410], R24 ;  /* 0x0004101801007387 */ /* 0x000fe80000100a00 */
[----:B------:R-:W2:Y:S04]  /*39b40*/  LDL.LU R13, [R1+0x728] ;  /* 0x00072800010d7983 */ /* 0x000ea80000300800 */
[----:B------:R0:W-:Y:S04]  /*39b50*/  STL.64 [R1+0x3138], R20 ;  /* 0x0031381401007387 */ /* 0x0001e80000100a00 */
[----:B------:R1:W-:Y:S01]  /*39b60*/  STL.64 [R1+0x408], R22 ;  /* 0x0004081601007387 */ /* 0x0003e20000100a00 */
[----:B0-----:R-:W-:-:S03]  /*39b70*/  IMAD.WIDE R20, R19, 0x2, R4 ;  /* 0x0000000213147825 */ /* 0x001fc600078e0204 */
[----:B-1----:R-:W2:Y:S04]  /*39b80*/  LDL.LU R23, [R1+0x3e8] ;  /* 0x0003e80001177983 */ /* 0x002ea80000300800 */
[----:B------:R0:W-:Y:S01]  /*39b90*/  STL.64 [R1+0x3158], R20 ;  /* 0x0031581401007387 */ /* 0x0001e20000100a00 */
[----:B---3--:R-:W-:-:S04]  /*39ba0*/  IMAD.WIDE R18, R8, 0x2, R4 ;  /* 0x0000000208127825 */ /* 0x008fc800078e0204 */
[--C-:B0-----:R-:W-:Y:S02]  /*39bb0*/  IMAD.WIDE R20, R9, 0x2, R4.reuse ;  /* 0x0000000209147825 */ /* 0x101fe400078e0204 */
[----:B------:R-:W3:Y:S04]  /*39bc0*/  LDL.LU.64 R8, [R1+0x3b8] ;  /* 0x0003b80001087983 */ /* 0x000ee80000300a00 */
[----:B------:R4:W-:Y:S04]  /*39bd0*/  STL.64 [R1+0x400], R18 ;  /* 0x0004001201007387 */ /* 0x0009e80000100a00 */
[----:B------:R0:W-:Y:S01]  /*39be0*/  STL.64 [R1+0x3178], R20 ;  /* 0x0031781401007387 */ /* 0x0001e20000100a00 */
[----:B----4-:R-:W-:-:S04]  /*39bf0*/  IMAD.WIDE R18, R10, 0x2, R4 ;  /* 0x000000020a127825 */ /* 0x010fc800078e0204 */
[--C-:B0-----:R-:W-:Y:S02]  /*39c00*/  IMAD.WIDE R20, R11, 0x2, R4.reuse ;  /* 0x000000020b147825 */ /* 0x101fe400078e0204 */
[----:B------:R-:W4:Y:S04]  /*39c10*/  LDL.LU.64 R10, [R1+0x1a8] ;  /* 0x0001a800010a7983 */ /* 0x000f280000300a00 */
[----:B------:R0:W-:Y:S04]  /*39c20*/  STL.64 [R1+0x3f8], R18 ;  /* 0x0003f81201007387 */ /* 0x0001e80000100a00 */
[----:B------:R1:W-:Y:S01]  /*39c30*/  STL.64 [R1+0x3198], R20 ;  /* 0x0031981401007387 */ /* 0x0003e20000100a00 */
[----:B0-----:R-:W-:-:S04]  /*39c40*/  IMAD.WIDE R18, R16, 0x2, R4 ;  /* 0x0000000210127825 */ /* 0x001fc800078e0204 */
[--C-:B------:R-:W-:Y:S01]  /*39c50*/  IMAD.WIDE R16, R17, 0x2, R4.reuse ;  /* 0x0000000211107825 */ /* 0x100fe200078e0204 */
[----:B-1----:R-:W2:Y:S04]  /*39c60*/  LDL.LU.64 R20, [R1+0x3b0] ;  /* 0x0003b00001147983 */ /* 0x002ea80000300a00 */
[----:B------:R0:W-:Y:S04]  /*39c70*/  STL.64 [R1+0x3f0], R18 ;  /* 0x0003f01201007387 */ /* 0x0001e80000100a00 */
[----:B------:R1:W-:Y:S01]  /*39c80*/  STL.64 [R1+0x31b8], R16 ;  /* 0x0031b81001007387 */ /* 0x0003e20000100a00 */
[----:B------:R-:W-:-:S04]  /*39c90*/  IMAD.WIDE R24, R28, 0x2, R4 ;  /* 0x000000021c187825 */ /* 0x000fc800078e0204 */
[----:B0-----:R-:W-:-:S04]  /*39ca0*/  IMAD.WIDE R18, R6, 0x2, R4 ;  /* 0x0000000206127825 */ /* 0x001fc800078e0204 */
[--C-:B-1----:R-:W-:Y:S02]  /*39cb0*/  IMAD.WIDE R16, R7, 0x2, R4.reuse ;  /* 0x0000000207107825 */ /* 0x102fe400078e0204 */
[----:B------:R-:W2:Y:S04]  /*39cc0*/  LDL.LU.64 R6, [R1+0x1a0] ;  /* 0x0001a00001067983 */ /* 0x000ea80000300a00 */
[----:B------:R0:W-:Y:S04]  /*39cd0*/  STL.64 [R1+0x31d0], R18 ;  /* 0x0031d01201007387 */ /* 0x0001e80000100a00 */
[----:B------:R1:W-:Y:S01]  /*39ce0*/  STL.64 [R1+0x3e0], R16 ;  /* 0x0003e01001007387 */ /* 0x0003e20000100a00 */
        /* <DEDUP_REMOVED lines=9> */
[----:B------:R1:W-:Y:S04]  /*39d80*/  STL.64 [R1+0x3d0], R16 ;  /* 0x0003d01001007387 */ /* 0x0003e80000100a00 */
[----:B------:R-:W2:Y:S04]  /*39d90*/  LDL.LU R28, [R1+0x3b40] ;  /* 0x003b4000011c7983 */ /* 0x000ea80000300800 */
[----:B0-----:R-:W3:Y:S04]  /*39da0*/  LDL.LU.64 R18, [R1+0x3a0] ;  /* 0x0003a00001127983 */ /* 0x001ee80000300a00 */
[----:B------:R0:W-:Y:S01]  /*39db0*/  STL.64 [R1+0x3230], R24 ;  /* 0x0032301801007387 */ /* 0x0001e20000100a00 */
[----:B-1----:R-:W-:-:S05]  /*39dc0*/  IMAD.WIDE R16, R14, 0x2, R4 ;  /* 0x000000020e107825 */ /* 0x002fca00078e0204 */
[----:B------:R1:W-:Y:S01]  /*39dd0*/  STL.64 [R1+0x3c8], R16 ;  /* 0x0003c81001007387 */ /* 0x0003e20000100a00 */
[----:B0-----:R-:W-:-:S03]  /*39de0*/  IMAD.WIDE R24, R15, 0x2, R4 ;  /* 0x000000020f187825 */ /* 0x001fc600078e0204 */
[----:B-1----:R-:W3:Y:S04]  /*39df0*/  LDL.LU.64 R16, [R1+0x190] ;  /* 0x0001900001107983 */ /* 0x002ee80000300a00 */
[----:B------:R0:W-:Y:S01]  /*39e00*/  STL.64 [R1+0x3250], R24 ;  /* 0x0032501801007387 */ /* 0x0001e20000100a00 */
[----:B------:R-:W-:-:S04]  /*39e10*/  IMAD.WIDE R14, R12, 0x2, R4 ;  /* 0x000000020c0e7825 */ /* 0x000fc800078e0204 */
[--C-:B0-----:R-:W-:Y:S01]  /*39e20*/  IMAD.WIDE R24, R29, 0x2, R4.reuse ;  /* 0x000000021d187825 */ /* 0x101fe200078e0204 */
[----:B------:R0:W-:Y:S04]  /*39e30*/  STL.64 [R1+0x3c0], R14 ;  /* 0x0003c00e01007387 */ /* 0x0001e80000100a00 */
[----:B0-----:R-:W4:Y:S04]  /*39e40*/  LDL.LU.64 R14, [R1+0x398] ;  /* 0x00039800010e7983 */ /* 0x001f280000300a00 */
[----:B--2---:R-:W-:Y:S04]  /*39e50*/  STL [R1+0x3ac4], R28 ;  /* 0x003ac41c01007387 */ /* 0x004fe80000100800 */
[----:B------:R0:W-:Y:S02]  /*39e60*/  STL.64 [R1+0x3270], R24 ;  /* 0x0032701801007387 */ /* 0x0001e40000100a00 */
[----:B0-----:R-:W-:-:S02]  /*39e70*/  IMAD.WIDE R24, R13, 0x2, R4 ;  /* 0x000000020d187825 */ /* 0x001fc400078e0204 */
[----:B------:R-:W2:Y:S02]  /*39e80*/  LDL.LU.64 R12, [R1+0x188] ;  /* 0x00018800010c7983 */ /* 0x000ea40000300a00 */
[----:B------:R-:W-:-:S04]  /*39e90*/  IMAD.WIDE R28, R0, 0x2, R4 ;  /* 0x00000002001c7825 */ /* 0x000fc800078e0204 */
[----:B------:R-:W-:Y:S01]  /*39ea0*/  IMAD.WIDE R4, R23, 0x2, R4 ;  /* 0x0000000217047825 */ /* 0x000fe200078e0204 */
[----:B------:R-:W-:Y:S04]  /*39eb0*/  STL.64 [R1+0x3280], R28 ;  /* 0x0032801c01007387 */ /* 0x000fe80000100a00 */
[----:B------:R-:W-:Y:S04]  /*39ec0*/  STL.64 [R1+0x728], R24 ;  /* 0x0007281801007387 */ /* 0x000fe80000100a00 */
[----:B------:R-:W2:Y:S04]  /*39ed0*/  LDL.LU.64 R22, [R1+0x390] ;  /* 0x0003900001167983 */ /* 0x000ea80000300a00 */
[----:B------:R-:W-:Y:S04]  /*39ee0*/  STL.64 [R1+0x3ac8], R4 ;  /* 0x003ac80401007387 */ /* 0x000fe80000100a00 */
[----:B---3--:R0:W-:Y:S01]  /*39ef0*/  STL [R1+0x3aac], R8 ;  /* 0x003aac0801007387 */ /* 0x0081e20000100800 */
[----:B------:R-:W-:-:S03]  /*39f00*/  IMAD.MOV.U32 R0, RZ, RZ, R9 ;  /* 0x000000ffff007224 */ /* 0x000fc600078e0009 */
[----:B0-----:R-:W3:Y:S04]  /*39f10*/  LDL.LU.64 R8, [R1+0x180] ;  /* 0x0001800001087983 */ /* 0x001ee80000300a00 */
[----:B------:R0:W-:Y:S04]  /*39f20*/  STL [R1+0x3aa4], R0 ;  /* 0x003aa40001007387 */ /* 0x0001e80000100800 */
[----:B----4-:R1:W-:Y:S01]  /*39f30*/  STL [R1+0x3aa8], R10 ;  /* 0x003aa80a01007387 */ /* 0x0103e20000100800 */
[----:B0-----:R-:W-:-:S03]  /*39f40*/  IMAD.MOV.U32 R0, RZ, RZ, R11 ;  /* 0x000000ffff007224 */ /* 0x001fc600078e000b */
[----:B-1----:R-:W4:Y:S04]  /*39f50*/  LDL.LU.64 R10, [R1+0x388] ;  /* 0x00038800010a7983 */ /* 0x002f280000300a00 */
[----:B------:R0:W-:Y:S04]  /*39f60*/  STL [R1+0x3a9c], R0 ;  /* 0x003a9c0001007387 */ /* 0x0001e80000100800 */
[----:B------:R1:W-:Y:S01]  /*39f70*/  STL [R1+0x3aa0], R20 ;  /* 0x003aa01401007387 */ /* 0x0003e20000100800 */
[----:B0-----:R-:W-:-:S03]  /*39f80*/  IMAD.MOV.U32 R0, RZ, RZ, R21 ;  /* 0x000000ffff007224 */ /* 0x001fc600078e0015 */
[----:B-1----:R-:W4:Y:S04]  /*39f90*/  LDL.LU.64 R20, [R1+0x178] ;  /* 0x0001780001147983 */ /* 0x002f280000300a00 */
[----:B------:R0:W-:Y:S04]  /*39fa0*/  STL [R1+0x3a94], R0 ;  /* 0x003a940001007387 */ /* 0x0001e80000100800 */
[----:B------:R1:W-:Y:S01]  /*39fb0*/  STL [R1+0x3a98], R6 ;  /* 0x003a980601007387 */ /* 0x0003e20000100800 */
[----:B0-----:R-:W-:-:S03]  /*39fc0*/  MOV R0, R7 ;  /* 0x0000000700007202 */ /* 0x001fc60000000f00 */
[----:B-1----:R-:W4:Y:S04]  /*39fd0*/  LDL.LU.64 R6, [R1+0x380] ;  /* 0x0003800001067983 */ /* 0x002f280000300a00 */
[----:B------:R0:W-:Y:S04]  /*39fe0*/  STL [R1+0x3a8c], R0 ;  /* 0x003a8c0001007387 */ /* 0x0001e80000100800 */
[----:B------:R1:W-:Y:S01]  /*39ff0*/  STL [R1+0x3a90], R2 ;  /* 0x003a900201007387 */ /* 0x0003e20000100800 */
        /* <DEDUP_REMOVED lines=19> */
[----:B--2---:R1:W-:Y:S01]  /*3a130*/  STL [R1+0x3a68], R12 ;  /* 0x003a680c01007387 */ /* 0x0043e20000100800 */
[----:B0-----:R-:W-:-:S03]  /*3a140*/  IMAD.MOV.U32 R0, RZ, RZ, R13 ;  /* 0x000000ffff007224 */ /* 0x001fc600078e000d */
[----:B-1----:R-:W2:Y:S04]  /*3a150*/  LDL.LU.64 R12, [R1+0x368] ;  /* 0x00036800010c7983 */ /* 0x002ea80000300a00 */
[----:B------:R0:W-:Y:S04]  /*3a160*/  STL [R1+0x3a5c], R0 ;  /* 0x003a5c0001007387 */ /* 0x0001e80000100800 */
[----:B------:R1:W-:Y:S01]  /*3a170*/  STL [R1+0x3a60], R22 ;  /* 0x003a601601007387 */ /* 0x0003e20000100800 */
[----:B0-----:R-:W-:-:S03]  /*3a180*/  IMAD.MOV.U32 R0, RZ, RZ, R23 ;  /* 0x000000ffff007224 */ /* 0x001fc600078e0017 */
[----:B-1----:R-:W2:Y:S04]  /*3a190*/  LDL.LU.64 R22, [R1+0x158] ;  /* 0x0001580001167983 */ /* 0x002ea80000300a00 */
[----:B------:R0:W-:Y:S04]  /*3a1a0*/  STL [R1+0x3a54], R0 ;  /* 0x003a540001007387 */ /* 0x0001e80000100800 */
[----:B---3--:R1:W-:Y:S01]  /*3a1b0*/  STL [R1+0x3a58], R8 ;  /* 0x003a580801007387 */ /* 0x0083e20000100800 */
[----:B0-----:R-:W-:-:S03]  /*3a1c0*/  IMAD.MOV.U32 R0, RZ, RZ, R9 ;  /* 0x000000ffff007224 */ /* 0x001fc600078e0009 */
[----:B-1----:R-:W3:Y:S04]  /*3a1d0*/  LDL.LU.64 R8, [R1+0x360] ;  /* 0x0003600001087983 */ /* 0x002ee80000300a00 */
        /* <DEDUP_REMOVED lines=125> */
[----:B------:R-:W-:Y:S04]  /*3a9b0*/  STL [R1+0x3958], R22 ;  /* 0x0039581601007387 */ /* 0x000fe80000100800 */
[----:B------:R-:W2:Y:S01]  /*3a9c0*/  LDL.LU.64 R24, [R1+0x2e0] ;  /* 0x0002e00001187983 */ /* 0x000ea20000300a00 */
[----:B0-----:R-:W-:-:S05]  /*3a9d0*/  IMAD.MOV.U32 R0, RZ, RZ, R23 ;  /* 0x000000ffff007224 */ /* 0x001fca00078e0017 */
        /* <DEDUP_REMOVED lines=33> */
[----:B------:R1:W-:Y:S04]  /*3abf0*/  STL [R1+0x3910], R14 ;  /* 0x0039100e01007387 */ /* 0x0003e80000100800 */
[----:B------:R-:W4:Y:S01]  /*3ac00*/  LDL.LU.64 R22, [R1+0xb0] ;  /* 0x0000b00001167983 */ /* 0x000f220000300a00 */
[----:B0-----:R-:W-:-:S03]  /*3ac10*/  IMAD.MOV.U32 R0, RZ, RZ, R15 ;  /* 0x000000ffff007224 */ /* 0x001fc600078e000f */
[----:B--2---:R-:W-:Y:S04]  /*3ac20*/  STL [R1+0x3908], R12 ;  /* 0x0039080c01007387 */ /* 0x004fe80000100800 */
[----:B------:R0:W-:Y:S04]  /*3ac30*/  STL [R1+0x3904], R0 ;  /* 0x0039040001007387 */ /* 0x0001e80000100800 */
[----:B-1----:R-:W2:Y:S04]  /*3ac40*/  LDL.LU.64 R14, [R1+0x2b8] ;  /* 0x0002b800010e7983 */ /* 0x002ea80000300a00 */
[----:B------:R-:W-:Y:S01]  /*3ac50*/  STL [R1+0x3900], R24 ;  /* 0x0039001801007387 */ /* 0x000fe20000100800 */
[----:B0-----:R-:W-:-:S05]  /*3ac60*/  IMAD.MOV.U32 R0, RZ, RZ, R13 ;  /* 0x000000ffff007224 */ /* 0x001fca00078e000d */
[----:B------:R0:W-:Y:S04]  /*3ac70*/  STL [R1+0x38fc], R0 ;  /* 0x0038fc0001007387 */ /* 0x0001e80000100800 */
[----:B------:R-:W2:Y:S01]  /*3ac80*/  LDL.LU.64 R12, [R1+0xa8] ;  /* 0x0000a800010c7983 */ /* 0x000ea20000300a00 */
[----:B0-----:R-:W-:-:S03]  /*3ac90*/  IMAD.MOV.U32 R0, RZ, RZ, R25 ;  /* 0x000000ffff007224 */ /* 0x001fc600078e0019 */
[----:B---3--:R-:W-:Y:S04]  /*3aca0*/  STL [R1+0x38f8], R8 ;  /* 0x0038f80801007387 */ /* 0x008fe80000100800 */
[----:B------:R0:W-:Y:S02]  /*3acb0*/  STL [R1+0x38f4], R0 ;  /* 0x0038f40001007387 */ /* 0x0001e40000100800 */
[----:B0-----:R-:W-:Y:S02]  /*3acc0*/  IMAD.MOV.U32 R0, RZ, RZ, R9 ;  /* 0x000000ffff007224 */ /* 0x001fe400078e0009 */
[----:B------:R-:W3:Y:S04]  /*3acd0*/  LDL.LU.64 R8, [R1+0x2b0] ;  /* 0x0002b00001087983 */ /* 0x000ee80000300a00 */
        /* <DEDUP_REMOVED lines=26> */
[----:B------:R-:W-:Y:S01]  /*3ae80*/  STL [R1+0x38b8], R22 ;  /* 0x0038b81601007387 */ /* 0x000fe20000100800 */
[----:B0-----:R-:W-:-:S05]  /*3ae90*/  IMAD.MOV.U32 R0, RZ, RZ, R17 ;  /* 0x000000ffff007224 */ /* 0x001fca00078e0011 */
[----:B------:R0:W-:Y:S04]  /*3aea0*/  STL [R1+0x38b4], R0 ;  /* 0x0038b40001007387 */ /* 0x0001e80000100800 */
[----:B-1----:R-:W4:Y:S01]  /*3aeb0*/  LDL.LU.64 R16, [R1+0x88] ;  /* 0x0000880001107983 */ /* 0x002f220000300a00 */
[----:B0-----:R-:W-:-:S03]  /*3aec0*/  IMAD.MOV.U32 R0, RZ, RZ, R23 ;  /* 0x000000ffff007224 */ /* 0x001fc600078e0017 */
[----:B--2---:R-:W-:Y:S04]  /*3aed0*/  STL [R1+0x38b0], R14 ;  /* 0x0038b00e01007387 */ /* 0x004fe80000100800 */
[----:B------:R0:W-:Y:S04]  /*3aee0*/  STL [R1+0x38ac], R0 ;  /* 0x0038ac0001007387 */ /* 0x0001e80000100800 */
[----:B------:R-:W2:Y:S01]  /*3aef0*/  LDL.LU.64 R28, [R1+0x290] ;  /* 0x00029000011c7983 */ /* 0x000ea20000300a00 */
[----:B0-----:R-:W-:-:S03]  /*3af00*/  IMAD.MOV.U32 R0, RZ, RZ, R15 ;  /* 0x000000ffff007224 */ /* 0x001fc600078e000f */
[----:B------:R-:W-:Y:S04]  /*3af10*/  STL [R1+0x38a8], R12 ;  /* 0x0038a80c01007387 */ /* 0x000fe80000100800 */
[----:B------:R0:W-:Y:S04]  /*3af20*/  STL [R1+0x38a4], R0 ;  /* 0x0038a40001007387 */ /* 0x0001e80000100800 */
[----:B------:R-:W2:Y:S04]  /*3af30*/  LDL.LU.64 R24, [R1+0x80] ;  /* 0x0000800001187983 */ /* 0x000ea80000300a00 */
[----:B------:R-:W2:Y:S01]  /*3af40*/  LDL.LU.64 R14, [R1+0x288] ;  /* 0x00028800010e7983 */ /* 0x000ea20000300a00 */
[----:B0-----:R-:W-:-:S05]  /*3af50*/  IMAD.MOV.U32 R0, RZ, RZ, R13 ;  /* 0x000000ffff007224 */ /* 0x001fca00078e000d */
[----:B------:R3:W-:Y:S02]  /*3af60*/  STL [R1+0x389c], R0 ;  /* 0x00389c0001007387 */ /* 0x0007e40000100800 */
[----:B---3--:R-:W-:Y:S02]  /*3af70*/  IMAD.MOV.U32 R0, RZ, RZ, R9 ;  /* 0x000000ffff007224 */ /* 0x008fe400078e0009 */
[----:B------:R0:W-:Y:S04]  /*3af80*/  STL [R1+0x38a0], R8 ;  /* 0x0038a00801007387 */ /* 0x0001e80000100800 */
[----:B0-----:R-:W3:Y:S04]  /*3af90*/  LDL.LU.64 R8, [R1+0x78] ;  /* 0x0000780001087983 */ /* 0x001ee80000300a00 */
[----:B------:R0:W-:Y:S04]  /*3afa0*/  STL [R1+0x3894], R0 ;  /* 0x0038940001007387 */ /* 0x0001e80000100800 */
[----:B----4-:R1:W-:Y:S04]  /*3afb0*/  STL [R1+0x3898], R10 ;  /* 0x0038980a01007387 */ /* 0x0103e80000100800 */
[----:B------:R-:W4:Y:S01]  /*3afc0*/  LDL.LU.64 R12, [R1+0x280] ;  /* 0x00028000010c7983 */ /* 0x000f220000300a00 */
[----:B0-----:R-:W-:-:S03]  /*3afd0*/  IMAD.MOV.U32 R0, RZ, RZ, R11 ;  /* 0x000000ffff007224 */ /* 0x001fc600078e000b */
[----:B------:R-:W-:Y:S04]  /*3afe0*/  STL [R1+0x3890], R20 ;  /* 0x0038901401007387 */ /* 0x000fe80000100800 */
[----:B------:R0:W-:Y:S04]  /*3aff0*/  STL [R1+0x388c], R0 ;  /* 0x00388c0001007387 */ /* 0x0001e80000100800 */
[----:B-1----:R-:W4:Y:S01]  /*3b000*/  LDL.LU.64 R10, [R1+0x70] ;  /* 0x00007000010a7983 */ /* 0x002f220000300a00 */
[----:B0-----:R-:W-:-:S03]  /*3b010*/  IMAD.MOV.U32 R0, RZ, RZ, R21 ;  /* 0x000000ffff007224 */ /* 0x001fc600078e0015 */
[----:B------:R-:W-:Y:S04]  /*3b020*/  STL [R1+0x3888], R6 ;  /* 0x0038880601007387 */ /* 0x000fe80000100800 */
[----:B------:R0:W-:Y:S04]  /*3b030*/  STL [R1+0x3884], R0 ;  /* 0x0038840001007387 */ /* 0x0001e80000100800 */
[----:B------:R-:W4:Y:S01]  /*3b040*/  LDL.LU.64 R22, [R1+0x278] ;  /* 0x0002780001167983 */ /* 0x000f220000300a00 */
        /* <DEDUP_REMOVED lines=11> */
[----:B------:R-:W4:Y:S04]  /*3b100*/  LDL.LU.64 R26, [R1+0x60] ;  /* 0x00006000011a7983 */ /* 0x000f280000300a00 */
[----:B------:R-:W4:Y:S01]  /*3b110*/  LDL.LU.64 R20, [R1+0x268] ;  /* 0x0002680001147983 */ /* 0x000f220000300a00 */
[----:B0-----:R-:W-:-:S05]  /*3b120*/  IMAD.MOV.U32 R0, RZ, RZ, R19 ;  /* 0x000000ffff007224 */ /* 0x001fca00078e0013 */
[----:B------:R0:W-:Y:S04]  /*3b130*/  STL [R1+0x3864], R0 ;  /* 0x0038640001007387 */ /* 0x0001e80000100800 */
[----:B------:R1:W-:Y:S04]  /*3b140*/  STL [R1+0x3868], R16 ;  /* 0x0038681001007387 */ /* 0x0003e80000100800 */
[----:B------:R-:W4:Y:S01]  /*3b150*/  LDL.LU.64 R18, [R1+0x58] ;  /* 0x0000580001127983 */ /* 0x000f220000300a00 */
[----:B0-----:R-:W-:-:S05]  /*3b160*/  IMAD.MOV.U32 R0, RZ, RZ, R17 ;  /* 0x000000ffff007224 */ /* 0x001fca00078e0011 */
[----:B------:R0:W-:Y:S04]  /*3b170*/  STL [R1+0x385c], R0 ;  /* 0x00385c0001007387 */ /* 0x0001e80000100800 */
[----:B--2---:R-:W-:Y:S04]  /*3b180*/  STL [R1+0x3860], R28 ;  /* 0x0038601c01007387 */ /* 0x004fe80000100800 */
[----:B-1----:R-:W2:Y:S01]  /*3b190*/  LDL.LU.64 R16, [R1+0x260] ;  /* 0x0002600001107983 */ /* 0x002ea20000300a00 */
[----:B0-----:R-:W-:-:S03]  /*3b1a0*/  IMAD.MOV.U32 R0, RZ, RZ, R29 ;  /* 0x000000ffff007224 */ /* 0x001fc600078e001d */
[----:B------:R-:W-:Y:S04]  /*3b1b0*/  STL [R1+0x3858], R24 ;  /* 0x0038581801007387 */ /* 0x000fe80000100800 */
[----:B------:R0:W-:Y:S04]  /*3b1c0*/  STL [R1+0x3854], R0 ;  /* 0x0038540001007387 */ /* 0x0001e80000100800 */
[----:B------:R-:W-:Y:S01]  /*3b1d0*/  STL [R1+0x3850], R14 ;  /* 0x0038500e01007387 */ /* 0x000fe20000100800 */
[----:B0-----:R-:W-:-:S05]  /*3b1e0*/  IMAD.MOV.U32 R0, RZ, RZ, R25 ;  /* 0x000000ffff007224 */ /* 0x001fca00078e0019 */
[----:B------:R0:W-:Y:S02]  /*3b1f0*/  STL [R1+0x384c], R0 ;  /* 0x00384c0001007387 */ /* 0x0001e40000100800 */
[----:B0-----:R-:W-:Y:S02]  /*3b200*/  IMAD.MOV.U32 R0, RZ, RZ, R15 ;  /* 0x000000ffff007224 */ /* 0x001fe400078e000f */
[----:B------:R-:W2:Y:S04]  /*3b210*/  LDL.LU.64 R14, [R1+0x50] ;  /* 0x00005000010e7983 */ /* 0x000ea80000300a00 */
[----:B------:R3:W-:Y:S02]  /*3b220*/  STL [R1+0x3844], R0 ;  /* 0x0038440001007387 */ /* 0x0007e40000100800 */
[----:B---3--:R-:W-:-:S02]  /*3b230*/  IMAD.MOV.U32 R0, RZ, RZ, R9 ;  /* 0x000000ffff007224 */ /* 0x008fc400078e0009 */
[----:B------:R0:W-:Y:S04]  /*3b240*/  STL [R1+0x3848], R8 ;  /* 0x0038480801007387 */ /* 0x0001e80000100800 */
[----:B----4-:R-:W-:Y:S04]  /*3b250*/  STL [R1+0x3840], R12 ;  /* 0x0038400c01007387 */ /* 0x010fe80000100800 */
[----:B------:R1:W-:Y:S04]  /*3b260*/  STL [R1+0x383c], R0 ;  /* 0x00383c0001007387 */ /* 0x0003e80000100800 */
[----:B0-----:R-:W3:Y:S01]  /*3b270*/  LDL.LU.64 R8, [R1+0x258] ;  /* 0x0002580001087983 */ /* 0x001ee20000300a00 */
[----:B-1----:R-:W-:-:S03]  /*3b280*/  IMAD.MOV.U32 R0, RZ, RZ, R13 ;  /* 0x000000ffff007224 */ /* 0x002fc600078e000d */
[----:B------:R-:W-:Y:S04]  /*3b290*/  STL [R1+0x3838], R10 ;  /* 0x0038380a01007387 */ /* 0x000fe80000100800 */
[----:B------:R0:W-:Y:S04]  /*3b2a0*/  STL [R1+0x3834], R0 ;  /* 0x0038340001007387 */ /* 0x0001e80000100800 */
[----:B------:R-:W4:Y:S01]  /*3b2b0*/  LDL.LU.64 R12, [R1+0x48] ;  /* 0x00004800010c7983 */ /* 0x000f220000300a00 */
[----:B0-----:R-:W-:-:S03]  /*3b2c0*/  IMAD.MOV.U32 R0, RZ, RZ, R11 ;  /* 0x000000ffff007224 */ /* 0x001fc600078e000b */
[----:B------:R-:W-:Y:S04]  /*3b2d0*/  STL [R1+0x3830], R22 ;  /* 0x0038301601007387 */ /* 0x000fe80000100800 */
[----:B------:R0:W-:Y:S04]  /*3b2e0*/  STL [R1+0x382c], R0 ;  /* 0x00382c0001007387 */ /* 0x0001e80000100800 */
[----:B------:R-:W3:Y:S01]  /*3b2f0*/  LDL.LU.64 R10, [R1+0x250] ;  /* 0x00025000010a7983 */ /* 0x000ee20000300a00 */
[----:B0-----:R-:W-:-:S03]  /*3b300*/  IMAD.MOV.U32 R0, RZ, RZ, R23 ;  /* 0x000000ffff007224 */ /* 0x001fc600078e0017 */
[----:B------:R-:W-:Y:S04]  /*3b310*/  STL [R1+0x3828], R6 ;  /* 0x0038280601007387 */ /* 0x000fe80000100800 */
[----:B------:R0:W-:Y:S02]  /*3b320*/  STL [R1+0x3824], R0 ;  /* 0x0038240001007387 */ /* 0x0001e40000100800 */
[----:B0-----:R-:W-:Y:S02]  /*3b330*/  IMAD.MOV.U32 R0, RZ, RZ, R7 ;  /* 0x000000ffff007224 */ /* 0x001fe400078e0007 */
[----:B------:R-:W3:Y:S04]  /*3b340*/  LDL.LU.64 R6, [R1+0x40] ;  /* 0x0000400001067983 */ /* 0x000ee80000300a00 */
[----:B------:R0:W-:Y:S04]  /*3b350*/  STL [R1+0x381c], R0 ;  /* 0x00381c0001007387 */ /* 0x0001e80000100800 */
[----:B------:R1:W-:Y:S01]  /*3b360*/  STL [R1+0x3820], R2 ;  /* 0x0038200201007387 */ /* 0x0003e20000100800 */
[----:B0-----:R-:W-:-:S03]  /*3b370*/  IMAD.MOV.U32 R0, RZ, RZ, R3 ;  /* 0x000000ffff007224 */ /* 0x001fc600078e0003 */
[----:B-1----:R-:W3:Y:S04]  /*3b380*/  LDL.LU.64 R2, [R1+0x248] ;  /* 0x0002480001027983 */ /* 0x002ee80000300a00 */
[----:B------:R0:W-:Y:S04]  /*3b390*/  STL [R1+0x3814], R0 ;  /* 0x0038140001007387 */ /* 0x0001e80000100800 */
[----:B------:R1:W-:Y:S04]  /*3b3a0*/  STL [R1+0x3818], R26 ;  /* 0x0038181a01007387 */ /* 0x0003e80000100800 */
[----:B------:R-:W-:Y:S01]  /*3b3b0*/  STL [R1+0x3810], R20 ;  /* 0x0038101401007387 */ /* 0x000fe20000100800 */
[----:B0-----:R-:W-:-:S05]  /*3b3c0*/  IMAD.MOV.U32 R0, RZ, RZ, R27 ;  /* 0x000000ffff007224 */ /* 0x001fca00078e001b */
[----:B------:R0:W-:Y:S04]  /*3b3d0*/  STL [R1+0x380c], R0 ;  /* 0x00380c0001007387 */ /* 0x0001e80000100800 */
[----:B-1----:R-:W3:Y:S04]  /*3b3e0*/  LDL.LU.64 R26, [R1+0x38] ;  /* 0x00003800011a7983 */ /* 0x002ee80000300a00 */
[----:B------:R-:W-:Y:S01]  /*3b3f0*/  STL [R1+0x3808], R18 ;  /* 0x0038081201007387 */ /* 0x000fe20000100800 */
[----:B0-----:R-:W-:-:S05]  /*3b400*/  IMAD.MOV.U32 R0, RZ, RZ, R21 ;  /* 0x000000ffff007224 */ /* 0x001fca00078e0015 */
[----:B------:R0:W-:Y:S02]  /*3b410*/  STL [R1+0x3804], R0 ;  /* 0x0038040001007387 */ /* 0x0001e40000100800 */
[----:B0-----:R-:W-:Y:S02]  /*3b420*/  IMAD.MOV.U32 R0, RZ, RZ, R19 ;  /* 0x000000ffff007224 */ /* 0x001fe400078e0013 */
[----:B--2---:R-:W-:Y:S04]  /*3b430*/  STL [R1+0x3800], R16 ;  /* 0x0038001001007387 */ /* 0x004fe80000100800 */
[----:B------:R0:W-:Y:S04]  /*3b440*/  STL [R1+0x37fc], R0 ;  /* 0x0037fc0001007387 */ /* 0x0001e80000100800 */
[----:B------:R-:W2:Y:S01]  /*3b450*/  LDL.LU.64 R24, [R1+0x30] ;  /* 0x0000300001187983 */ /* 0x000ea20000300a00 */
[----:B0-----:R-:W-:-:S03]  /*3b460*/  MOV R0, R17 ;  /* 0x0000001100007202 */ /* 0x001fc60000000f00 */
[----:B--2---:R0:W-:Y:S04]  /*3b470*/  STL.64 [R1+0x3b38], R24 ;  /* 0x003b381801007387 */ /* 0x0041e80000100a00 */
[----:B0-----:R-:W2:Y:S04]  /*3b480*/  LDL.LU.64 R24, [R1+0x240] ;  /* 0x0002400001187983 */ /* 0x001ea80000300a00 */
[----:B------:R-:W2:Y:S04]  /*3b490*/  LDL.LU.64 R22, [R1+0x238] ;  /* 0x0002380001167983 */ /* 0x000ea80000300a00 */
[----:B------:R0:W-:Y:S04]  /*3b4a0*/  STL [R1+0x37f4], R0 ;  /* 0x0037f40001007387 */ /* 0x0001e80000100800 */
[----:B------:R-:W-:Y:S04]  /*3b4b0*/  STL [R1+0x37f8], R14 ;  /* 0x0037f80e01007387 */ /* 0x000fe80000100800 */
[----:B------:R-:W2:Y:S04]  /*3b4c0*/  LDL.LU.64 R20, [R1+0x28] ;  /* 0x0000280001147983 */ /* 0x000ea80000300a00 */
[----:B------:R-:W2:Y:S01]  /*3b4d0*/  LDL.LU.64 R4, [R1+0x230] ;  /* 0x0002300001047983 */ /* 0x000ea20000300a00 */
[----:B0-----:R-:W-:-:S05]  /*3b4e0*/  IMAD.MOV.U32 R0, RZ, RZ, R15 ;  /* 0x000000ffff007224 */ /* 0x001fca00078e000f */
[----:B------:R0:W-:Y:S04]  /*3b4f0*/  STL [R1+0x37ec], R0 ;  /* 0x0037ec0001007387 */ /* 0x0001e80000100800 */
[----:B---3--:R1:W-:Y:S04]  /*3b500*/  STL [R1+0x37f0], R8 ;  /* 0x0037f00801007387 */ /* 0x0083e80000100800 */
[----:B------:R-:W3:Y:S01]  /*3b510*/  LDL.LU.64 R18, [R1+0x20] ;  /* 0x0000200001127983 */ /* 0x000ee20000300a00 */
[----:B0-----:R-:W-:-:S05]  /*3b520*/  IMAD.MOV.U32 R0, RZ, RZ, R9 ;  /* 0x000000ffff007224 */ /* 0x001fca00078e0009 */
[----:B------:R0:W-:Y:S04]  /*3b530*/  STL [R1+0x37e4], R0 ;  /* 0x0037e40001007387 */ /* 0x0001e80000100800 */
[----:B----4-:R-:W-:Y:S04]  /*3b540*/  STL [R1+0x37e8], R12 ;  /* 0x0037e80c01007387 */ /* 0x010fe80000100800 */
[----:B-1----:R-:W4:Y:S04]  /*3b550*/  LDL.LU.64 R8, [R1+0x228] ;  /* 0x0002280001087983 */ /* 0x002f280000300a00 */
[----:B------:R-:W-:Y:S01]  /*3b560*/  STL [R1+0x37e0], R10 ;  /* 0x0037e00a01007387 */ /* 0x000fe20000100800 */
[----:B0-----:R-:W-:-:S05]  /*3b570*/  IMAD.MOV.U32 R0, RZ, RZ, R13 ;  /* 0x000000ffff007224 */ /* 0x001fca00078e000d */
[----:B------:R0:W-:Y:S04]  /*3b580*/  STL [R1+0x37dc], R0 ;  /* 0x0037dc0001007387 */ /* 0x0001e80000100800 */
[----:B------:R-:W3:Y:S04]  /*3b590*/  LDL.LU.64 R16, [R1+0x18] ;  /* 0x0000180001107983 */ /* 0x000ee80000300a00 */
[----:B------:R-:W3:Y:S01]  /*3b5a0*/  LDL.LU.64 R28, [R1+0x220] ;  /* 0x00022000011c7983 */ /* 0x000ee20000300a00 */
[----:B0-----:R-:W-:-:S05]  /*3b5b0*/  IMAD.MOV.U32 R0, RZ, RZ, R11 ;  /* 0x000000ffff007224 */ /* 0x001fca00078e000b */
[----:B------:R0:W-:Y:S04]  /*3b5c0*/  STL [R1+0x37d4], R0 ;  /* 0x0037d40001007387 */ /* 0x0001e80000100800 */
[----:B------:R-:W-:Y:S04]  /*3b5d0*/  STL [R1+0x37d8], R6 ;  /* 0x0037d80601007387 */ /* 0x000fe80000100800 */
[----:B------:R-:W3:Y:S04]  /*3b5e0*/  LDL.LU.64 R14, [R1+0x10] ;  /* 0x00001000010e7983 */ /* 0x000ee80000300a00 */
[----:B------:R-:W-:Y:S01]  /*3b5f0*/  STL [R1+0x37d0], R2 ;  /* 0x0037d00201007387 */ /* 0x000fe20000100800 */
[----:B0-----:R-:W-:-:S05]  /*3b600*/  IMAD.MOV.U32 R0, RZ, RZ, R7 ;  /* 0x000000ffff007224 */ /* 0x001fca00078e0007 */
[----:B------:R0:W-:Y:S04]  /*3b610*/  STL [R1+0x37cc], R0 ;  /* 0x0037cc0001007387 */ /* 0x0001e80000100800 */
[----:B------:R-:W3:Y:S04]  /*3b620*/  LDL.LU.64 R12, [R1+0x218] ;  /* 0x00021800010c7983 */ /* 0x000ee80000300a00 */
[----:B------:R-:W3:Y:S01]  /*3b630*/  LDL.LU.64 R10, [R1+0x8] ;  /* 0x00000800010a7983 */ /* 0x000ee20000300a00 */
[----:B0-----:R-:W-:-:S05]  /*3b640*/  IMAD.MOV.U32 R0, RZ, RZ, R3 ;  /* 0x000000ffff007224 */ /* 0x001fca00078e0003 */
[----:B------:R0:W-:Y:S04]  /*3b650*/  STL [R1+0x37c4], R0 ;  /* 0x0037c40001007387 */ /* 0x0001e80000100800 */
[----:B------:R1:W-:Y:S04]  /*3b660*/  STL [R1+0x37c8], R26 ;  /* 0x0037c81a01007387 */ /* 0x0003e80000100800 */
[----:B------:R-:W3:Y:S04]  /*3b670*/  LDL.LU.64 R6, [R1+0x210] ;  /* 0x0002100001067983 */ /* 0x000ee80000300a00 */
[----:B------:R-:W3:Y:S01]  /*3b680*/  LDL.LU.64 R2, [R1] ;  /* 0x0000000001027983 */ /* 0x000ee20000300a00 */
[----:B0-----:R-:W-:-:S05]  /*3b690*/  IMAD.MOV.U32 R0, RZ, RZ, R27 ;  /* 0x000000ffff007224 */ /* 0x001fca00078e001b */
[----:B------:R0:W-:Y:S04]  /*3b6a0*/  STL [R1+0x37bc], R0 ;  /* 0x0037bc0001007387 */ /* 0x0001e80000100800 */
[----:B--2---:R2:W-:Y:S04]  /*3b6b0*/  STL [R1+0x37c0], R24 ;  /* 0x0037c01801007387 */ /* 0x0045e80000100800 */
[----:B-1----:R-:W3:Y:S01]  /*3b6c0*/  LDL.LU.64 R26, [R1+0x208] ;  /* 0x00020800011a7983 */ /* 0x002ee20000300a00 */
[----:B0-----:R-:W-:-:S03]  /*3b6d0*/  IMAD.MOV.U32 R0, RZ, RZ, R25 ;  /* 0x000000ffff007224 */ /* 0x001fc600078e0019 */
[----:B--2---:R-:W2:Y:S04]  /*3b6e0*/  LDL.LU.64 R24, [R1+0x3b38] ;  /* 0x003b380001187983 */ /* 0x004ea80000300a00 */
[----:B--2---:R-:W-:Y:S04]  /*3b6f0*/  STL [R1+0x37b8], R24 ;  /* 0x0037b81801007387 */ /* 0x004fe80000100800 */
[----:B------:R0:W-:Y:S02]  /*3b700*/  STL [R1+0x37b4], R0 ;  /* 0x0037b40001007387 */ /* 0x0001e40000100800 */
[----:B0-----:R-:W-:-:S02]  /*3b710*/  IMAD.MOV.U32 R0, RZ, RZ, R25 ;  /* 0x000000ffff007224 */ /* 0x001fc400078e0019 */
[----:B------:R-:W2:Y:S04]  /*3b720*/  LDL.LU.64 R24, [R1+0x3b30] ;  /* 0x003b300001187983 */ /* 0x000ea80000300a00 */
[----:B------:R-:W-:Y:S04]  /*3b730*/  STL [R1+0x37b0], R22 ;  /* 0x0037b01601007387 */ /* 0x000fe80000100800 */
        /* <DEDUP_REMOVED lines=11> */
[----:B------:R0:W-:Y:S04]  /*3b7f0*/  STL [R1+0x3794], R0 ;  /* 0x0037940001007387 */ /* 0x0001e80000100800 */
[----:B---3--:R1:W-:Y:S01]  /*3b800*/  STL [R1+0x3798], R18 ;  /* 0x0037981201007387 */ /* 0x0083e20000100800 */
[----:B0-----:R-:W-:-:S03]  /*3b810*/  IMAD.MOV.U32 R0, RZ, RZ, R19 ;  /* 0x000000ffff007224 */ /* 0x001fc600078e0013 */
[----:B-1----:R-:W3:Y:S04]  /*3b820*/  LDL.LU.64 R18, [R1+0x3b18] ;  /* 0x003b180001127983 */ /* 0x002ee80000300a00 */
[----:B----4-:R-:W-:Y:S04]  /*3b830*/  STL [R1+0x3790], R8 ;  /* 0x0037900801007387 */ /* 0x010fe80000100800 */
[----:B------:R0:W-:Y:S02]  /*3b840*/  STL [R1+0x378c], R0 ;  /* 0x00378c0001007387 */ /* 0x0001e40000100800 */
[----:B0-----:R-:W-:-:S02]  /*3b850*/  IMAD.MOV.U32 R0, RZ, RZ, R9 ;  /* 0x000000ffff007224 */ /* 0x001fc400078e0009 */
[----:B------:R-:W4:Y:S04]  /*3b860*/  LDL.LU.64 R8, [R1+0x1f0] ;  /* 0x0001f00001087983 */ /* 0x000f280000300a00 */
[----:B------:R0:W-:Y:S04]  /*3b870*/  STL [R1+0x3784], R0 ;  /* 0x0037840001007387 */ /* 0x0001e80000100800 */
[----:B------:R1:W-:Y:S01]  /*3b880*/  STL [R1+0x3788], R16 ;  /* 0x0037881001007387 */ /* 0x0003e20000100800 */
[----:B0-----:R-:W-:-:S03]  /*3b890*/  IMAD.MOV.U32 R0, RZ, RZ, R17 ;  /* 0x000000ffff007224 */ /* 0x001fc600078e0011 */
[----:B-1----:R-:W2:Y:S04]  /*3b8a0*/  LDL.LU.64 R16, [R1+0x3b10] ;  /* 0x003b100001107983 */ /* 0x002ea80000300a00 */
[----:B------:R-:W-:Y:S04]  /*3b8b0*/  STL [R1+0x3780], R28 ;  /* 0x0037801c01007387 */ /* 0x000fe80000100800 */
[----:B------:R0:W-:Y:S04]  /*3b8c0*/  STL [R1+0x377c], R0 ;  /* 0x00377c0001007387 */ /* 0x0001e80000100800 */
[----:B------:R-:W-:Y:S01]  /*3b8d0*/  STL [R1+0x3778], R14 ;  /* 0x0037780e01007387 */ /* 0x000fe20000100800 */
[----:B0-----:R-:W-:-:S05]  /*3b8e0*/  IMAD.MOV.U32 R0, RZ, RZ, R29 ;  /* 0x000000ffff007224 */ /* 0x001fca00078e001d */
[----:B------:R0:W-:Y:S04]  /*3b8f0*/  STL [R1+0x3774], R0 ;  /* 0x0037740001007387 */ /* 0x0001e80000100800 */
[----:B------:R-:W2:Y:S01]  /*3b900*/  LDL.LU.64 R28, [R1+0x1e8] ;  /* 0x0001e800011c7983 */ /* 0x000ea20000300a00 */
[----:B0-----:R-:W-:-:S03]  /*3b910*/  IMAD.MOV.U32 R0, RZ, RZ, R15 ;  /* 0x000000ffff007224 */ /* 0x001fc600078e000f */
        /* <DEDUP_REMOVED lines=21> */
[----:B--2---:R-:W-:Y:S04]  /*3ba70*/  STL [R1+0x3748], R26 ;  /* 0x0037481a01007387 */ /* 0x004fe80000100800 */
[----:B------:R-:W-:Y:S04]  /*3ba80*/  STL [R1+0x3744], R0 ;  /* 0x0037440001007387 */ /* 0x000fe80000100800 */
[----:B------:R0:W-:Y:S04]  /*3ba90*/  STL [R1+0x373c], R27 ;  /* 0x00373c1b01007387 */ /* 0x0001e80000100800 */
[----:B0-----:R-:W2:Y:S02]  /*3baa0*/  LDL.LU.64 R26, [R1+0x200] ;  /* 0x00020000011a7983 */ /* 0x001ea40000300a00 */
[----:B--2---:R-:W-:-:S02]  /*3bab0*/  IMAD.MOV.U32 R0, RZ, RZ, R27 ;  /* 0x000000ffff007224 */ /* 0x004fc400078e001b */
[----:B------:R-:W-:Y:S04]  /*3bac0*/  STL [R1+0x3740], R26 ;  /* 0x0037401a01007387 */ /* 0x000fe80000100800 */
[----:B------:R-:W-:Y:S04]  /*3bad0*/  STL [R1+0x3738], R2 ;  /* 0x0037380201007387 */ /* 0x000fe80000100800 */
[----:B------:R0:W-:Y:S04]  /*3bae0*/  STL [R1+0x3734], R0 ;  /* 0x0037340001007387 */ /* 0x0001e80000100800 */
[----:B------:R1:W-:Y:S01]  /*3baf0*/  STL [R1+0x372c], R3 ;  /* 0x00372c0301007387 */ /* 0x0003e20000100800 */
[----:B0-----:R-:W-:-:S03]  /*3bb00*/  IMAD.MOV.U32 R0, RZ, RZ, R5 ;  /* 0x000000ffff007224 */ /* 0x001fc600078e0005 */
[----:B-1----:R-:W2:Y:S04]  /*3bb10*/  LDL.LU.64 R2, [R1+0x1d0] ;  /* 0x0001d00001027983 */ /* 0x002ea80000300a00 */
[----:B------:R-:W2:Y:S04]  /*3bb20*/  LDL.LU.64 R26, [R1+0x1c8] ;  /* 0x0001c800011a7983 */ /* 0x000ea80000300a00 */
[----:B------:R-:W-:Y:S04]  /*3bb30*/  STL [R1+0x3730], R4 ;  /* 0x0037300401007387 */ /* 0x000fe80000100800 */
[----:B------:R-:W-:Y:S04]  /*3bb40*/  STL [R1+0x3728], R6 ;  /* 0x0037280601007387 */ /* 0x000fe80000100800 */
[----:B------:R-:W-:Y:S04]  /*3bb50*/  STL [R1+0x3724], R0 ;  /* 0x0037240001007387 */ /* 0x000fe80000100800 */
[----:B------:R0:W-:Y:S04]  /*3bb60*/  STL [R1+0x371c], R7 ;  /* 0x00371c0701007387 */ /* 0x0001e80000100800 */
[----:B0-----:R-:W2:Y:S04]  /*3bb70*/  LDL.LU.64 R6, [R1+0x1d8] ;  /* 0x0001d80001067983 */ /* 0x001ea80000300a00 */
[----:B----4-:R0:W-:Y:S04]  /*3bb80*/  STL [R1+0x3720], R8 ;  /* 0x0037200801007387 */ /* 0x0101e80000100800 */
[----:B------:R-:W4:Y:S01]  /*3bb90*/  LDL.LU.64 R4, [R1+0x1c0] ;  /* 0x0001c00001047983 */ /* 0x000f220000300a00 */
[----:B------:R-:W-:-:S03]  /*3bba0*/  IMAD.MOV.U32 R0, RZ, RZ, R9 ;  /* 0x000000ffff007224 */ /* 0x000fc600078e0009 */
[----:B0-----:R-:W2:Y:S04]  /*3bbb0*/  LDL.LU.64 R8, [R1+0x3ad8] ;  /* 0x003ad80001087983 */ /* 0x001ea80000300a00 */
[----:B--2---:R-:W-:Y:S04]  /*3bbc0*/  STL [R1+0x3718], R8 ;  /* 0x0037180801007387 */ /* 0x004fe80000100800 */
[----:B------:R-:W-:Y:S04]  /*3bbd0*/  STL [R1+0x3714], R0 ;  /* 0x0037140001007387 */ /* 0x000fe80000100800 */
[----:B------:R0:W-:Y:S04]  /*3bbe0*/  STL [R1+0x370c], R9 ;  /* 0x00370c0901007387 */ /* 0x0001e80000100800 */
[----:B0-----:R-:W2:Y:S04]  /*3bbf0*/  LDL.LU.64 R8, [R1+0x1e0] ;  /* 0x0001e00001087983 */ /* 0x001ea80000300a00 */
[----:B------:R0:W-:Y:S01]  /*3bc00*/  STL [R1+0x3710], R28 ;  /* 0x0037101c01007387 */ /* 0x0001e20000100800 */
[----:B------:R-:W-:-:S03]  /*3bc10*/  IMAD.MOV.U32 R0, RZ, RZ, R29 ;  /* 0x000000ffff007224 */ /* 0x000fc600078e001d */
[----:B0-----:R-:W3:Y:S04]  /*3bc20*/  LDL.LU.64 R28, [R1+0x1b8] ;  /* 0x0001b800011c7983 */ /* 0x001ee80000300a00 */
[----:B------:R2:W-:Y:S04]  /*3bc30*/  STL [R1+0x3704], R0 ;  /* 0x0037040001007387 */ /* 0x0005e80000100800 */
[----:B------:R-:W-:Y:S04]  /*3bc40*/  STL [R1+0x3708], R10 ;  /* 0x0037080a01007387 */ /* 0x000fe80000100800 */
[----:B------:R-:W-:Y:S01]  /*3bc50*/  STL [R1+0x36fc], R11 ;  /* 0x0036fc0b01007387 */ /* 0x000fe20000100800 */
[----:B--2---:R-:W-:-:S03]  /*3bc60*/  IMAD.MOV.U32 R0, RZ, RZ, R9 ;  /* 0x000000ffff007224 */ /* 0x004fc600078e0009 */
[----:B------:R-:W-:Y:S04]  /*3bc70*/  STL [R1+0x3700], R8 ;  /* 0x0037000801007387 */ /* 0x000fe80000100800 */
[----:B------:R-:W-:Y:S04]  /*3bc80*/  STL [R1+0x36f8], R12 ;  /* 0x0036f80c01007387 */ /* 0x000fe80000100800 */
[----:B------:R0:W-:Y:S04]  /*3bc90*/  STL [R1+0x36f4], R0 ;  /* 0x0036f40001007387 */ /* 0x0001e80000100800 */
[----:B------:R-:W-:Y:S04]  /*3bca0*/  STL [R1+0x36ec], R13 ;  /* 0x0036ec0d01007387 */ /* 0x000fe80000100800 */
[----:B------:R-:W-:Y:S04]  /*3bcb0*/  STL [R1+0x36f0], R6 ;  /* 0x0036f00601007387 */ /* 0x000fe80000100800 */
[----:B------:R-:W-:Y:S01]  /*3bcc0*/  STL [R1+0x36e8], R14 ;  /* 0x0036e80e01007387 */ /* 0x000fe20000100800 */
[----:B0-----:R-:W-:-:S05]  /*3bcd0*/  IMAD.MOV.U32 R0, RZ, RZ, R7 ;  /* 0x000000ffff007224 */ /* 0x001fca00078e0007 */
[----:B------:R-:W-:Y:S04]  /*3bce0*/  STL [R1+0x36e4], R0 ;  /* 0x0036e40001007387 */ /* 0x000fe80000100800 */
[----:B------:R0:W-:Y:S04]  /*3bcf0*/  STL [R1+0x36dc], R15 ;  /* 0x0036dc0f01007387 */ /* 0x0001e80000100800 */
[----:B0-----:R-:W2:Y:S04]  /*3bd00*/  LDL.LU.64 R14, [R1+0x1b0] ;  /* 0x0001b000010e7983 */ /* 0x001ea80000300a00 */
[----:B------:R-:W2:Y:S01]  /*3bd10*/  LDL.LU.64 R12, [R1+0x4d8] ;  /* 0x0004d800010c7983 */ /* 0x000ea20000300a00 */
[----:B------:R-:W-:-:S03]  /*3bd20*/  IMAD.MOV.U32 R0, RZ, RZ, R3 ;  /* 0x000000ffff007224 */ /* 0x000fc600078e0003 */
[----:B------:R-:W-:Y:S04]  /*3bd30*/  STL [R1+0x36e0], R2 ;  /* 0x0036e00201007387 */ /* 0x000fe80000100800 */
[----:B------:R-:W2:Y:S04]  /*3bd40*/  LDL.LU.64 R10, [R1+0x4e0] ;  /* 0x0004e000010a7983 */ /* 0x000ea80000300a00 */
[----:B------:R0:W-:Y:S04]  /*3bd50*/  STL [R1+0x36d4], R0 ;  /* 0x0036d40001007387 */ /* 0x0001e80000100800 */
[----:B------:R-:W-:Y:S04]  /*3bd60*/  STL [R1+0x36d8], R16 ;  /* 0x0036d81001007387 */ /* 0x000fe80000100800 */
[----:B------:R-:W-:Y:S04]  /*3bd70*/  STL [R1+0x36cc], R17 ;  /* 0x0036cc1101007387 */ /* 0x000fe80000100800 */
[----:B------:R-:W2:Y:S04]  /*3bd80*/  LDL.LU.64 R8, [R1+0x4f0] ;  /* 0x0004f00001087983 */ /* 0x000ea80000300a00 */
[----:B------:R1:W-:Y:S04]  /*3bd90*/  STL [R1+0x36d0], R26 ;  /* 0x0036d01a01007387 */ /* 0x0003e80000100800 */
[----:B------:R-:W2:Y:S01]  /*3bda0*/  LDL.LU.64 R6, [R1+0x4f8] ;  /* 0x0004f80001067983 */ /* 0x000ea20000300a00 */
[----:B0-----:R-:W-:-:S05]  /*3bdb0*/  IMAD.MOV.U32 R0, RZ, RZ, R27 ;  /* 0x000000ffff007224 */ /* 0x001fca00078e001b */
[----:B------:R0:W-:Y:S04]  /*3bdc0*/  STL [R1+0x36c4], R0 ;  /* 0x0036c40001007387 */ /* 0x0001e80000100800 */
[----:B---3--:R-:W-:Y:S04]  /*3bdd0*/  STL [R1+0x36c8], R18 ;  /* 0x0036c81201007387 */ /* 0x008fe80000100800 */
[----:B------:R3:W-:Y:S04]  /*3bde0*/  STL [R1+0x36bc], R19 ;  /* 0x0036bc1301007387 */ /* 0x0007e80000100800 */
[----:B------:R-:W2:Y:S04]  /*3bdf0*/  LDL.LU.64 R2, [R1+0x508] ;  /* 0x0005080001027983 */ /* 0x000ea80000300a00 */
[----:B----4-:R4:W-:Y:S04]  /*3be00*/  STL [R1+0x36c0], R4 ;  /* 0x0036c00401007387 */ /* 0x0109e80000100800 */
[----:B-1----:R-:W2:Y:S01]  /*3be10*/  LDL.LU.64 R26, [R1+0x510] ;  /* 0x00051000011a7983 */ /* 0x002ea20000300a00 */
[----:B0-----:R-:W-:-:S05]  /*3be20*/  IMAD.MOV.U32 R0, RZ, RZ, R5 ;  /* 0x000000ffff007224 */ /* 0x001fca00078e0005 */
[----:B------:R0:W-:Y:S04]  /*3be30*/  STL [R1+0x36b4], R0 ;  /* 0x0036b40001007387 */ /* 0x0001e80000100800 */
[----:B------:R-:W-:Y:S04]  /*3be40*/  STL [R1+0x36b8], R20 ;  /* 0x0036b81401007387 */ /* 0x000fe80000100800 */
[----:B------:R-:W-:Y:S04]  /*3be50*/  STL [R1+0x36ac], R21 ;  /* 0x0036ac1501007387 */ /* 0x000fe80000100800 */
[----:B---3--:R-:W3:Y:S04]  /*3be60*/  LDL.LU.64 R18, [R1+0x518] ;  /* 0x0005180001127983 */ /* 0x008ee80000300a00 */
[----:B------:R1:W-:Y:S04]  /*3be70*/  STL [R1+0x36b0], R28 ;  /* 0x0036b01c01007387 */ /* 0x0003e80000100800 */
[----:B----4-:R-:W4:Y:S01]  /*3be80*/  LDL.LU.64 R4, [R1+0x520] ;  /* 0x0005200001047983 */ /* 0x010f220000300a00 */
[----:B0-----:R-:W-:-:S05]  /*3be90*/  IMAD.MOV.U32 R0, RZ, RZ, R29 ;  /* 0x000000ffff007224 */ /* 0x001fca00078e001d */
[----:B------:R0:W-:Y:S04]  /*3bea0*/  STL [R1+0x36a4], R0 ;  /* 0x0036a40001007387 */ /* 0x0001e80000100800 */
[----:B------:R-:W-:Y:S04]  /*3beb0*/  STL [R1+0x36a8], R22 ;  /* 0x0036a81601007387 */ /* 0x000fe80000100800 */
[----:B------:R-:W-:Y:S04]  /*3bec0*/  STL [R1+0x369c], R23 ;  /* 0x00369c1701007387 */ /* 0x000fe80000100800 */
[----:B-1----:R-:W3:Y:S04]  /*3bed0*/  LDL.LU.64 R28, [R1+0x530] ;  /* 0x00053000011c7983 */ /* 0x002ee80000300a00 */
[----:B--2---:R1:W-:Y:S04]  /*3bee0*/  STL [R1+0x36a0], R14 ;  /* 0x0036a00e01007387 */ /* 0x0043e80000100800 */
[----:B------:R-:W2:Y:S01]  /*3bef0*/  LDL.LU.64 R16, [R1+0x538] ;  /* 0x0005380001107983 */ /* 0x000ea20000300a00 */
[----:B0-----:R-:W-:-:S05]  /*3bf00*/  IMAD.MOV.U32 R0, RZ, RZ, R15 ;  /* 0x000000ffff007224 */ /* 0x001fca00078e000f */
[----:B------:R0:W-:Y:S04]  /*3bf10*/  STL [R1+0x3694], R0 ;  /* 0x0036940001007387 */ /* 0x0001e80000100800 */
[----:B------:R-:W-:Y:S04]  /*3bf20*/  STL [R1+0x3698], R24 ;  /* 0x0036981801007387 */ /* 0x000fe80000100800 */
[----:B------:R-:W-:Y:S04]  /*3bf30*/  STL [R1+0x16b8], R25 ;  /* 0x0016b81901007387 */ /* 0x000fe80000100800 */
[----:B-1----:R-:W2:Y:S04]  /*3bf40*/  LDL.LU.64 R14, [R1+0x540] ;  /* 0x00054000010e7983 */ /* 0x002ea80000300a00 */
[----:B------:R1:W-:Y:S01]  /*3bf50*/  STL [R1+0x16c0], R12 ;  /* 0x0016c00c01007387 */ /* 0x0003e20000100800 */
[----:B0-----:R-:W-:-:S03]  /*3bf60*/  IMAD.MOV.U32 R0, RZ, RZ, R13 ;  /* 0x000000ffff007224 */ /* 0x001fc600078e000d */
[----:B-1----:R-:W2:Y:S04]  /*3bf70*/  LDL.LU.64 R12, [R1+0x548] ;  /* 0x00054800010c7983 */ /* 0x002ea80000300a00 */
[----:B------:R0:W-:Y:S04]  /*3bf80*/  STL [R1+0x16bc], R0 ;  /* 0x0016bc0001007387 */ /* 0x0001e80000100800 */
        /* <DEDUP_REMOVED lines=193> */
[----:B0-----:R-:W-:-:S03]  /*3cba0*/  MOV R0, R27 ;  /* 0x0000001b00007202 */ /* 0x001fc60000000f00 */
        /* <DEDUP_REMOVED lines=663> */
[----:B0-----:R-:W-:-:S03]  /*3f520*/  MOV R0, R19 ;  /* 0x0000001300007202 */ /* 0x001fc60000000f00 */
        /* <DEDUP_REMOVED lines=663> */
[----:B0-----:R-:W-:-:S03]  /*41ea0*/  MOV R0, R5 ;  /* 0x0000000500007202 */ /* 0x001fc60000000f00 */
        /* <DEDUP_REMOVED lines=663> */
[----:B0-----:R-:W-:-:S03]  /*44820*/  MOV R0, R29 ;  /* 0x0000001d00007202 */ /* 0x001fc60000000f00 */
        /* <DEDUP_REMOVED lines=1102> */
[----:B--2---:R1:W-:Y:S04]  /*48d10*/  STL [R1+0x3078], R16 ;  /* 0x0030781001007387 */ /* 0x0043e80000100800 */
[----:B------:R-:W2:Y:S01]  /*48d20*/  LDL.LU.64 R20, [R1+0x30d0] ;  /* 0x0030d00001147983 */ /* 0x000ea20000300a00 */
[----:B0-----:R-:W-:-:S05]  /*48d30*/  IMAD.MOV.U32 R0, RZ, RZ, R17 ;  /* 0x000000ffff007224 */ /* 0x001fca00078e0011 */
[----:B------:R0:W-:Y:S04]  /*48d40*/  STL [R1+0x3074], R0 ;  /* 0x0030740001007387 */ /* 0x0001e80000100800 */
[----:B------:R0:W-:Y:S04]  /*48d50*/  STL [R1+0x3080], R14 ;  /* 0x0030800e01007387 */ /* 0x0001e80000100800 */
[----:B-1----:R-:W2:Y:S01]  /*48d60*/  LDL.LU.64 R16, [R1+0x30d8] ;  /* 0x0030d80001107983 */ /* 0x002ea20000300a00 */
[----:B0-----:R-:W-:-:S05]  /*48d70*/  IMAD.MOV.U32 R0, RZ, RZ, R15 ;  /* 0x000000ffff007224 */ /* 0x001fca00078e000f */
[----:B------:R0:W-:Y:S04]  /*48d80*/  STL [R1+0x307c], R0 ;  /* 0x00307c0001007387 */ /* 0x0001e80000100800 */
[----:B------:R1:W-:Y:S04]  /*48d90*/  STL [R1+0x3088], R12 ;  /* 0x0030880c01007387 */ /* 0x0003e80000100800 */
        /* <DEDUP_REMOVED lines=23> */
[----:B---3--:R1:W-:Y:S04]  /*48f10*/  STL [R1+0x30b8], R18 ;  /* 0x0030b81201007387 */ /* 0x0083e80000100800 */
[----:B------:R-:W3:Y:S01]  /*48f20*/  LDL.LU.64 R26, [R1+0x3110] ;  /* 0x00311000011a7983 */ /* 0x000ee20000300a00 */
[----:B0-----:R-:W-:-:S03]  /*48f30*/  IMAD.MOV.U32 R0, RZ, RZ, R19 ;  /* 0x000000ffff007224 */ /* 0x001fc600078e0013 */
[----:B----4-:R-:W-:Y:S04]  /*48f40*/  STL [R1+0x30c0], R4 ;  /* 0x0030c00401007387 */ /* 0x010fe80000100800 */
[----:B------:R0:W-:Y:S04]  /*48f50*/  STL [R1+0x30b4], R0 ;  /* 0x0030b40001007387 */ /* 0x0001e80000100800 */
[----:B-1----:R-:W4:Y:S01]  /*48f60*/  LDL.LU.64 R18, [R1+0x3118] ;  /* 0x0031180001127983 */ /* 0x002f220000300a00 */
[----:B0-----:R-:W-:-:S03]  /*48f70*/  IMAD.MOV.U32 R0, RZ, RZ, R5 ;  /* 0x000000ffff007224 */ /* 0x001fc600078e0005 */
[----:B------:R-:W-:Y:S04]  /*48f80*/  STL [R1+0x30c8], R28 ;  /* 0x0030c81c01007387 */ /* 0x000fe80000100800 */
[----:B------:R0:W-:Y:S04]  /*48f90*/  STL [R1+0x30bc], R0 ;  /* 0x0030bc0001007387 */ /* 0x0001e80000100800 */
[----:B------:R-:W4:Y:S01]  /*48fa0*/  LDL.LU.64 R4, [R1+0x3120] ;  /* 0x0031200001047983 */ /* 0x000f220000300a00 */
[----:B0-----:R-:W-:-:S03]  /*48fb0*/  IMAD.MOV.U32 R0, RZ, RZ, R29 ;  /* 0x000000ffff007224 */ /* 0x001fc600078e001d */
[----:B--2---:R-:W-:Y:S04]  /*48fc0*/  STL [R1+0x30d0], R20 ;  /* 0x0030d01401007387 */ /* 0x004fe80000100800 */
[----:B------:R0:W-:Y:S04]  /*48fd0*/  STL [R1+0x30c4], R0 ;  /* 0x0030c40001007387 */ /* 0x0001e80000100800 */
[----:B------:R-:W2:Y:S01]  /*48fe0*/  LDL.LU.64 R28, [R1+0x410] ;  /* 0x00041000011c7983 */ /* 0x000ea20000300a00 */
[----:B0-----:R-:W-:-:S03]  /*48ff0*/  IMAD.MOV.U32 R0, RZ, RZ, R21 ;  /* 0x000000ffff007224 */ /* 0x001fc600078e0015 */
[----:B------:R-:W-:Y:S04]  /*49000*/  STL [R1+0x30d8], R16 ;  /* 0x0030d81001007387 */ /* 0x000fe80000100800 */
[----:B------:R0:W-:Y:S02]  /*49010*/  STL [R1+0x30cc], R0 ;  /* 0x0030cc0001007387 */ /* 0x0001e40000100800 */
[----:B0-----:R-:W-:Y:S02]  /*49020*/  IMAD.MOV.U32 R0, RZ, RZ, R17 ;  /* 0x000000ffff007224 */ /* 0x001fe400078e0011 */
[----:B------:R-:W2:Y:S04]  /*49030*/  LDL.LU.64 R16, [R1+0x3130] ;  /* 0x0031300001107983 */ /* 0x000ea80000300a00 */
        /* <DEDUP_REMOVED lines=23> */
[----:B---3--:R-:W-:Y:S04]  /*491b0*/  STL [R1+0x3110], R26 ;  /* 0x0031101a01007387 */ /* 0x008fe80000100800 */
[----:B------:R0:W-:Y:S04]  /*491c0*/  STL [R1+0x3104], R0 ;  /* 0x0031040001007387 */ /* 0x0001e80000100800 */
[----:B-1----:R-:W3:Y:S01]  /*491d0*/  LDL.LU.64 R2, [R1+0x3160] ;  /* 0x0031600001027983 */ /* 0x002ee20000300a00 */
[----:B0-----:R-:W-:-:S03]  /*491e0*/  IMAD.MOV.U32 R0, RZ, RZ, R27 ;  /* 0x000000ffff007224 */ /* 0x001fc600078e001b */
[----:B----4-:R-:W-:Y:S04]  /*491f0*/  STL [R1+0x3118], R18 ;  /* 0x0031181201007387 */ /* 0x010fe80000100800 */
[----:B------:R0:W-:Y:S04]  /*49200*/  STL [R1+0x310c], R0 ;  /* 0x00310c0001007387 */ /* 0x0001e80000100800 */
[----:B------:R-:W4:Y:S01]  /*49210*/  LDL.LU.64 R26, [R1+0x400] ;  /* 0x00040000011a7983 */ /* 0x000f220000300a00 */
        /* <DEDUP_REMOVED lines=9> */
[----:B------:R-:W2:Y:S04]  /*492b0*/  LDL.LU.64 R28, [R1+0x3180] ;  /* 0x00318000011c7983 */ /* 0x000ea80000300a00 */
[----:B------:R0:W-:Y:S04]  /*492c0*/  STL [R1+0x3124], R0 ;  /* 0x0031240001007387 */ /* 0x0001e80000100800 */
[----:B------:R-:W-:Y:S01]  /*492d0*/  STL [R1+0x3130], R16 ;  /* 0x0031301001007387 */ /* 0x000fe20000100800 */
[----:B0-----:R-:W-:-:S03]  /*492e0*/  IMAD.MOV.U32 R0, RZ, RZ, R17 ;  /* 0x000000ffff007224 */ /* 0x001fc600078e0011 */
        /* <DEDUP_REMOVED lines=10> */
[----:B------:R1:W-:Y:S04]  /*49390*/  STL [R1+0x3148], R10 ;  /* 0x0031480a01007387 */ /* 0x0003e80000100800 */
[----:B------:R-:W2:Y:S01]  /*493a0*/  LDL.LU.64 R18, [R1+0x31a0] ;  /* 0x0031a00001127983 */ /* 0x000ea20000300a00 */
[----:B0-----:R-:W-:-:S03]  /*493b0*/  IMAD.MOV.U32 R0, RZ, RZ, R11 ;  /* 0x000000ffff007224 */ /* 0x001fc600078e000b */
[----:B------:R-:W-:Y:S04]  /*493c0*/  STL [R1+0x3150], R8 ;  /* 0x0031500801007387 */ /* 0x000fe80000100800 */
[----:B------:R0:W-:Y:S04]  /*493d0*/  STL [R1+0x3144], R0 ;  /* 0x0031440001007387 */ /* 0x0001e80000100800 */
[----:B-1----:R-:W2:Y:S01]  /*493e0*/  LDL.LU.64 R10, [R1+0x3f0] ;  /* 0x0003f000010a7983 */ /* 0x002ea20000300a00 */
[----:B0-----:R-:W-:-:S03]  /*493f0*/  IMAD.MOV.U32 R0, RZ, RZ, R9 ;  /* 0x000000ffff007224 */ /* 0x001fc600078e0009 */
[----:B------:R-:W-:Y:S04]  /*49400*/  STL [R1+0x3158], R6 ;  /* 0x0031580601007387 */ /* 0x000fe80000100800 */
[----:B------:R0:W-:Y:S04]  /*49410*/  STL [R1+0x314c], R0 ;  /* 0x00314c0001007387 */ /* 0x0001e80000100800 */
        /* <DEDUP_REMOVED lines=8> */
[----:B----4-:R4:W-:Y:S04]  /*494a0*/  STL [R1+0x3168], R26 ;  /* 0x0031681a01007387 */ /* 0x0109e80000100800 */
[----:B-1----:R-:W3:Y:S01]  /*494b0*/  LDL.LU.64 R2, [R1+0x31c8] ;  /* 0x0031c80001027983 */ /* 0x002ee20000300a00 */
[----:B0-----:R-:W-:-:S05]  /*494c0*/  IMAD.MOV.U32 R0, RZ, RZ, R27 ;  /* 0x000000ffff007224 */ /* 0x001fca00078e001b */
[----:B------:R0:W-:Y:S04]  /*494d0*/  STL [R1+0x3164], R0 ;  /* 0x0031640001007387 */ /* 0x0001e80000100800 */
[----:B------:R-:W-:Y:S04]  /*494e0*/  STL [R1+0x3170], R22 ;  /* 0x0031701601007387 */ /* 0x000fe80000100800 */
[----:B----4-:R-:W4:Y:S01]  /*494f0*/  LDL.LU.64 R26, [R1+0x31d0] ;  /* 0x0031d000011a7983 */ /* 0x010f220000300a00 */
[----:B0-----:R-:W-:-:S03]  /*49500*/  IMAD.MOV.U32 R0, RZ, RZ, R23 ;  /* 0x000000ffff007224 */ /* 0x001fc600078e0017 */
[----:B--2---:R-:W-:Y:S04]  /*49510*/  STL [R1+0x3178], R4 ;  /* 0x0031780401007387 */ /* 0x004fe80000100800 */
[----:B------:R0:W-:Y:S02]  /*49520*/  STL [R1+0x316c], R0 ;  /* 0x00316c0001007387 */ /* 0x0001e40000100800 */
[----:B0-----:R-:W-:Y:S02]  /*49530*/  IMAD.MOV.U32 R0, RZ, RZ, R5 ;  /* 0x000000ffff007224 */ /* 0x001fe400078e0005 */
[----:B------:R-:W-:Y:S04]  /*49540*/  STL [R1+0x3180], R28 ;  /* 0x0031801c01007387 */ /* 0x000fe80000100800 */
[----:B------:R0:W-:Y:S04]  /*49550*/  STL [R1+0x3174], R0 ;  /* 0x0031740001007387 */ /* 0x0001e80000100800 */
[----:B------:R-:W2:Y:S01]  /*49560*/  LDL.LU.64 R4, [R1+0x31d8] ;  /* 0x0031d80001047983 */ /* 0x000ea20000300a00 */
[----:B0-----:R-:W-:-:S03]  /*49570*/  IMAD.MOV.U32 R0, RZ, RZ, R29 ;  /* 0x000000ffff007224 */ /* 0x001fc600078e001d */
[----:B------:R-:W-:Y:S04]  /*49580*/  STL [R1+0x3188], R20 ;  /* 0x0031881401007387 */ /* 0x000fe80000100800 */
        /* <DEDUP_REMOVED lines=8> */
[----:B------:R1:W-:Y:S04]  /*49610*/  STL [R1+0x3198], R12 ;  /* 0x0031980c01007387 */ /* 0x0003e80000100800 */
[----:B------:R-:W-:Y:S01]  /*49620*/  STL [R1+0x31a0], R18 ;  /* 0x0031a01201007387 */ /* 0x000fe20000100800 */
[----:B0-----:R-:W-:-:S05]  /*49630*/  IMAD.MOV.U32 R0, RZ, RZ, R13 ;  /* 0x000000ffff007224 */ /* 0x001fca00078e000d */
[----:B------:R0:W-:Y:S04]  /*49640*/  STL [R1+0x3194], R0 ;  /* 0x0031940001007387 */ /* 0x0001e80000100800 */
[----:B-1----:R-:W2:Y:S04]  /*49650*/  LDL.LU.64 R12, [R1+0x31f0] ;  /* 0x0031f000010c7983 */ /* 0x002ea80000300a00 */
[----:B------:R-:W-:Y:S01]  /*49660*/  STL [R1+0x31a8], R10 ;  /* 0x0031a80a01007387 */ /* 0x000fe20000100800 */
[----:B0-----:R-:W-:-:S05]  /*49670*/  IMAD.MOV.U32 R0, RZ, RZ, R19 ;  /* 0x000000ffff007224 */ /* 0x001fca00078e0013 */
        /* <DEDUP_REMOVED lines=9> */
[----:B---3--:R-:W-:Y:S01]  /*49710*/  STL [R1+0x31c0], R6 ;  /* 0x0031c00601007387 */ /* 0x008fe20000100800 */
[----:B0-----:R-:W-:-:S05]  /*49720*/  IMAD.MOV.U32 R0, RZ, RZ, R17 ;  /* 0x000000ffff007224 */ /* 0x001fca00078e0011 */
[----:B------:R0:W-:Y:S02]  /*49730*/  STL [R1+0x31b4], R0 ;  /* 0x0031b40001007387 */ /* 0x0001e40000100800 */
[----:B0-----:R-:W-:Y:S02]  /*49740*/  IMAD.MOV.U32 R0, RZ, RZ, R7 ;  /* 0x000000ffff007224 */ /* 0x001fe400078e0007 */
[----:B------:R-:W3:Y:S04]  /*49750*/  LDL.LU.64 R6, [R1+0x3208] ;  /* 0x0032080001067983 */ /* 0x000ee80000300a00 */
[----:B------:R0:W-:Y:S04]  /*49760*/  STL [R1+0x31bc], R0 ;  /* 0x0031bc0001007387 */ /* 0x0001e80000100800 */
[----:B------:R1:W-:Y:S04]  /*49770*/  STL [R1+0x31c8], R2 ;  /* 0x0031c80201007387 */ /* 0x0003e80000100800 */
[----:B----4-:R-:W-:Y:S01]  /*49780*/  STL [R1+0x31d0], R26 ;  /* 0x0031d01a01007387 */ /* 0x010fe20000100800 */
[----:B0-----:R-:W-:-:S05]  /*49790*/  IMAD.MOV.U32 R0, RZ, RZ, R3 ;  /* 0x000000ffff007224 */ /* 0x001fca00078e0003 */
[----:B------:R0:W-:Y:S04]  /*497a0*/  STL [R1+0x31c4], R0 ;  /* 0x0031c40001007387 */ /* 0x0001e80000100800 */
[----:B-1----:R-:W4:Y:S01]  /*497b0*/  LDL.LU.64 R2, [R1+0x3218] ;  /* 0x0032180001027983 */ /* 0x002f220000300a00 */
[----:B0-----:R-:W-:-:S03]  /*497c0*/  IMAD.MOV.U32 R0, RZ, RZ, R27 ;  /* 0x000000ffff007224 */ /* 0x001fc600078e001b */
[----:B----4-:R0:W-:Y:S04]  /*497d0*/  STL.64 [R1+0x3ad0], R2 ;  /* 0x003ad00201007387 */ /* 0x0101e80000100a00 */
[----:B0-----:R-:W4:Y:S04]  /*497e0*/  LDL.LU.64 R2, [R1+0x3210] ;  /* 0x0032100001027983 */ /* 0x001f280000300a00 */
[----:B--2---:R-:W-:Y:S04]  /*497f0*/  STL [R1+0x31d8], R4 ;  /* 0x0031d80401007387 */ /* 0x004fe80000100800 */
[----:B------:R0:W-:Y:S04]  /*49800*/  STL [R1+0x31cc], R0 ;  /* 0x0031cc0001007387 */ /* 0x0001e80000100800 */
[----:B------:R-:W2:Y:S04]  /*49810*/  LDL.LU.64 R26, [R1+0x3d0] ;  /* 0x0003d000011a7983 */ /* 0x000ea80000300a00 */
[----:B------:R-:W-:Y:S01]  /*49820*/  STL [R1+0x31e0], R28 ;  /* 0x0031e01c01007387 */ /* 0x000fe20000100800 */
[----:B0-----:R-:W-:-:S05]  /*49830*/  IMAD.MOV.U32 R0, RZ, RZ, R5 ;  /* 0x000000ffff007224 */ /* 0x001fca00078e0005 */
[----:B------:R0:W-:Y:S04]  /*49840*/  STL [R1+0x31d4], R0 ;  /* 0x0031d40001007387 */ /* 0x0001e80000100800 */
[----:B------:R-:W2:Y:S01]  /*49850*/  LDL.LU.64 R4, [R1+0x3228] ;  /* 0x0032280001047983 */ /* 0x000ea20000300a00 */
[----:B0-----:R-:W-:-:S03]  /*49860*/  IMAD.MOV.U32 R0, RZ, RZ, R29 ;  /* 0x000000ffff007224 */ /* 0x001fc600078e001d */
[----:B------:R-:W2:Y:S04]  /*49870*/  LDL.LU.64 R28, [R1+0x3230] ;  /* 0x00323000011c7983 */ /* 0x000ea80000300a00 */
[----:B------:R0:W-:Y:S04]  /*49880*/  STL [R1+0x31dc], R0 ;  /* 0x0031dc0001007387 */ /* 0x0001e80000100800 */
[----:B------:R-:W-:Y:S04]  /*49890*/  STL [R1+0x31e8], R14 ;  /* 0x0031e80e01007387 */ /* 0x000fe80000100800 */
[----:B------:R-:W2:Y:S04]  /*498a0*/  LDL.LU.64 R24, [R1+0x3238] ;  /* 0x0032380001187983 */ /* 0x000ea80000300a00 */
[----:B------:R-:W2:Y:S01]  /*498b0*/  LDL.LU.64 R22, [R1+0x3c8] ;  /* 0x0003c80001167983 */ /* 0x000ea20000300a00 */
[----:B0-----:R-:W-:-:S05]  /*498c0*/  IMAD.MOV.U32 R0, RZ, RZ, R15 ;  /* 0x000000ffff007224 */ /* 0x001fca00078e000f */
[----:B------:R0:W-:Y:S04]  /*498d0*/  STL [R1+0x31e4], R0 ;  /* 0x0031e40001007387 */ /* 0x0001e80000100800 */
[----:B------:R-:W-:Y:S04]  /*498e0*/  STL [R1+0x31f0], R12 ;  /* 0x0031f00c01007387 */ /* 0x000fe80000100800 */
[----:B------:R-:W2:Y:S04]  /*498f0*/  LDL.LU.64 R20, [R1+0x3248] ;  /* 0x0032480001147983 */ /* 0x000ea80000300a00 */
[----:B------:R-:W2:Y:S01]  /*49900*/  LDL.LU.64 R18, [R1+0x3250] ;  /* 0x0032500001127983 */ /* 0x000ea20000300a00 */
[----:B0-----:R-:W-:-:S05]  /*49910*/  IMAD.MOV.U32 R0, RZ, RZ, R13 ;  /* 0x000000ffff007224 */ /* 0x001fca00078e000d */
[----:B------:R0:W-:Y:S04]  /*49920*/  STL [R1+0x31ec], R0 ;  /* 0x0031ec0001007387 */ /* 0x0001e80000100800 */
[----:B------:R1:W-:Y:S04]  /*49930*/  STL [R1+0x31f8], R10 ;  /* 0x0031f80a01007387 */ /* 0x0003e80000100800 */
[----:B------:R-:W2:Y:S04]  /*49940*/  LDL.LU.64 R16, [R1+0x3258] ;  /* 0x0032580001107983 */ /* 0x000ea80000300a00 */
[----:B------:R-:W2:Y:S01]  /*49950*/  LDL.LU.64 R14, [R1+0x3c0] ;  /* 0x0003c000010e7983 */ /* 0x000ea20000300a00 */
[----:B0-----:R-:W-:-:S05]  /*49960*/  IMAD.MOV.U32 R0, RZ, RZ, R11 ;  /* 0x000000ffff007224 */ /* 0x001fca00078e000b */
[----:B------:R0:W-:Y:S04]  /*49970*/  STL [R1+0x31f4], R0 ;  /* 0x0031f40001007387 */ /* 0x0001e80000100800 */
[----:B------:R3:W-:Y:S04]  /*49980*/  STL [R1+0x3200], R8 ;  /* 0x0032000801007387 */ /* 0x0007e80000100800 */
[----:B------:R-:W2:Y:S04]  /*49990*/  LDL.LU.64 R12, [R1+0x3268] ;  /* 0x00326800010c7983 */ /* 0x000ea80000300a00 */
[----:B-1----:R-:W2:Y:S01]  /*499a0*/  LDL.LU.64 R10, [R1+0x3270] ;  /* 0x00327000010a7983 */ /* 0x002ea20000300a00 */
[----:B0-----:R-:W-:-:S05]  /*499b0*/  IMAD.MOV.U32 R0, RZ, RZ, R9 ;  /* 0x000000ffff007224 */ /* 0x001fca00078e0009 */
[----:B------:R0:W-:Y:S04]  /*499c0*/  STL [R1+0x31fc], R0 ;  /* 0x0031fc0001007387 */ /* 0x0001e80000100800 */
[----:B---3--:R1:W-:Y:S04]  /*499d0*/  STL [R1+0x3208], R6 ;  /* 0x0032080601007387 */ /* 0x0083e80000100800 */
[----:B------:R-:W3:Y:S01]  /*499e0*/  LDL.LU.64 R8, [R1+0x3278] ;  /* 0x0032780001087983 */ /* 0x000ee20000300a00 */
[----:B0-----:R-:W-:-:S03]  /*499f0*/  IMAD.MOV.U32 R0, RZ, RZ, R7 ;  /* 0x000000ffff007224 */ /* 0x001fc600078e0007 */
[----:B-1----:R-:W2:Y:S04]  /*49a00*/  LDL.LU.64 R6, [R1+0x3280] ;  /* 0x0032800001067983 */ /* 0x002ea80000300a00 */
[----:B------:R0:W-:Y:S04]  /*49a10*/  STL [R1+0x3204], R0 ;  /* 0x0032040001007387 */ /* 0x0001e80000100800 */
[----:B----4-:R1:W-:Y:S01]  /*49a20*/  STL [R1+0x3210], R2 ;  /* 0x0032100201007387 */ /* 0x0103e20000100800 */
[----:B0-----:R-:W-:-:S03]  /*49a30*/  IMAD.MOV.U32 R0, RZ, RZ, R3 ;  /* 0x000000ffff007224 */ /* 0x001fc600078e0003 */
[----:B-1----:R-:W4:Y:S04]  /*49a40*/  LDL.LU.64 R2, [R1+0x3ad0] ;  /* 0x003ad00001027983 */ /* 0x002f280000300a00 */
[----:B----4-:R-:W-:Y:S04]  /*49a50*/  STL [R1+0x3218], R2 ;  /* 0x0032180201007387 */ /* 0x010fe80000100800 */
[----:B------:R0:W-:Y:S02]  /*49a60*/  STL [R1+0x320c], R0 ;  /* 0x00320c0001007387 */ /* 0x0001e40000100800 */
[----:B0-----:R-:W-:-:S02]  /*49a70*/  IMAD.MOV.U32 R0, RZ, RZ, R3 ;  /* 0x000000ffff007224 */ /* 0x001fc400078e0003 */
[----:B------:R-:W4:Y:S04]  /*49a80*/  LDL.LU.64 R2, [R1+0x3288] ;  /* 0x0032880001027983 */ /* 0x000f280000300a00 */
        /* <DEDUP_REMOVED lines=8> */
[----:B------:R-:W-:Y:S04]  /*49b10*/  STL [R1+0x3230], R28 ;  /* 0x0032301c01007387 */ /* 0x000fe80000100800 */
[----:B------:R0:W-:Y:S02]  /*49b20*/  STL [R1+0x3224], R0 ;  /* 0x0032240001007387 */ /* 0x0001e40000100800 */
[----:B0-----:R-:W-:-:S02]  /*49b30*/  IMAD.MOV.U32 R0, RZ, RZ, R29 ;  /* 0x000000ffff007224 */ /* 0x001fc400078e001d */
[----:B------:R-:W4:Y:S04]  /*49b40*/  LDL.LU R28, [R1+0x3ac4] ;  /* 0x003ac400011c7983 */ /* 0x000f280000300800 */
[----:B------:R-:W-:Y:S04]  /*49b50*/  STL [R1+0x3238], R24 ;  /* 0x0032381801007387 */ /* 0x000fe80000100800 */
[----:B------:R0:W-:Y:S04]  /*49b60*/  STL [R1+0x322c], R0 ;  /* 0x00322c0001007387 */ /* 0x0001e80000100800 */
[----:B------:R-:W-:Y:S01]  /*49b70*/  STL [R1+0x3240], R22 ;  /* 0x0032401601007387 */ /* 0x000fe20000100800 */
[----:B0-----:R-:W-:-:S05]  /*49b80*/  MOV R0, R25 ;  /* 0x0000001900007202 */ /* 0x001fca0000000f00 */
[----:B------:R0:W-:Y:S04]  /*49b90*/  STL [R1+0x3234], R0 ;  /* 0x0032340001007387 */ /* 0x0001e80000100800 */
[----:B------:R-:W-:Y:S01]  /*49ba0*/  STL [R1+0x3248], R20 ;  /* 0x0032481401007387 */ /* 0x000fe20000100800 */
[----:B0-----:R-:W-:-:S05]  /*49bb0*/  IMAD.MOV.U32 R0, RZ, RZ, R23 ;  /* 0x000000ffff007224 */ /* 0x001fca00078e0017 */
        /* <DEDUP_REMOVED lines=16> */
[----:B---3--:R-:W-:Y:S01]  /*49cc0*/  STL [R1+0x3278], R8 ;  /* 0x0032780801007387 */ /* 0x008fe20000100800 */
[----:B0-----:R-:W-:-:S05]  /*49cd0*/  IMAD.MOV.U32 R0, RZ, RZ, R11 ;  /* 0x000000ffff007224 */ /* 0x001fca00078e000b */
[----:B------:R0:W-:Y:S04]  /*49ce0*/  STL [R1+0x326c], R0 ;  /* 0x00326c0001007387 */ /* 0x0001e80000100800 */
[----:B------:R-:W-:Y:S01]  /*49cf0*/  STL [R1+0x3280], R6 ;  /* 0x0032800601007387 */ /* 0x000fe20000100800 */
[----:B0-----:R-:W-:-:S05]  /*49d00*/  IMAD.MOV.U32 R0, RZ, RZ, R9 ;  /* 0x000000ffff007224 */ /* 0x001fca00078e0009 */
[----:B------:R0:W-:Y:S02]  /*49d10*/  STL [R1+0x3274], R0 ;  /* 0x0032740001007387 */ /* 0x0001e40000100800 */
[----:B0-----:R-:W-:Y:S02]  /*49d20*/  IMAD.MOV.U32 R0, RZ, RZ, R7 ;  /* 0x000000ffff007224 */ /* 0x001fe400078e0007 */
[----:B--2---:R-:W-:Y:S04]  /*49d30*/  STL [R1+0x3680], R4 ;  /* 0x0036800401007387 */ /* 0x004fe80000100800 */
[----:B------:R0:W-:Y:S04]  /*49d40*/  STL [R1+0x327c], R0 ;  /* 0x00327c0001007387 */ /* 0x0001e80000100800 */
[----:B------:R-:W-:Y:S04]  /*49d50*/  STL [R1+0x367c], R5 ;  /* 0x00367c0501007387 */ /* 0x000fe80000100800 */
[----:B----4-:R-:W-:Y:S01]  /*49d60*/  STL [R1+0x3688], R2 ;  /* 0x0036880201007387 */ /* 0x010fe20000100800 */
[----:B0-----:R-:W-:Y:S01]  /*49d70*/  IMAD.MOV.U32 R0, RZ, RZ, R3 ;  /* 0x000000ffff007224 */ /* 0x001fe200078e0003 */
[----:B------:R-:W0:Y:S01]  /*49d80*/  S2R R29, SR_TID.X ;  /* 0x00000000001d7919 */ /* 0x000e220000002100 */
[----:B------:R-:W1:Y:S03]  /*49d90*/  LDC R4, c[0x0][0x3a8] ;  /* 0x0000ea00ff047b82 */ /* 0x000e660000000800 */
[----:B------:R2:W-:Y:S04]  /*49da0*/  STL [R1+0x3684], R0 ;  /* 0x0036840001007387 */ /* 0x0005e80000100800 */
[----:B------:R-:W-:Y:S01]  /*49db0*/  STL [R1+0x3690], R26 ;  /* 0x0036901a01007387 */ /* 0x000fe20000100800 */
[----:B--2---:R-:W-:-:S05]  /*49dc0*/  IMAD.MOV.U32 R0, RZ, RZ, R27 ;  /* 0x000000ffff007224 */ /* 0x004fca00078e001b */
[----:B------:R2:W-:Y:S04]  /*49dd0*/  STL [R1+0x368c], R0 ;  /* 0x00368c0001007387 */ /* 0x0005e80000100800 */
        /* <DEDUP_REMOVED lines=352> */
[----:B------:R-:W-:Y:S01]  /*4b3e0*/  STL [R1+0x4dc], RZ ;  /* 0x0004dcff01007387 */ /* 0x000fe20000100800 */
[----:B0-----:R-:W-:Y:S01]  /*4b3f0*/  LOP3.LUT R29, R29, 0x3f, RZ, 0xc0, !PT ;  /* 0x0000003f1d1d7812 */ /* 0x001fe200078ec0ff */
[----:B------:R-:W-:-:S02]  /*4b400*/  USHF.R.S32.HI UR7, URZ, 0x1f, UR4 ;  /* 0x0000001fff077899 */ /* 0x000fc40008011404 */
[----:B------:R-:W-:Y:S02]  /*4b410*/  USHF.L.U32 UR6, UR6, 0x7, URZ ;  /* 0x0000000706067899 */ /* 0x000fe400080006ff */
[----:B------:R-:W-:Y:S02]  /*4b420*/  IMAD.SHL.U32 R2, R29, 0x2, RZ ;  /* 0x000000021d027824 */ /* 0x000fe400078e00ff */
[----:B------:R-:W0:Y:S01]  /*4b430*/  LDC R29, c[0x0][0x3ac] ;  /* 0x0000eb00ff1d7b82 */ /* 0x000e220000000800 */
[----:B------:R-:W-:Y:S01]  /*4b440*/  ULEA.HI UR7, UR7, UR4, URZ, 0x7 ;  /* 0x0000000407077291 */ /* 0x000fe2000f8f38ff */
[C---:B-1----:R-:W-:Y:S01]  /*4b450*/  IMAD R5, R4.reuse, 0x7e, RZ ;  /* 0x0000007e04057824 */ /* 0x042fe200078e02ff */
[----:B------:R-:W-:Y:S01]  /*4b460*/  USHF.R.S32.HI UR4, URZ, 0x1f, UR6 ;  /* 0x0000001fff047899 */ /* 0x000fe20008011406 */
[C---:B------:R-:W-:Y:S01]  /*4b470*/  IMAD R6, R4.reuse, 0x7a, RZ ;  /* 0x0000007a04067824 */ /* 0x040fe200078e02ff */
[----:B------:R-:W-:Y:S01]  /*4b480*/  USHF.L.U32 UR10, UR6, 0x1, URZ ;  /* 0x00000001060a7899 */ /* 0x000fe200080006ff */
[C---:B------:R-:W-:Y:S01]  /*4b490*/  IMAD R7, R4.reuse, 0x76, RZ ;  /* 0x0000007604077824 */ /* 0x040fe200078e02ff */
[----:B------:R-:W-:Y:S01]  /*4b4a0*/  USHF.R.S32.HI UR7, URZ, 0x7, UR7 ;  /* 0x00000007ff077899 */ /* 0x000fe20008011407 */
[----:B------:R-:W-:-:S02]  /*4b4b0*/  IMAD R8, R4, 0x72, RZ ;  /* 0x0000007204087824 */ /* 0x000fc400078e02ff */
[C---:B------:R-:W-:Y:S02]  /*4b4c0*/  IMAD R9, R4.reuse, 0x6e, RZ ;  /* 0x0000006e04097824 */ /* 0x040fe400078e02ff */
[C---:B------:R-:W-:Y:S02]  /*4b4d0*/  IMAD R10, R4.reuse, 0x6a, RZ ;  /* 0x0000006a040a7824 */ /* 0x040fe400078e02ff */
[C---:B------:R-:W-:Y:S02]  /*4b4e0*/  IMAD R11, R4.reuse, 0x66, RZ ;  /* 0x00000066040b7824 */ /* 0x040fe400078e02ff */
[C---:B------:R-:W-:Y:S02]  /*4b4f0*/  IMAD R12, R4.reuse, 0x62, RZ ;  /* 0x00000062040c7824 */ /* 0x040fe400078e02ff */
[C---:B------:R-:W-:Y:S02]  /*4b500*/  IMAD R13, R4.reuse, 0x5e, RZ ;  /* 0x0000005e040d7824 */ /* 0x040fe400078e02ff */
[----:B------:R-:W-:-:S02]  /*4b510*/  IMAD R14, R4, 0x5a, RZ ;  /* 0x0000005a040e7824 */ /* 0x000fc400078e02ff */
[C---:B------:R-:W-:Y:S02]  /*4b520*/  IMAD R15, R4.reuse, 0x56, RZ ;  /* 0x00000056040f7824 */ /* 0x040fe400078e02ff */
[----:B0-----:R-:W-:Y:S02]  /*4b530*/  IMAD.SHL.U32 R3, R29, 0x80, RZ ;  /* 0x000000801d037824 */ /* 0x001fe400078e00ff */
[C---:B------:R-:W-:Y:S02]  /*4b540*/  IMAD R16, R4.reuse, 0x52, RZ ;  /* 0x0000005204107824 */ /* 0x040fe400078e02ff */
[C---:B------:R-:W-:Y:S01]  /*4b550*/  IMAD R17, R4.reuse, 0x4e, RZ ;  /* 0x0000004e04117824 */ /* 0x040fe200078e02ff */
[----:B--2---:R-:W-:Y:S01]  /*4b560*/  SHF.R.S32.HI R0, RZ, 0x1f, R3 ;  /* 0x0000001fff007819 */ /* 0x004fe20000011403 */
[C---:B------:R-:W-:Y:S02]  /*4b570*/  IMAD R18, R4.reuse, 0x4a, RZ ;  /* 0x0000004a04127824 */ /* 0x040fe400078e02ff */
[C---:B------:R-:W-:Y:S01]  /*4b580*/  IMAD R19, R4.reuse, 0x46, RZ ;  /* 0x0000004604137824 */ /* 0x040fe200078e02ff */
[----:B------:R-:W-:Y:S01]  /*4b590*/  SHF.L.U64.HI R0, R3, 0x1, R0 ;  /* 0x0000000103007819 */ /* 0x000fe20000010200 */
        /* <DEDUP_REMOVED lines=8> */
[----:B------:R-:W-:Y:S02]  /*4b620*/  IMAD R29, R4, 0x32, RZ ;  /* 0x00000032041d7824 */ /* 0x000fe400078e02ff */
[----:B------:R-:W-:-:S06]  /*4b630*/  IMAD.SHL.U32 R3, R3, 0x2, RZ ;  /* 0x0000000203037824 */ /* 0x000fcc00078e00ff */
[----:B------:R-:W2:Y:S04]  /*4b640*/  LDL R3, [R1+0x1050] ;  /* 0x0010500001037983 */ /* 0x000ea80000100800 */
[----:B------:R-:W3:Y:S01]  /*4b650*/  LDL R2, [R1+0x104c] ;  /* 0x00104c0001027983 */ /* 0x000ee20000100800 */
[C---:B------:R-:W-:Y:S01]  /*4b660*/  IMAD R6, R4.reuse, 0xfe, RZ ;  /* 0x000000fe04067824 */ /* 0x040fe200078e02ff */
[----:B------:R-:W-:Y:S01]  /*4b670*/  USHF.L.U64.HI UR4, UR6, 0x1, UR4 ;  /* 0x0000000106047899 */ /* 0x000fe20008010204 */
[C---:B------:R-:W-:Y:S02]  /*4b680*/  IMAD R7, R4.reuse, 0xfa, RZ ;  /* 0x000000fa04077824 */ /* 0x040fe400078e02ff */
[----:B------:R-:W-:Y:S01]  /*4b690*/  IMAD R8, R4, 0xf6, RZ ;  /* 0x000000f604087824 */ /* 0x000fe200078e02ff */
[----:B--2---:R-:W-:-:S04]  /*4b6a0*/  IADD3 R6, P2, PT, R6, R3, RZ ;  /* 0x0000000306067210 */ /* 0x004fc80007f5e0ff */
[-C--:B------:R-:W-:Y:S01]  /*4b6b0*/  IADD3 R8, P5, PT, R8, R3.reuse, RZ ;  /* 0x0000000308087210 */ /* 0x080fe20007fbe0ff */
[----:B------:R0:W-:Y:S02]  /*4b6c0*/  STL [R1+0x3288], R6 ;  /* 0x0032880601007387 */ /* 0x0001e40000100800 */
[----:B0-----:R-:W-:Y:S01]  /*4b6d0*/  IADD3 R6, P4, PT, R7, R3, RZ ;  /* 0x0000000307067210 */ /* 0x001fe20007f9e0ff */
[----:B------:R-:W-:-:S04]  /*4b6e0*/  IMAD R7, R4, 0xf2, RZ ;  /* 0x000000f204077824 */ /* 0x000fc800078e02ff */
[----:B------:R0:W-:Y:S01]  /*4b6f0*/  STL [R1+0x3298], R6 ;  /* 0x0032980601007387 */ /* 0x0001e20000100800 */
[----:B------:R-:W-:-:S03]  /*4b700*/  IADD3 R7, P6, PT, R7, R3, RZ ;  /* 0x0000000307077210 */ /* 0x000fc60007fde0ff */
[----:B------:R1:W-:Y:S04]  /*4b710*/  STL [R1+0x32a8], R8 ;  /* 0x0032a80801007387 */ /* 0x0003e80000100800 */
[----:B------:R2:W-:Y:S01]  /*4b720*/  STL [R1+0x32b8], R7 ;  /* 0x0032b80701007387 */ /* 0x0005e20000100800 */
[C---:B0-----:R-:W-:Y:S02]  /*4b730*/  IMAD R6, R4.reuse, 0xee, RZ ;  /* 0x000000ee04067824 */ /* 0x041fe400078e02ff */
[----:B-1----:R-:W-:-:S03]  /*4b740*/  IMAD R8, R4, 0xea, RZ ;  /* 0x000000ea04087824 */ /* 0x002fc600078e02ff */
[----:B------:R-:W-:Y:S01]  /*4b750*/  IADD3 R6, P0, PT, R6, R3, RZ ;  /* 0x0000000306067210 */ /* 0x000fe20007f1e0ff */
[----:B--2---:R-:W-:-:S04]  /*4b760*/  IMAD R7, R4, 0xe6, RZ ;  /* 0x000000e604077824 */ /* 0x004fc800078e02ff */
[----:B------:R0:W-:Y:S01]  /*4b770*/  STL [R1+0x32c8], R6 ;  /* 0x0032c80601007387 */ /* 0x0001e20000100800 */
[-C--:B------:R-:W-:Y:S02]  /*4b780*/  IADD3 R7, P1, PT, R7, R3.reuse, RZ ;  /* 0x0000000307077210 */ /* 0x080fe40007f3e0ff */
[----:B0-----:R-:W-:Y:S01]  /*4b790*/  IADD3 R6, P3, PT, R8, R3, RZ ;  /* 0x0000000308067210 */ /* 0x001fe20007f7e0ff */
[----:B------:R-:W-:-:S04]  /*4b7a0*/  IMAD R8, R4, 0x7f, RZ ;  /* 0x0000007f04087824 */ /* 0x000fc800078e02ff */
[----:B------:R0:W-:Y:S01]  /*4b7b0*/  STL [R1+0x32d8], R6 ;  /* 0x0032d80601007387 */ /* 0x0001e20000100800 */
[----:B---3--:R-:W-:-:S03]  /*4b7c0*/  LEA.HI.X.SX32 R8, R8, R2, 0x1, P2 ;  /* 0x0000000208087211 */ /* 0x008fc600010f0eff */
[----:B------:R1:W-:Y:S04]  /*4b7d0*/  STL [R1+0x32e8], R7 ;  /* 0x0032e80701007387 */ /* 0x0003e80000100800 */
[----:B------:R2:W-:Y:S01]  /*4b7e0*/  STL [R1+0x3284], R8 ;  /* 0x0032840801007387 */ /* 0x0005e20000100800 */
[C---:B0-----:R-:W-:Y:S02]  /*4b7f0*/  IMAD R6, R4.reuse, 0xe2, RZ ;  /* 0x000000e204067824 */ /* 0x041fe400078e02ff */
[----:B-1----:R-:W-:-:S03]  /*4b800*/  IMAD R7, R4, 0x7d, RZ ;  /* 0x0000007d04077824 */ /* 0x002fc600078e02ff */
[----:B------:R-:W-:Y:S01]  /*4b810*/  IADD3 R6, P2, PT, R6, R3, RZ ;  /* 0x0000000306067210 */ /* 0x000fe20007f5e0ff */
[----:B--2---:R-:W-:-:S04]  /*4b820*/  IMAD R8, R4, 0xde, RZ ;  /* 0x000000de04087824 */ /* 0x004fc800078e02ff */
[----:B------:R0:W-:Y:S02]  /*4b830*/  STL [R1+0x32f8], R6 ;  /* 0x0032f80601007387 */ /* 0x0001e40000100800 */
[----:B0-----:R-:W-:Y:S01]  /*4b840*/  LEA.HI.X.SX32 R6, R7, R2, 0x1, P4 ;  /* 0x0000000207067211 */ /* 0x001fe200020f0eff */
[----:B------:R-:W-:Y:S01]  /*4b850*/  IMAD R7, R4, 0x7b, RZ ;  /* 0x0000007b04077824 */ /* 0x000fe200078e02ff */
[----:B------:R-:W-:-:S03]  /*4b860*/  IADD3 R8, P4, PT, R8, R3, RZ ;  /* 0x0000000308087210 */ /* 0x000fc60007f9e0ff */
[----:B------:R0:W-:Y:S01]  /*4b870*/  STL [R1+0x3294], R6 ;  /* 0x0032940601007387 */ /* 0x0001e20000100800 */
[----:B------:R-:W-:-:S03]  /*4b880*/  LEA.HI.X.SX32 R7, R7, R2, 0x1, P5 ;  /* 0x0000000207077211 */ /* 0x000fc600028f0eff */
        /* <DEDUP_REMOVED lines=161> */
[----:B--2---:R-:W-:Y:S01]  /*4c2a0*/  IMAD R8, R4, 0xdc, RZ ;  /* 0x000000dc04087824 */ /* 0x004fe200078e02ff */
[----:B------:R-:W-:-:S03]  /*4c2b0*/  LEA.HI.X.SX32 R7, R7, R2, 0x1, P4 ;  /* 0x0000000207077211 */ /* 0x000fc600020f0eff */
[----:B------:R0:W-:Y:S01]  /*4c2c0*/  STL [R1+0x32f0], R6 ;  /* 0x0032f00601007387 */ /* 0x0001e20000100800 */
[----:B------:R-:W-:-:S03]  /*4c2d0*/  IADD3 R8, P4, PT, R8, R3, RZ ;  /* 0x0000000308087210 */ /* 0x000fc60007f9e0ff */
[----:B------:R1:W-:Y:S04]  /*4c2e0*/  STL [R1+0x3454], R7 ;  /* 0x0034540701007387 */ /* 0x0003e80000100800 */
[----:B------:R2:W-:Y:S01]  /*4c2f0*/  STL [R1+0x3310], R8 ;  /* 0x0033100801007387 */ /* 0x0005e20000100800 */
[C---:B0-----:R-:W-:Y:S02]  /*4c300*/  IMAD R6, R4.reuse, 0x43, RZ ;  /* 0x0000004304067824 */ /* 0x041fe400078e02ff */
[----:B-1----:R-:W-:-:S03]  /*4c310*/  IMAD R7, R4, 0x41, RZ ;  /* 0x0000004104077824 */ /* 0x002fc600078e02ff */
[-C--:B------:R-:W-:Y:S01]  /*4c320*/  LEA.HI.X.SX32 R6, R6, R2.reuse, 0x1, P5 ;  /* 0x0000000206067211 */ /* 0x080fe200028f0eff */
[----:B--2---:R-:W-:Y:S01]  /*4c330*/  IMAD R8, R4, 0xd4, RZ ;  /* 0x000000d404087824 */ /* 0x004fe200078e02ff */
[----:B------:R-:W-:-:S03]  /*4c340*/  LEA.HI.X.SX32 R7, R7, R2, 0x1, P6 ;  /* 0x0000000207077211 */ /* 0x000fc600030f0eff */
[----:B------:R0:W-:Y:S02]  /*4c350*/  STL [R1+0x3464], R6 ;  /* 0x0034640601007387 */ /* 0x0001e40000100800 */
[----:B0-----:R-:W-:-:S05]  /*4c360*/  IADD3 R6, P5, PT, R5, R3, RZ ;  /* 0x0000000305067210 */ /* 0x001fca0007fbe0ff */
[----:B------:R0:W-:Y:S04]  /*4c370*/  STL [R1+0x3488], R6 ;  /* 0x0034880601007387 */ /* 0x0001e80000100800 */
[----:B------:R1:W-:Y:S01]  /*4c380*/  STL [R1+0x3474], R7 ;  /* 0x0034740701007387 */ /* 0x0003e20000100800 */
[----:B0-----:R-:W-:Y:S01]  /*4c390*/  IMAD R6, R4, 0x7a, RZ ;  /* 0x0000007a04067824 */ /* 0x001fe200078e02ff */
[----:B-1----:R-:W-:Y:S01]  /*4c3a0*/  IADD3 R7, P6, PT, R8, R3, RZ ;  /* 0x0000000308077210 */ /* 0x002fe20007fde0ff */
[----:B------:R-:W-:-:S04]  /*4c3b0*/  IMAD R8, R4, 0xcc, RZ ;  /* 0x000000cc04087824 */ /* 0x000fc800078e02ff */
[----:B------:R0:W-:Y:S02]  /*4c3c0*/  STL [R1+0x3330], R7 ;  /* 0x0033300701007387 */ /* 0x0001e40000100800 */
[----:B0-----:R-:W-:Y:S01]  /*4c3d0*/  LEA.HI.X.SX32 R7, R5, R2, 0x1, P0 ;  /* 0x0000000205077211 */ /* 0x001fe200000f0eff */
[----:B------:R-:W-:-:S04]  /*4c3e0*/  IMAD R5, R4, 0x3f, RZ ;  /* 0x0000003f04057824 */ /* 0x000fc800078e02ff */
[----:B------:R0:W-:Y:S01]  /*4c3f0*/  STL [R1+0x328c], R7 ;  /* 0x00328c0701007387 */ /* 0x0001e20000100800 */
[----:B------:R-:W-:Y:S02]  /*4c400*/  LEA.HI.X.SX32 R5, R5, R2, 0x1, P5 ;  /* 0x0000000205057211 */ /* 0x000fe400028f0eff */
[-C--:B------:R-:W-:Y:S02]  /*4c410*/  IADD3 R8, P5, PT, R8, R3.reuse, RZ ;  /* 0x0000000308087210 */ /* 0x080fe40007fbe0ff */
[----:B0-----:R-:W-:-:S05]  /*4c420*/  IADD3 R7, P0, PT, R6, R3, RZ ;  /* 0x0000000306077210 */ /* 0x001fca0007f1e0ff */
[----:B------:R0:W-:Y:S04]  /*4c430*/  STL [R1+0x3498], R7 ;  /* 0x0034980701007387 */ /* 0x0001e80000100800 */
[----:B------:R1:W-:Y:S04]  /*4c440*/  STL [R1+0x3484], R5 ;  /* 0x0034840501007387 */ /* 0x0003e80000100800 */
[----:B------:R2:W-:Y:S01]  /*4c450*/  STL [R1+0x3350], R8 ;  /* 0x0033500801007387 */ /* 0x0005e20000100800 */
[C---:B0-----:R-:W-:Y:S02]  /*4c460*/  IMAD R7, R4.reuse, 0x76, RZ ;  /* 0x0000007604077824 */ /* 0x041fe400078e02ff */
[----:B-1----:R-:W-:Y:S01]  /*4c470*/  IMAD R5, R4, 0xc4, RZ ;  /* 0x000000c404057824 */ /* 0x002fe200078e02ff */
[----:B--2---:R-:W-:Y:S01]  /*4c480*/  LEA.HI.X.SX32 R8, R6, R2, 0x1, P3 ;  /* 0x0000000206087211 */ /* 0x004fe200018f0eff */
[----:B------:R-:W-:-:S04]  /*4c490*/  IMAD R6, R4, 0x3d, RZ ;  /* 0x0000003d04067824 */ /* 0x000fc800078e02ff */
[----:B------:R0:W-:Y:S01]  /*4c4a0*/  STL [R1+0x32ac], R8 ;  /* 0x0032ac0801007387 */ /* 0x0001e20000100800 */
[-C--:B------:R-:W-:Y:S02]  /*4c4b0*/  LEA.HI.X.SX32 R6, R6, R2.reuse, 0x1, P0 ;  /* 0x0000000206067211 */ /* 0x080fe400000f0eff */
[-C--:B------:R-:W-:Y:S02]  /*4c4c0*/  IADD3 R5, P0, PT, R5, R3.reuse, RZ ;  /* 0x0000000305057210 */ /* 0x080fe40007f1e0ff */
[C---:B0-----:R-:W-:Y:S02]  /*4c4d0*/  IADD3 R8, P3, PT, R7.reuse, R3, RZ ;  /* 0x0000000307087210 */ /* 0x041fe40007f7e0ff */
[----:B------:R-:W-:-:S03]  /*4c4e0*/  LEA.HI.X.SX32 R7, R7, R2, 0x1, P1 ;  /* 0x0000000207077211 */ /* 0x000fc600008f0eff */
[----:B------:R0:W-:Y:S04]  /*4c4f0*/  STL [R1+0x34a8], R8 ;  /* 0x0034a80801007387 */ /* 0x0001e80000100800 */
[----:B------:R1:W-:Y:S04]  /*4c500*/  STL [R1+0x3494], R6 ;  /* 0x0034940601007387 */ /* 0x0003e80000100800 */
[----:B------:R2:W-:Y:S01]  /*4c510*/  STL [R1+0x3370], R5 ;  /* 0x0033700501007387 */ /* 0x0005e20000100800 */
[----:B0-----:R-:W-:-:S03]  /*4c520*/  IMAD R8, R4, 0x72, RZ ;  /* 0x0000007204087824 */ /* 0x001fc600078e02ff */
[----:B------:R0:W-:Y:S01]  /*4c530*/  STL [R1+0x32cc], R7 ;  /* 0x0032cc0701007387 */ /* 0x0001e20000100800 */
[C---:B-1----:R-:W-:Y:S02]  /*4c540*/  IMAD R6, R4.reuse, 0x3b, RZ ;  /* 0x0000003b04067824 */ /* 0x042fe400078e02ff */
[----:B--2---:R-:W-:-:S03]  /*4c550*/  IMAD R5, R4, 0xbc, RZ ;  /* 0x000000bc04057824 */ /* 0x004fc600078e02ff */
[-C--:B------:R-:W-:Y:S02]  /*4c560*/  LEA.HI.X.SX32 R6, R6, R2.reuse, 0x1, P3 ;  /* 0x0000000206067211 */ /* 0x080fe400018f0eff */
[C---:B0-----:R-:W-:Y:S02]  /*4c570*/  IADD3 R7, P1, PT, R8.reuse, R3, RZ ;  /* 0x0000000308077210 */ /* 0x041fe40007f3e0ff */
[----:B------:R-:W-:-:S03]  /*4c580*/  LEA.HI.X.SX32 R8, R8, R2, 0x1, P2 ;  /* 0x0000000208087211 */ /* 0x000fc600010f0eff */
[----:B------:R0:W-:Y:S04]  /*4c590*/  STL [R1+0x34b8], R7 ;  /* 0x0034b80701007387 */ /* 0x0001e80000100800 */
[----:B------:R1:W-:Y:S01]  /*4c5a0*/  STL [R1+0x34a4], R6 ;  /* 0x0034a40601007387 */ /* 0x0003e20000100800 */
[-C--:B0-----:R-:W-:Y:S01]  /*4c5b0*/  IADD3 R7, P3, PT, R5, R3.reuse, RZ ;  /* 0x0000000305077210 */ /* 0x081fe20007f7e0ff */
[C---:B------:R-:W-:Y:S02]  /*4c5c0*/  IMAD R5, R4.reuse, 0xb4, RZ ;  /* 0x000000b404057824 */ /* 0x040fe400078e02ff */
[----:B-1----:R-:W-:Y:S02]  /*4c5d0*/  IMAD R6, R4, 0x39, RZ ;  /* 0x0000003904067824 */ /* 0x002fe400078e02ff */
[----:B------:R0:W-:Y:S04]  /*4c5e0*/  STL [R1+0x3390], R7 ;  /* 0x0033900701007387 */ /* 0x0001e80000100800 */
[----:B------:R1:W-:Y:S01]  /*4c5f0*/  STL [R1+0x32ec], R8 ;  /* 0x0032ec0801007387 */ /* 0x0003e20000100800 */
[----:B0-----:R-:W-:-:S02]  /*4c600*/  IADD3 R7, P2, PT, R9, R3, RZ ;  /* 0x0000000309077210 */ /* 0x001fc40007f5e0ff */
[----:B-1----:R-:W-:-:S03]  /*4c610*/  LEA.HI.X.SX32 R8, R6, R2, 0x1, P1 ;  /* 0x0000000206087211 */ /* 0x002fc600008f0eff */
[----:B------:R0:W-:Y:S01]  /*4c620*/  STL [R1+0x34c8], R7 ;  /* 0x0034c80701007387 */ /* 0x0001e20000100800 */
[----:B------:R-:W-:-:S03]  /*4c630*/  IMAD R6, R4, 0x37, RZ ;  /* 0x0000003704067824 */ /* 0x000fc600078e02ff */
[----:B------:R1:W-:Y:S01]  /*4c640*/  STL [R1+0x34b4], R8 ;  /* 0x0034b40801007387 */ /* 0x0003e20000100800 */
[----:B0-----:R-:W-:Y:S01]  /*4c650*/  IADD3 R7, P1, PT, R5, R3, RZ ;  /* 0x0000000305077210 */ /* 0x001fe20007f3e0ff */
[----:B------:R-:W-:Y:S01]  /*4c660*/  IMAD R5, R4, 0xac, RZ ;  /* 0x000000ac04057824 */ /* 0x000fe200078e02ff */
[----:B-1----:R-:W-:-:S03]  /*4c670*/  LEA.HI.X.SX32 R8, R6, R2, 0x1, P2 ;  /* 0x0000000206087211 */ /* 0x002fc600010f0eff */
[----:B------:R0:W-:Y:S01]  /*4c680*/  STL [R1+0x33b0], R7 ;  /* 0x0033b00701007387 */ /* 0x0001e20000100800 */
[----:B------:R-:W-:Y:S01]  /*4c690*/  IMAD R6, R4, 0x35, RZ ;  /* 0x0000003504067824 */ /* 0x000fe200078e02ff */
[----:B0-----:R-:W-:Y:S02]  /*4c6a0*/  LEA.HI.X.SX32 R7, R9, R2, 0x1, P4 ;  /* 0x0000000209077211 */ /* 0x001fe400020f0eff */
[----:B------:R-:W-:-:S03]  /*4c6b0*/  IADD3 R9, P4, PT, R10, R3, RZ ;  /* 0x000000030a097210 */ /* 0x000fc60007f9e0ff */
[----:B------:R0:W-:Y:S04]  /*4c6c0*/  STL [R1+0x330c], R7 ;  /* 0x00330c0701007387 */ /* 0x0001e80000100800 */
[----:B------:R-:W-:Y:S04]  /*4c6d0*/  STL [R1+0x34d8], R9 ;  /* 0x0034d80901007387 */ /* 0x000fe80000100800 */
[----:B------:R1:W-:Y:S01]  /*4c6e0*/  STL [R1+0x34c4], R8 ;  /* 0x0034c40801007387 */ /* 0x0003e20000100800 */
[----:B0-----:R-:W-:Y:S01]  /*4c6f0*/  IADD3 R7, P2, PT, R5, R3, RZ ;  /* 0x0000000305077210 */ /* 0x001fe20007f5e0ff */
[----:B------:R-:W-:-:S04]  /*4c700*/  IMAD R5, R4, 0xa4, RZ ;  /* 0x000000a404057824 */ /* 0x000fc800078e02ff */
[----:B------:R0:W-:Y:S01]  /*4c710*/  STL [R1+0x33d0], R7 ;  /* 0x0033d00701007387 */ /* 0x0001e20000100800 */
[-C--:B-1----:R-:W-:Y:S01]  /*4c720*/  LEA.HI.X.SX32 R8, R6, R2.reuse, 0x1, P4 ;  /* 0x0000000206087211 */ /* 0x082fe200020f0eff */
        /* <DEDUP_REMOVED lines=74> */
[----:B------:R1:W-:Y:S04]  /*4cbd0*/  STL [R1+0x3558], R9 ;  /* 0x0035580901007387 */ /* 0x0003e80000100800 */
[----:B------:R2:W-:Y:S01]  /*4cbe0*/  STL [R1+0x3544], R8 ;  /* 0x0035440801007387 */ /* 0x0005e20000100800 */
[----:B0-----:R-:W-:Y:S01]  /*4cbf0*/  IADD3 R7, P4, PT, R5, R3, RZ ;  /* 0x0000000305077210 */ /* 0x001fe20007f9e0ff */
[----:B------:R-:W-:Y:S01]  /*4cc00*/  IMAD R5, R4, 0xc8, RZ ;  /* 0x000000c804057824 */ /* 0x000fe200078e02ff */
[----:B-1----:R-:W-:-:S03]  /*4cc10*/  LEA.HI.X.SX32 R9, R18, R2, 0x1, P5 ;  /* 0x0000000212097211 */ /* 0x002fc600028f0eff */
[----:B------:R0:W-:Y:S01]  /*4cc20*/  STL [R1+0x3320], R7 ;  /* 0x0033200701007387 */ /* 0x0001e20000100800 */
[----:B--2---:R-:W-:-:S03]  /*4cc30*/  IADD3 R8, P5, PT, R19, R3, RZ ;  /* 0x0000000313087210 */ /* 0x004fc60007fbe0ff */
[----:B------:R-:W-:Y:S04]  /*4cc40*/  STL [R1+0x342c], R9 ;  /* 0x00342c0901007387 */ /* 0x000fe80000100800 */
[----:B------:R-:W-:Y:S01]  /*4cc50*/  STL [R1+0x3568], R8 ;  /* 0x0035680801007387 */ /* 0x000fe20000100800 */
[-C--:B0-----:R-:W-:Y:S02]  /*4cc60*/  LEA.HI.X.SX32 R7, R6, R2.reuse, 0x1, P6 ;  /* 0x0000000206077211 */ /* 0x081fe400030f0eff */
[----:B------:R-:W-:Y:S01]  /*4cc70*/  IADD3 R6, P6, PT, R5, R3, RZ ;  /* 0x0000000305067210 */ /* 0x000fe20007fde0ff */
[----:B------:R-:W-:Y:S02]  /*4cc80*/  IMAD R5, R4, 0x23, RZ ;  /* 0x0000002304057824 */ /* 0x000fe400078e02ff */
[----:B------:R0:W-:Y:S04]  /*4cc90*/  STL [R1+0x3554], R7 ;  /* 0x0035540701007387 */ /* 0x0001e80000100800 */
[----:B------:R1:W-:Y:S01]  /*4cca0*/  STL [R1+0x3360], R6 ;  /* 0x0033600601007387 */ /* 0x0003e20000100800 */
[----:B0-----:R-:W-:-:S02]  /*4ccb0*/  LEA.HI.X.SX32 R7, R19, R2, 0x1, P0 ;  /* 0x0000000213077211 */ /* 0x001fc400000f0eff */
[-C--:B------:R-:W-:Y:S01]  /*4ccc0*/  IADD3 R8, P0, PT, R20, R3.reuse, RZ ;  /* 0x0000000314087210 */ /* 0x080fe20007f1e0ff */
[C---:B-1----:R-:W-:Y:S02]  /*4ccd0*/  IMAD R6, R4.reuse, 0xb8, RZ ;  /* 0x000000b804067824 */ /* 0x042fe400078e02ff */
[----:B------:R0:W-:Y:S04]  /*4cce0*/  STL [R1+0x344c], R7 ;  /* 0x00344c0701007387 */ /* 0x0001e80000100800 */
[----:B------:R1:W-:Y:S01]  /*4ccf0*/  STL [R1+0x3578], R8 ;  /* 0x0035780801007387 */ /* 0x0003e20000100800 */
[----:B0-----:R-:W-:Y:S01]  /*4cd00*/  LEA.HI.X.SX32 R7, R5, R2, 0x1, P5 ;  /* 0x0000000205077211 */ /* 0x001fe200028f0eff */
[----:B------:R-:W-:Y:S01]  /*4cd10*/  IMAD R5, R4, 0x21, RZ ;  /* 0x0000002104057824 */ /* 0x000fe200078e02ff */
[----:B-1----:R-:W-:-:S03]  /*4cd20*/  IADD3 R8, P5, PT, R6, R3, RZ ;  /* 0x0000000306087210 */ /* 0x002fc60007fbe0ff */
[----:B------:R0:W-:Y:S01]  /*4cd30*/  STL [R1+0x3564], R7 ;  /* 0x0035640701007387 */ /* 0x0001e20000100800 */
[-C--:B------:R-:W-:Y:S02]  /*4cd40*/  LEA.HI.X.SX32 R6, R20, R2.reuse, 0x1, P3 ;  /* 0x0000000214067211 */ /* 0x080fe400018f0eff */
[----:B------:R-:W-:Y:S01]  /*4cd50*/  LEA.HI.X.SX32 R5, R5, R2, 0x1, P0 ;  /* 0x0000000205057211 */ /* 0x000fe200000f0eff */
[----:B------:R1:W-:Y:S04]  /*4cd60*/  STL [R1+0x33a0], R8 ;  /* 0x0033a00801007387 */ /* 0x0003e80000100800 */
[----:B------:R2:W-:Y:S01]  /*4cd70*/  STL [R1+0x346c], R6 ;  /* 0x00346c0601007387 */ /* 0x0005e20000100800 */
[-C--:B0-----:R-:W-:Y:S02]  /*4cd80*/  IADD3 R7, P3, PT, R21, R3.reuse, RZ ;  /* 0x0000000315077210 */ /* 0x081fe40007f7e0ff */
[----:B-1----:R-:W-:-:S03]  /*4cd90*/  IADD3 R8, P0, PT, R22, R3, RZ ;  /* 0x0000000316087210 */ /* 0x002fc60007f1e0ff */
[----:B------:R0:W-:Y:S01]  /*4cda0*/  STL [R1+0x3490], R7 ;  /* 0x0034900701007387 */ /* 0x0001e20000100800 */
[----:B--2---:R-:W-:-:S03]  /*4cdb0*/  IMAD R6, R4, 0xa8, RZ ;  /* 0x000000a804067824 */ /* 0x004fc600078e02ff */
[----:B------:R1:W-:Y:S04]  /*4cdc0*/  STL [R1+0x3574], R5 ;  /* 0x0035740501007387 */ /* 0x0003e80000100800 */
[----:B------:R2:W-:Y:S01]  /*4cdd0*/  STL [R1+0x3588], R8 ;  /* 0x0035880801007387 */ /* 0x0005e20000100800 */
[----:B0-----:R-:W-:Y:S01]  /*4cde0*/  LEA.HI.X.SX32 R7, R21, R2, 0x1, P1 ;  /* 0x0000000215077211 */ /* 0x001fe200008f0eff */
[----:B-1----:R-:W-:-:S04]  /*4cdf0*/  IMAD R5, R4, 0x1f, RZ ;  /* 0x0000001f04057824 */ /* 0x002fc800078e02ff */
[----:B------:R0:W-:Y:S01]  /*4ce00*/  STL [R1+0x329c], R7 ;  /* 0x00329c0701007387 */ /* 0x0001e20000100800 */
[-C--:B--2---:R-:W-:Y:S02]  /*4ce10*/  IADD3 R8, P1, PT, R6, R3.reuse, RZ ;  /* 0x0000000306087210 */ /* 0x084fe40007f3e0ff */
[-C--:B------:R-:W-:Y:S02]  /*4ce20*/  LEA.HI.X.SX32 R6, R22, R2.reuse, 0x1, P3 ;  /* 0x0000000216067211 */ /* 0x080fe400018f0eff */
[----:B------:R-:W-:Y:S01]  /*4ce30*/  LEA.HI.X.SX32 R5, R5, R2, 0x1, P0 ;  /* 0x0000000205057211 */ /* 0x000fe200000f0eff */
[----:B------:R1:W-:Y:S01]  /*4ce40*/  STL [R1+0x33e0], R8 ;  /* 0x0033e00801007387 */ /* 0x0003e20000100800 */
[----:B0-----:R-:W-:-:S03]  /*4ce50*/  IADD3 R7, P3, PT, R23, R3, RZ ;  /* 0x0000000317077210 */ /* 0x001fc60007f7e0ff */
[----:B------:R0:W-:Y:S04]  /*4ce60*/  STL [R1+0x348c], R6 ;  /* 0x00348c0601007387 */ /* 0x0001e80000100800 */
[----:B------:R2:W-:Y:S01]  /*4ce70*/  STL [R1+0x34b0], R7 ;  /* 0x0034b00701007387 */ /* 0x0005e20000100800 */
[----:B-1----:R-:W-:-:S03]  /*4ce80*/  IADD3 R8, P0, PT, R24, R3, RZ ;  /* 0x0000000318087210 */ /* 0x002fc60007f1e0ff */
[----:B------:R1:W-:Y:S01]  /*4ce90*/  STL [R1+0x3584], R5 ;  /* 0x0035840501007387 */ /* 0x0003e20000100800 */
[----:B0-----:R-:W-:-:S03]  /*4cea0*/  IMAD R6, R4, 0x98, RZ ;  /* 0x0000009804067824 */ /* 0x001fc600078e02ff */
[----:B------:R0:W-:Y:S01]  /*4ceb0*/  STL [R1+0x3598], R8 ;  /* 0x0035980801007387 */ /* 0x0001e20000100800 */
[----:B--2---:R-:W-:Y:S01]  /*4cec0*/  LEA.HI.X.SX32 R7, R23, R2, 0x1, P2 ;  /* 0x0000000217077211 */ /* 0x004fe200010f0eff */
[----:B-1----:R-:W-:-:S04]  /*4ced0*/  IMAD R5, R4, 0x1d, RZ ;  /* 0x0000001d04057824 */ /* 0x002fc800078e02ff */
[----:B------:R1:W-:Y:S01]  /*4cee0*/  STL [R1+0x32dc], R7 ;  /* 0x0032dc0701007387 */ /* 0x0003e20000100800 */
[-C--:B0-----:R-:W-:Y:S02]  /*4cef0*/  IADD3 R8, P2, PT, R6, R3.reuse, RZ ;  /* 0x0000000306087210 */ /* 0x081fe40007f5e0ff */
[-C--:B------:R-:W-:Y:S02]  /*4cf00*/  LEA.HI.X.SX32 R6, R24, R2.reuse, 0x1, P3 ;  /* 0x0000000218067211 */ /* 0x080fe400018f0eff */
[----:B------:R-:W-:Y:S01]  /*4cf10*/  LEA.HI.X.SX32 R5, R5, R2, 0x1, P0 ;  /* 0x0000000205057211 */ /* 0x000fe200000f0eff */
[----:B------:R0:W-:Y:S01]  /*4cf20*/  STL [R1+0x3420], R8 ;  /* 0x0034200801007387 */ /* 0x0001e20000100800 */
[----:B-1----:R-:W-:-:S03]  /*4cf30*/  IADD3 R7, P3, PT, R25, R3, RZ ;  /* 0x0000000319077210 */ /* 0x002fc60007f7e0ff */
[----:B------:R1:W-:Y:S04]  /*4cf40*/  STL [R1+0x34ac], R6 ;  /* 0x0034ac0601007387 */ /* 0x0003e80000100800 */
[----:B------:R2:W-:Y:S01]  /*4cf50*/  STL [R1+0x34d0], R7 ;  /* 0x0034d00701007387 */ /* 0x0005e20000100800 */
[----:B0-----:R-:W-:-:S03]  /*4cf60*/  IADD3 R8, P0, PT, R26, R3, RZ ;  /* 0x000000031a087210 */ /* 0x001fc60007f1e0ff */
[----:B------:R0:W-:Y:S01]  /*4cf70*/  STL [R1+0x3594], R5 ;  /* 0x0035940501007387 */ /* 0x0001e20000100800 */
[----:B-1----:R-:W-:-:S03]  /*4cf80*/  IMAD R6, R4, 0x88, RZ ;  /* 0x0000008804067824 */ /* 0x002fc600078e02ff */
[----:B------:R1:W-:Y:S01]  /*4cf90*/  STL [R1+0x35a8], R8 ;  /* 0x0035a80801007387 */ /* 0x0003e20000100800 */
[-C--:B--2---:R-:W-:Y:S02]  /*4cfa0*/  LEA.HI.X.SX32 R7, R25, R2.reuse, 0x1, P4 ;  /* 0x0000000219077211 */ /* 0x084fe400020f0eff */
[----:B------:R-:W-:Y:S01]  /*4cfb0*/  IADD3 R6, P4, PT, R6, R3, RZ ;  /* 0x0000000306067210 */ /* 0x000fe20007f9e0ff */
[----:B0-----:R-:W-:Y:S02]  /*4cfc0*/  IMAD R5, R4, 0x1b, RZ ;  /* 0x0000001b04057824 */ /* 0x001fe400078e02ff */
[----:B------:R0:W-:Y:S01]  /*4cfd0*/  STL [R1+0x331c], R7 ;  /* 0x00331c0701007387 */ /* 0x0001e20000100800 */
[----:B-1----:R-:W-:-:S03]  /*4cfe0*/  LEA.HI.X.SX32 R8, R26, R2, 0x1, P3 ;  /* 0x000000021a087211 */ /* 0x002fc600018f0eff */
[----:B------:R1:W-:Y:S04]  /*4cff0*/  STL [R1+0x3460], R6 ;  /* 0x0034600601007387 */ /* 0x0003e80000100800 */
[----:B------:R2:W-:Y:S01]  /*4d000*/  STL [R1+0x34cc], R8 ;  /* 0x0034cc0801007387 */ /* 0x0005e20000100800 */
[----:B0-----:R-:W-:Y:S02]  /*4d010*/  IADD3 R7, P3, PT, R27, R3, RZ ;  /* 0x000000031b077210 */ /* 0x001fe40007f7e0ff */
[----:B-1----:R-:W-:-:S03]  /*4d020*/  LEA.HI.X.SX32 R6, R5, R2, 0x1, P0 ;  /* 0x0000000205067211 */ /* 0x002fc600000f0eff */
[----:B------:R0:W-:Y:S01]  /*4d030*/  STL [R1+0x34f0], R7 ;  /* 0x0034f00701007387 */ /* 0x0001e20000100800 */
[C---:B------:R-:W-:Y:S01]  /*4d040*/  IMAD R5, R4.reuse, 0xf0, RZ ;  /* 0x000000f004057824 */ /* 0x040fe200078e02ff */
[-C--:B------:R-:W-:Y:S02]  /*4d050*/  LEA.HI.X.SX32 R10, R29, R2.reuse, 0x1, P3 ;  /* 0x000000021d0a7211 */ /* 0x080fe400018f0eff */
[----:B------:R1:W-:Y:S01]  /*4d060*/  STL [R1+0x35a4], R6 ;  /* 0x0035a40601007387 */ /* 0x0003e20000100800 */
[----:B--2---:R-:W-:Y:S02]  /*4d070*/  LEA.HI.X.SX32 R8, R27, R2, 0x1, P6 ;  /* 0x000000021b087211 */ /* 0x004fe400030f0eff */
[----:B0-----:R-:W-:Y:S01]  /*4d080*/  IADD3 R7, P0, PT, R29, R3, RZ ;  /* 0x000000031d077210 */ /* 0x001fe20007f1e0ff */
[----:B-1----:R-:W-:-:S04]  /*4d090*/  IMAD R6, R4, 0x5c, RZ ;  /* 0x0000005c04067824 */ /* 0x002fc800078e02ff */
[----:B------:R0:W-:Y:S04]  /*4d0a0*/  STL [R1+0x35b8], R7 ;  /* 0x0035b80701007387 */ /* 0x0001e80000100800 */
[----:B------:R1:W-:Y:S01]  /*4d0b0*/  STL [R1+0x335c], R8 ;  /* 0x00335c0801007387 */ /* 0x0003e20000100800 */
[-C--:B------:R-:W-:Y:S02]  /*4d0c0*/  IADD3 R9, P3, PT, R6, R3.reuse, RZ ;  /* 0x0000000306097210 */ /* 0x080fe40007f7e0ff */
[----:B0-----:R-:W-:Y:S01]  /*4d0d0*/  IADD3 R7, P6, PT, R5, R3, RZ ;  /* 0x0000000305077210 */ /* 0x001fe20007fde0ff */
[C---:B------:R-:W-:Y:S02]  /*4d0e0*/  IMAD R5, R4.reuse, 0x19, RZ ;  /* 0x0000001904057824 */ /* 0x040fe400078e02ff */
[----:B-1----:R-:W-:-:S02]  /*4d0f0*/  IMAD R8, R4, 0x2e, RZ ;  /* 0x0000002e04087824 */ /* 0x002fc400078e02ff */
[----:B------:R0:W-:Y:S04]  /*4d100*/  STL [R1+0x32c0], R7 ;  /* 0x0032c00701007387 */ /* 0x0001e80000100800 */
[----:B------:R1:W-:Y:S04]  /*4d110*/  STL [R1+0x34ec], R10 ;  /* 0x0034ec0a01007387 */ /* 0x0003e80000100800 */
[----:B------:R2:W-:Y:S01]  /*4d120*/  STL [R1+0x3510], R9 ;  /* 0x0035100901007387 */ /* 0x0005e20000100800 */
[-C--:B0-----:R-:W-:Y:S01]  /*4d130*/  LEA.HI.X.SX32 R7, R5, R2.reuse, 0x1, P0 ;  /* 0x0000000205077211 */ /* 0x081fe200000f0eff */
[----:B------:R-:W-:Y:S01]  /*4d140*/  IMAD R5, R4, 0xd0, RZ ;  /* 0x000000d004057824 */ /* 0x000fe200078e02ff */
[----:B-1----:R-:W-:-:S03]  /*4d150*/  LEA.HI.X.SX32 R10, R8, R2, 0x1, P3 ;  /* 0x00000002080a7211 */ /* 0x002fc600018f0eff */
[----:B------:R0:W-:Y:S01]  /*4d160*/  STL [R1+0x35b4], R7 ;  /* 0x0035b40701007387 */ /* 0x0001e20000100800 */
[----:B--2---:R-:W-:-:S05]  /*4d170*/  IADD3 R9, P0, PT, R8, R3, RZ ;  /* 0x0000000308097210 */ /* 0x004fca0007f1e0ff */
[----:B------:R1:W-:Y:S01]  /*4d180*/  STL [R1+0x35c8], R9 ;  /* 0x0035c80901007387 */ /* 0x0003e20000100800 */
[----:B0-----:R-:W-:Y:S01]  /*4d190*/  LEA.HI.X.SX32 R7, R6, R2, 0x1, P5 ;  /* 0x0000000206077211 */ /* 0x001fe200028f0eff */
[----:B------:R-:W-:-:S04]  /*4d1a0*/  IMAD R6, R4, 0x54, RZ ;  /* 0x0000005404067824 */ /* 0x000fc800078e02ff */
[----:B------:R0:W-:Y:S01]  /*4d1b0*/  STL [R1+0x339c], R7 ;  /* 0x00339c0701007387 */ /* 0x0001e20000100800 */
[----:B-1----:R-:W-:Y:S01]  /*4d1c0*/  IADD3 R9, P5, PT, R5, R3, RZ ;  /* 0x0000000305097210 */ /* 0x002fe20007fbe0ff */
[----:B------:R-:W-:-:S04]  /*4d1d0*/  IMAD R5, R4, 0x17, RZ ;  /* 0x0000001704057824 */ /* 0x000fc800078e02ff */
[----:B------:R1:W-:Y:S01]  /*4d1e0*/  STL [R1+0x3340], R9 ;  /* 0x0033400901007387 */ /* 0x0003e20000100800 */
[----:B------:R-:W-:Y:S01]  /*4d1f0*/  LEA.HI.X.SX32 R8, R5, R2, 0x1, P0 ;  /* 0x0000000205087211 */ /* 0x000fe200000f0eff */
[C---:B0-----:R-:W-:Y:S02]  /*4d200*/  IMAD R7, R4.reuse, 0x2a, RZ ;  /* 0x0000002a04077824 */ /* 0x041fe400078e02ff */
[----:B------:R0:W-:Y:S01]  /*4d210*/  STL [R1+0x350c], R10 ;  /* 0x00350c0a01007387 */ /* 0x0001e20000100800 */
[----:B------:R-:W-:Y:S01]  /*4d220*/  IMAD R5, R4, 0xb0, RZ ;  /* 0x000000b004057824 */ /* 0x000fe200078e02ff */
[----:B-1----:R-:W-:-:S04]  /*4d230*/  IADD3 R9, P3, PT, R6, R3, RZ ;  /* 0x0000000306097210 */ /* 0x002fc80007f7e0ff */
[CC--:B0-----:R-:W-:Y:S01]  /*4d240*/  LEA.HI.X.SX32 R10, R7.reuse, R2.reuse, 0x1, P3 ;  /* 0x00000002070a7211 */ /* 0x0c1fe200018f0eff */
[----:B------:R0:W-:Y:S04]  /*4d250*/  STL [R1+0x3530], R9 ;  /* 0x0035300901007387 */ /* 0x0001e80000100800 */
[----:B------:R1:W-:Y:S01]  /*4d260*/  STL [R1+0x35c4], R8 ;  /* 0x0035c40801007387 */ /* 0x0003e20000100800 */
[----:B0-----:R-:W-:Y:S02]  /*4d270*/  IADD3 R9, P0, PT, R7, R3, RZ ;  /* 0x0000000307097210 */ /* 0x001fe40007f1e0ff */
[----:B-1----:R-:W-:-:S03]  /*4d280*/  LEA.HI.X.SX32 R8, R6, R2, 0x1, P1 ;  /* 0x0000000206087211 */ /* 0x002fc600008f0eff */
[----:B------:R0:W-:Y:S01]  /*4d290*/  STL [R1+0x35d8], R9 ;  /* 0x0035d80901007387 */ /* 0x0001e20000100800 */
[----:B------:R-:W-:-:S03]  /*4d2a0*/  IMAD R6, R4, 0x4c, RZ ;  /* 0x0000004c04067824 */ /* 0x000fc600078e02ff */
[----:B------:R1:W-:Y:S01]  /*4d2b0*/  STL [R1+0x33dc], R8 ;  /* 0x0033dc0801007387 */ /* 0x0003e20000100800 */
[-C--:B0-----:R-:W-:Y:S01]  /*4d2c0*/  IADD3 R9, P1, PT, R5, R3.reuse, RZ ;  /* 0x0000000305097210 */ /* 0x081fe20007f3e0ff */
[C---:B------:R-:W-:Y:S02]  /*4d2d0*/  IMAD R5, R4.reuse, 0x15, RZ ;  /* 0x0000001504057824 */ /* 0x040fe400078e02ff */
[C---:B-1----:R-:W-:Y:S02]  /*4d2e0*/  IMAD R8, R4.reuse, 0x26, RZ ;  /* 0x0000002604087824 */ /* 0x042fe400078e02ff */
[----:B------:R0:W-:Y:S01]  /*4d2f0*/  STL [R1+0x33c0], R9 ;  /* 0x0033c00901007387 */ /* 0x0001e20000100800 */
[----:B------:R-:W-:Y:S01]  /*4d300*/  LEA.HI.X.SX32 R7, R5, R2, 0x1, P0 ;  /* 0x0000000205077211 */ /* 0x000fe200000f0eff */
[----:B------:R-:W-:Y:S02]  /*4d310*/  IMAD R5, R4, 0x90, RZ ;  /* 0x0000009004057824 */ /* 0x000fe400078e02ff */
[----:B------:R1:W-:Y:S01]  /*4d320*/  STL [R1+0x352c], R10 ;  /* 0x00352c0a01007387 */ /* 0x0003e20000100800 */
[----:B0-----:R-:W-:-:S04]  /*4d330*/  IADD3 R9, P3, PT, R6, R3, RZ ;  /* 0x0000000306097210 */ /* 0x001fc80007f7e0ff */
[CC--:B-1----:R-:W-:Y:S01]  /*4d340*/  LEA.HI.X.SX32 R10, R8.reuse, R2.reuse, 0x1, P3 ;  /* 0x00000002080a7211 */ /* 0x0c2fe200018f0eff */
        /* <DEDUP_REMOVED lines=10> */
[----:B------:R0:W-:Y:S03]  /*4d3f0*/  STL [R1+0x3440], R9 ;  /* 0x0034400901007387 */ /* 0x0001e60000100800 */
[----:B------:R-:W-:Y:S01]  /*4d400*/  LEA.HI.X.SX32 R8, R7, R2, 0x1, P0 ;  /* 0x0000000207087211 */ /* 0x000fe200000f0eff */
[----:B------:R-:W-:Y:S01]  /*4d410*/  IMAD R7, R4, 0xe0, RZ ;  /* 0x000000e004077824 */ /* 0x000fe200078e02ff */
[----:B------:R-:W-:Y:S01]  /*4d420*/  STL [R1+0x354c], R10 ;  /* 0x00354c0a01007387 */ /* 0x000fe20000100800 */
[----:B0-----:R-:W-:-:S05]  /*4d430*/  IADD3 R9, P3, PT, R6, R3, RZ ;  /* 0x0000000306097210 */ /* 0x001fca0007f7e0ff */
[----:B------:R0:W-:Y:S04]  /*4d440*/  STL [R1+0x3570], R9 ;  /* 0x0035700901007387 */ /* 0x0001e80000100800 */
[----:B------:R1:W-:Y:S01]  /*4d450*/  STL [R1+0x35e4], R8 ;  /* 0x0035e40801007387 */ /* 0x0003e20000100800 */
[CC--:B0-----:R-:W-:Y:S02]  /*4d460*/  IADD3 R9, P0, PT, R5.reuse, R3.reuse, RZ ;  /* 0x0000000305097210 */ /* 0x0c1fe40007f1e0ff */
[-C--:B------:R-:W-:Y:S02]  /*4d470*/  LEA.HI.X.SX32 R5, R5, R2.reuse, 0x1, P3 ;  /* 0x0000000205057211 */ /* 0x080fe400018f0eff */
[----:B-1----:R-:W-:Y:S01]  /*4d480*/  LEA.HI.X.SX32 R8, R6, R2, 0x1, P4 ;  /* 0x0000000206087211 */ /* 0x002fe200020f0eff */
[----:B------:R-:W-:Y:S01]  /*4d490*/  IMAD R6, R4, 0x78, RZ ;  /* 0x0000007804067824 */ /* 0x000fe200078e02ff */
[-C--:B------:R-:W-:Y:S01]  /*4d4a0*/  IADD3 R7, P4, PT, R7, R3.reuse, RZ ;  /* 0x0000000307077210 */ /* 0x080fe20007f9e0ff */
[----:B------:R0:W-:Y:S04]  /*4d4b0*/  STL [R1+0x35f8], R9 ;  /* 0x0035f80901007387 */ /* 0x0001e80000100800 */
[----:B------:R1:W-:Y:S04]  /*4d4c0*/  STL [R1+0x345c], R8 ;  /* 0x00345c0801007387 */ /* 0x0003e80000100800 */
[----:B------:R2:W-:Y:S01]  /*4d4d0*/  STL [R1+0x3300], R7 ;  /* 0x0033000701007387 */ /* 0x0005e20000100800 */
[----:B0-----:R-:W-:-:S03]  /*4d4e0*/  IADD3 R9, P3, PT, R6, R3, RZ ;  /* 0x0000000306097210 */ /* 0x001fc60007f7e0ff */
[----:B------:R0:W-:Y:S01]  /*4d4f0*/  STL [R1+0x356c], R5 ;  /* 0x00356c0501007387 */ /* 0x0001e20000100800 */
[----:B-1----:R-:W-:-:S03]  /*4d500*/  IMAD R8, R4, 0x11, RZ ;  /* 0x0000001104087824 */ /* 0x002fc600078e02ff */
[----:B------:R1:W-:Y:S01]  /*4d510*/  STL [R1+0x34a0], R9 ;  /* 0x0034a00901007387 */ /* 0x0003e20000100800 */
[----:B--2---:R-:W-:Y:S01]  /*4d520*/  IMAD R7, R4, 0x3c, RZ ;  /* 0x0000003c04077824 */ /* 0x004fe200078e02ff */
[-C--:B------:R-:W-:Y:S02]  /*4d530*/  LEA.HI.X.SX32 R10, R8, R2.reuse, 0x1, P0 ;  /* 0x00000002080a7211 */ /* 0x080fe400000f0eff */
[----:B------:R-:W-:Y:S01]  /*4d540*/  LEA.HI.X.SX32 R8, R6, R2, 0x1, P6 ;  /* 0x0000000206087211 */ /* 0x000fe200030f0eff */
[C---:B0-----:R-:W-:Y:S02]  /*4d550*/  IMAD R5, R4.reuse, 0x1e, RZ ;  /* 0x0000001e04057824 */ /* 0x041fe400078e02ff */
[----:B------:R-:W-:Y:S01]  /*4d560*/  IMAD R6, R4, 0xa0, RZ ;  /* 0x000000a004067824 */ /* 0x000fe200078e02ff */
[----:B------:R-:W-:Y:S01]  /*4d570*/  STL [R1+0x35f4], R10 ;  /* 0x0035f40a01007387 */ /* 0x000fe20000100800 */
[----:B-1----:R-:W-:-:S05]  /*4d580*/  IADD3 R9, P0, PT, R7, R3, RZ ;  /* 0x0000000307097210 */ /* 0x002fca0007f1e0ff */
        /* <DEDUP_REMOVED lines=18> */
[----:B------:R-:W-:Y:S01]  /*4d6b0*/  STL [R1+0x3604], R10 ;  /* 0x0036040a01007387 */ /* 0x000fe20000100800 */
[----:B------:R-:W-:Y:S01]  /*4d6c0*/  IMAD R7, R4, 0xc0, RZ ;  /* 0x000000c004077824 */ /* 0x000fe200078e02ff */
[----:B-1----:R-:W-:-:S05]  /*4d6d0*/  IADD3 R9, P6, PT, R6, R3, RZ ;  /* 0x0000000306097210 */ /* 0x002fca0007fde0ff */
[----:B------:R0:W-:Y:S04]  /*4d6e0*/  STL [R1+0x35b0], R9 ;  /* 0x0035b00901007387 */ /* 0x0001e80000100800 */
[----:B------:R1:W-:Y:S01]  /*4d6f0*/  STL [R1+0x333c], R8 ;  /* 0x00333c0801007387 */ /* 0x0003e20000100800 */
[----:B0-----:R-:W-:Y:S02]  /*4d700*/  IADD3 R9, P5, PT, R5, R3, RZ ;  /* 0x0000000305097210 */ /* 0x001fe40007fbe0ff */
        /* <DEDUP_REMOVED lines=9> */
[-C--:B------:R-:W-:Y:S02]  /*4d7a0*/  LEA.HI.X.SX32 R7, R7, R2.reuse, 0x1, P5 ;  /* 0x0000000207077211 */ /* 0x080fe400028f0eff */
[----:B------:R1:W-:Y:S01]  /*4d7b0*/  STL [R1+0x35ac], R8 ;  /* 0x0035ac0801007387 */ /* 0x0003e20000100800 */
[CC--:B0-----:R-:W-:Y:S02]  /*4d7c0*/  IADD3 R9, P6, PT, R6.reuse, R3.reuse, RZ ;  /* 0x0000000306097210 */ /* 0x0c1fe40007fde0ff */
[----:B------:R-:W-:Y:S01]  /*4d7d0*/  LEA.HI.X.SX32 R6, R6, R2, 0x1, P1 ;  /* 0x0000000206067211 */ /* 0x000fe200008f0eff */
[----:B-1----:R-:W-:Y:S02]  /*4d7e0*/  IMAD R8, R4, 0x16, RZ ;  /* 0x0000001604087824 */ /* 0x002fe400078e02ff */
[----:B------:R0:W-:Y:S04]  /*4d7f0*/  STL [R1+0x3520], R9 ;  /* 0x0035200901007387 */ /* 0x0001e80000100800 */
[----:B------:R1:W-:Y:S01]  /*4d800*/  STL [R1+0x3614], R7 ;  /* 0x0036140701007387 */ /* 0x0003e20000100800 */
[----:B0-----:R-:W-:-:S02]  /*4d810*/  IADD3 R9, P5, PT, R5, R3, RZ ;  /* 0x0000000305097210 */ /* 0x001fc40007fbe0ff */
[-C--:B------:R-:W-:Y:S01]  /*4d820*/  LEA.HI.X.SX32 R5, R5, R2.reuse, 0x1, P6 ;  /* 0x0000000205057211 */ /* 0x080fe200030f0eff */
[----:B-1----:R-:W-:Y:S02]  /*4d830*/  IMAD R7, R4, 0x48, RZ ;  /* 0x0000004804077824 */ /* 0x002fe400078e02ff */
[----:B------:R0:W-:Y:S04]  /*4d840*/  STL [R1+0x35d0], R9 ;  /* 0x0035d00901007387 */ /* 0x0001e80000100800 */
[----:B------:R1:W-:Y:S01]  /*4d850*/  STL [R1+0x33bc], R6 ;  /* 0x0033bc0601007387 */ /* 0x0003e20000100800 */
[C---:B------:R-:W-:Y:S02]  /*4d860*/  IADD3 R10, P6, PT, R7.reuse, R3, RZ ;  /* 0x00000003070a7210 */ /* 0x040fe40007fde0ff */
[----:B------:R-:W-:-:S02]  /*4d870*/  LEA.HI.X.SX32 R7, R7, R2, 0x1, P2 ;  /* 0x0000000207077211 */ /* 0x000fc400010f0eff */
[----:B0-----:R-:W-:Y:S01]  /*4d880*/  IADD3 R9, P1, PT, R8, R3, RZ ;  /* 0x0000000308097210 */ /* 0x001fe20007f3e0ff */
[----:B-1----:R-:W-:-:S04]  /*4d890*/  IMAD R6, R4, 0x24, RZ ;  /* 0x0000002404067824 */ /* 0x002fc800078e02ff */
[----:B------:R0:W-:Y:S04]  /*4d8a0*/  STL [R1+0x3628], R9 ;  /* 0x0036280901007387 */ /* 0x0001e80000100800 */
[----:B------:R1:W-:Y:S04]  /*4d8b0*/  STL [R1+0x351c], R5 ;  /* 0x00351c0501007387 */ /* 0x0003e80000100800 */
[----:B------:R2:W-:Y:S01]  /*4d8c0*/  STL [R1+0x3560], R10 ;  /* 0x0035600a01007387 */ /* 0x0005e20000100800 */
[----:B0-----:R-:W-:Y:S01]  /*4d8d0*/  LEA.HI.X.SX32 R9, R8, R2, 0x1, P5 ;  /* 0x0000000208097211 */ /* 0x001fe200028f0eff */
[----:B------:R-:W-:-:S02]  /*4d8e0*/  IMAD R8, R4, 0x12, RZ ;  /* 0x0000001204087824 */ /* 0x000fc400078e02ff */
[----:B-1----:R-:W-:Y:S02]  /*4d8f0*/  IMAD R5, R4, 0xb, RZ ;  /* 0x0000000b04057824 */ /* 0x002fe400078e02ff */
[----:B------:R0:W-:Y:S01]  /*4d900*/  STL [R1+0x35cc], R9 ;  /* 0x0035cc0901007387 */ /* 0x0001e20000100800 */
[C---:B--2---:R-:W-:Y:S02]  /*4d910*/  IADD3 R10, P5, PT, R6.reuse, R3, RZ ;  /* 0x00000003060a7210 */ /* 0x044fe40007fbe0ff */
[----:B------:R-:W-:-:S03]  /*4d920*/  LEA.HI.X.SX32 R6, R6, R2, 0x1, P6 ;  /* 0x0000000206067211 */ /* 0x000fc600030f0eff */
[----:B------:R1:W-:Y:S01]  /*4d930*/  STL [R1+0x35f0], R10 ;  /* 0x0035f00a01007387 */ /* 0x0003e20000100800 */
[----:B0-----:R-:W-:Y:S01]  /*4d940*/  LEA.HI.X.SX32 R9, R5, R2, 0x1, P1 ;  /* 0x0000000205097211 */ /* 0x001fe200008f0eff */
[----:B------:R-:W-:-:S04]  /*4d950*/  IMAD R5, R4, 0x70, RZ ;  /* 0x0000007004057824 */ /* 0x000fc800078e02ff */
[----:B------:R0:W-:Y:S01]  /*4d960*/  STL [R1+0x3624], R9 ;  /* 0x0036240901007387 */ /* 0x0001e20000100800 */
[----:B-1----:R-:W-:-:S05]  /*4d970*/  IADD3 R10, P1, PT, R8, R3, RZ ;  /* 0x00000003080a7210 */ /* 0x002fca0007f3e0ff */
[----:B------:R1:W-:Y:S01]  /*4d980*/  STL [R1+0x3638], R10 ;  /* 0x0036380a01007387 */ /* 0x0003e20000100800 */
[----:B0-----:R-:W-:-:S03]  /*4d990*/  IMAD R9, R4, 0x38, RZ ;  /* 0x0000003804097824 */ /* 0x001fc600078e02ff */
[----:B------:R0:W-:Y:S02]  /*4d9a0*/  STL [R1+0x343c], R7 ;  /* 0x00343c0701007387 */ /* 0x0001e40000100800 */
[-C--:B------:R-:W-:Y:S02]  /*4d9b0*/  IADD3 R11, P6, PT, R9, R3.reuse, RZ ;  /* 0x00000003090b7210 */ /* 0x080fe40007fde0ff */
[----:B-1----:R-:W-:Y:S01]  /*4d9c0*/  IADD3 R10, P2, PT, R5, R3, RZ ;  /* 0x00000003050a7210 */ /* 0x002fe20007f5e0ff */
[----:B0-----:R-:W-:-:S04]  /*4d9d0*/  IMAD R7, R4, 0x1c, RZ ;  /* 0x0000001c04077824 */ /* 0x001fc800078e02ff */
        /* <DEDUP_REMOVED lines=13> */
[C---:B-1----:R-:W-:Y:S02]  /*4dab0*/  IADD3 R11, P1, PT, R8.reuse, R3, RZ ;  /* 0x00000003080b7210 */ /* 0x042fe40007f3e0ff */
[----:B------:R-:W-:-:S03]  /*4dac0*/  LEA.HI.X.SX32 R8, R8, R2, 0x1, P5 ;  /* 0x0000000208087211 */ /* 0x000fc600028f0eff */
[----:B------:R1:W-:Y:S01]  /*4dad0*/  STL [R1+0x3648], R11 ;  /* 0x0036480b01007387 */ /* 0x0003e20000100800 */
[-C--:B0-----:R-:W-:Y:S01]  /*4dae0*/  LEA.HI.X.SX32 R10, R5, R2.reuse, 0x1, P4 ;  /* 0x00000002050a7211 */ /* 0x081fe200020f0eff */
[----:B------:R-:W-:Y:S01]  /*4daf0*/  IMAD R5, R4, 0x28, RZ ;  /* 0x0000002804057824 */ /* 0x000fe200078e02ff */
[C---:B------:R-:W-:Y:S02]  /*4db00*/  IADD3 R12, P4, PT, R6.reuse, R3, RZ ;  /* 0x00000003060c7210 */ /* 0x040fe40007f9e0ff */
[-C--:B------:R-:W-:Y:S01]  /*4db10*/  LEA.HI.X.SX32 R6, R6, R2.reuse, 0x1, P3 ;  /* 0x0000000206067211 */ /* 0x080fe200018f0eff */
[----:B------:R0:W-:Y:S01]  /*4db20*/  STL [R1+0x32fc], R10 ;  /* 0x0032fc0a01007387 */ /* 0x0001e20000100800 */
[----:B-1----:R-:W-:-:S03]  /*4db30*/  LEA.HI.X.SX32 R11, R9, R2, 0x1, P2 ;  /* 0x00000002090b7211 */ /* 0x002fc600010f0eff */
[----:B------:R-:W-:Y:S01]  /*4db40*/  STL [R1+0x3540], R12 ;  /* 0x0035400c01007387 */ /* 0x000fe20000100800 */
[----:B------:R-:W-:-:S03]  /*4db50*/  IADD3 R9, P2, PT, R5, R3, RZ ;  /* 0x0000000305097210 */ /* 0x000fc60007f5e0ff */
[----:B------:R1:W-:Y:S01]  /*4db60*/  STL [R1+0x34bc], R11 ;  /* 0x0034bc0b01007387 */ /* 0x0003e20000100800 */
[----:B0-----:R-:W-:-:S03]  /*4db70*/  IMAD R10, R4, 0x14, RZ ;  /* 0x00000014040a7824 */ /* 0x001fc600078e02ff */
[----:B------:R0:W-:Y:S04]  /*4db80*/  STL [R1+0x35e0], R9 ;  /* 0x0035e00901007387 */ /* 0x0001e80000100800 */
[----:B------:R2:W-:Y:S01]  /*4db90*/  STL [R1+0x359c], R7 ;  /* 0x00359c0701007387 */ /* 0x0005e20000100800 */
[----:B-1----:R-:W-:Y:S01]  /*4dba0*/  IMAD R11, R4, 0xa, RZ ;  /* 0x0000000a040b7824 */ /* 0x002fe200078e02ff */
[----:B0-----:R-:W-:-:S04]  /*4dbb0*/  IADD3 R9, P6, PT, R10, R3, RZ ;  /* 0x000000030a097210 */ /* 0x001fc80007fde0ff */
[----:B------:R-:W-:Y:S01]  /*4dbc0*/  IADD3 R12, P5, PT, R11, R3, RZ ;  /* 0x000000030b0c7210 */ /* 0x000fe20007fbe0ff */
[----:B--2---:R-:W-:Y:S01]  /*4dbd0*/  IMAD R7, R4, 0x7, RZ ;  /* 0x0000000704077824 */ /* 0x004fe200078e02ff */
[----:B------:R0:W-:Y:S04]  /*4dbe0*/  STL [R1+0x3630], R9 ;  /* 0x0036300901007387 */ /* 0x0001e80000100800 */
[----:B------:R1:W-:Y:S01]  /*4dbf0*/  STL [R1+0x360c], R8 ;  /* 0x00360c0801007387 */ /* 0x0003e20000100800 */
[----:B------:R-:W-:-:S03]  /*4dc00*/  LEA.HI.X.SX32 R7, R7, R2, 0x1, P1 ;  /* 0x0000000207077211 */ /* 0x000fc600008f0eff */
[----:B------:R2:W-:Y:S01]  /*4dc10*/  STL [R1+0x3658], R12 ;  /* 0x0036580c01007387 */ /* 0x0005e20000100800 */
[----:B0-----:R-:W-:-:S03]  /*4dc20*/  IMAD R9, R4, 0x60, RZ ;  /* 0x0000006004097824 */ /* 0x001fc600078e02ff */
[----:B------:R0:W-:Y:S01]  /*4dc30*/  STL [R1+0x3644], R7 ;  /* 0x0036440701007387 */ /* 0x0001e20000100800 */
[C---:B-1----:R-:W-:Y:S01]  /*4dc40*/  IMAD R8, R4.reuse, 0x30, RZ ;  /* 0x0000003004087824 */ /* 0x042fe200078e02ff */
[----:B--2---:R-:W-:Y:S01]  /*4dc50*/  IADD3 R12, P1, PT, R9, R3, RZ ;  /* 0x00000003090c7210 */ /* 0x004fe20007f3e0ff */
[----:B0-----:R-:W-:-:S04]  /*4dc60*/  IMAD R7, R4, 0x18, RZ ;  /* 0x0000001804077824 */ /* 0x001fc800078e02ff */
[----:B------:R0:W-:Y:S04]  /*4dc70*/  STL [R1+0x3500], R12 ;  /* 0x0035000c01007387 */ /* 0x0001e80000100800 */
[----:B------:R1:W-:Y:S01]  /*4dc80*/  STL [R1+0x33fc], R6 ;  /* 0x0033fc0601007387 */ /* 0x0003e20000100800 */
[----:B0-----:R-:W-:Y:S02]  /*4dc90*/  IADD3 R12, P3, PT, R8, R3, RZ ;  /* 0x00000003080c7210 */ /* 0x001fe40007f7e0ff */
[----:B-1----:R-:W-:-:S03]  /*4dca0*/  LEA.HI.X.SX32 R6, R5, R2, 0x1, P4 ;  /* 0x0000000205067211 */ /* 0x002fc600020f0eff */
[----:B------:R0:W-:Y:S01]  /*4dcb0*/  STL [R1+0x35c0], R12 ;  /* 0x0035c00c01007387 */ /* 0x0001e20000100800 */
[-C--:B------:R-:W-:Y:S01]  /*4dcc0*/  IADD3 R13, P4, PT, R7, R3.reuse, RZ ;  /* 0x00000003070d7210 */ /* 0x080fe20007f9e0ff */
[----:B------:R-:W-:Y:S02]  /*4dcd0*/  IMAD R5, R4, 0xc, RZ ;  /* 0x0000000c04057824 */ /* 0x000fe400078e02ff */
[----:B------:R1:W-:Y:S04]  /*4dce0*/  STL [R1+0x353c], R6 ;  /* 0x00353c0601007387 */ /* 0x0003e80000100800 */
[----:B------:R-:W-:Y:S01]  /*4dcf0*/  STL [R1+0x3620], R13 ;  /* 0x0036200d01007387 */ /* 0x000fe20000100800 */
[----:B0-----:R-:W-:Y:S01]  /*4dd00*/  LEA.HI.X.SX32 R12, R10, R2, 0x1, P2 ;  /* 0x000000020a0c7211 */ /* 0x001fe200010f0eff */
[C---:B------:R-:W-:Y:S01]  /*4dd10*/  IMAD R10, R4.reuse, 0x5, RZ ;  /* 0x00000005040a7824 */ /* 0x040fe200078e02ff */
[----:B------:R-:W-:Y:S01]  /*4dd20*/  IADD3 R14, P2, PT, R5, R3, RZ ;  /* 0x00000003050e7210 */ /* 0x000fe20007f5e0ff */
[----:B-1----:R-:W-:-:S02]  /*4dd30*/  IMAD R6, R4, 0x6, RZ ;  /* 0x0000000604067824 */ /* 0x002fc400078e02ff */
[----:B------:R0:W-:Y:S04]  /*4dd40*/  STL [R1+0x35dc], R12 ;  /* 0x0035dc0c01007387 */ /* 0x0001e80000100800 */
[----:B------:R-:W-:Y:S01]  /*4dd50*/  STL [R1+0x3650], R14 ;  /* 0x0036500e01007387 */ /* 0x000fe20000100800 */
[-C--:B0-----:R-:W-:Y:S02]  /*4dd60*/  LEA.HI.X.SX32 R12, R11, R2.reuse, 0x1, P6 ;  /* 0x000000020b0c7211 */ /* 0x081fe400030f0eff */
[----:B------:R-:W-:Y:S02]  /*4dd70*/  IADD3 R13, P6, PT, R6, R3, RZ ;  /* 0x00000003060d7210 */ /* 0x000fe40007fde0ff */
[-C--:B------:R-:W-:Y:S01]  /*4dd80*/  LEA.HI.X.SX32 R11, R10, R2.reuse, 0x1, P5 ;  /* 0x000000020a0b7211 */ /* 0x080fe200028f0eff */
[----:B------:R0:W-:Y:S01]  /*4dd90*/  STL [R1+0x362c], R12 ;  /* 0x00362c0c01007387 */ /* 0x0001e20000100800 */
[----:B------:R-:W-:-:S02]  /*4dda0*/  LEA.HI.X.SX32 R10, R9, R2, 0x1, P0 ;  /* 0x00000002090a7211 */ /* 0x000fc400000f0eff */
[-C--:B------:R-:W-:Y:S01]  /*4ddb0*/  LEA.HI.X.SX32 R9, R8, R2.reuse, 0x1, P1 ;  /* 0x0000000208097211 */ /* 0x080fe200008f0eff */
[----:B------:R-:W-:Y:S01]  /*4ddc0*/  STL [R1+0x3668], R13 ;  /* 0x0036680d01007387 */ /* 0x000fe20000100800 */
[-C--:B------:R-:W-:Y:S02]  /*4ddd0*/  LEA.HI.X.SX32 R8, R7, R2.reuse, 0x1, P3 ;  /* 0x0000000207087211 */ /* 0x080fe400018f0eff */
[----:B------:R-:W-:Y:S01]  /*4dde0*/  LEA.HI.X.SX32 R7, R5, R2, 0x1, P4 ;  /* 0x0000000205077211 */ /* 0x000fe200020f0eff */
[----:B------:R1:W-:Y:S01]  /*4ddf0*/  STL [R1+0x3654], R11 ;  /* 0x0036540b01007387 */ /* 0x0003e20000100800 */
[C---:B------:R-:W-:Y:S01]  /*4de00*/  IMAD.SHL.U32 R5, R4.reuse, 0x2, RZ ;  /* 0x0000000204057824 */ /* 0x040fe200078e00ff */
[----:B0-----:R-:W-:-:S05]  /*4de10*/  LEA R12, P5, R4, R3, 0x7 ;  /* 0x00000003040c7211 */ /* 0x001fca00078a38ff */
[----:B------:R-:W-:Y:S01]  /*4de20*/  STL [R1+0x3480], R12 ;  /* 0x0034800c01007387 */ /* 0x000fe20000100800 */
[----:B-1----:R-:W-:-:S03]  /*4de30*/  LEA R11, P0, R4, R3, 0x6 ;  /* 0x00000003040b7211 */ /* 0x002fc600078030ff */
[----:B------:R0:W-:Y:S04]  /*4de40*/  STL [R1+0x337c], R10 ;  /* 0x00337c0a01007387 */ /* 0x0001e80000100800 */
[----:B------:R-:W-:Y:S04]  /*4de50*/  STL [R1+0x3580], R11 ;  /* 0x0035800b01007387 */ /* 0x000fe80000100800 */
[----:B------:R1:W-:Y:S01]  /*4de60*/  STL [R1+0x34fc], R9 ;  /* 0x0034fc0901007387 */ /* 0x0003e20000100800 */
[----:B0-----:R-:W-:-:S05]  /*4de70*/  LEA R10, P1, R4, R3, 0x5 ;  /* 0x00000003040a7211 */ /* 0x001fca00078228ff */
[----:B------:R-:W-:Y:S01]  /*4de80*/  STL [R1+0x3600], R10 ;  /* 0x0036000a01007387 */ /* 0x000fe20000100800 */
[----:B-1----:R-:W-:-:S03]  /*4de90*/  LEA R9, P3, R4, R3, 0x4 ;  /* 0x0000000304097211 */ /* 0x002fc600078620ff */
[----:B------:R0:W-:Y:S04]  /*4dea0*/  STL [R1+0x35bc], R8 ;  /* 0x0035bc0801007387 */ /* 0x0001e80000100800 */
[----:B------:R-:W-:Y:S04]  /*4deb0*/  STL [R1+0x3640], R9 ;  /* 0x0036400901007387 */ /* 0x000fe80000100800 */
[----:B------:R1:W-:Y:S01]  /*4dec0*/  STL [R1+0x361c], R7 ;  /* 0x00361c0701007387 */ /* 0x0003e20000100800 */
[----:B0-----:R-:W-:-:S05]  /*4ded0*/  LEA R8, P4, R4, R3, 0x3 ;  /* 0x0000000304087211 */ /* 0x001fca00078818ff */
[----:B------:R0:W-:Y:S01]  /*4dee0*/  STL [R1+0x3660], R8 ;  /* 0x0036600801007387 */ /* 0x0001e20000100800 */
[----:B-1----:R-:W-:Y:S01]  /*4def0*/  IMAD R7, R4, 0x3, RZ ;  /* 0x0000000304077824 */ /* 0x002fe200078e02ff */
[----:B0-----:R-:W-:Y:S01]  /*4df00*/  LEA.HI.X.SX32 R8, R6, R2, 0x1, P2 ;  /* 0x0000000206087211 */ /* 0x001fe200010f0eff */
[C---:B------:R-:W-:Y:S01]  /*4df10*/  IMAD.SHL.U32 R6, R4.reuse, 0x40, RZ ;  /* 0x0000004004067824 */ /* 0x040fe200078e00ff */
[----:B------:R-:W-:-:S03]  /*4df20*/  LEA R9, P2, R4, R3, 0x2 ;  /* 0x0000000304097211 */ /* 0x000fc600078410ff */
[----:B------:R0:W-:Y:S01]  /*4df30*/  STL [R1+0x364c], R8 ;  /* 0x00364c0801007387 */ /* 0x0001e20000100800 */
[----:B------:R-:W-:-:S03]  /*4df40*/  LEA.HI.X.SX32 R6, R6, R2, 0x1, P5 ;  /* 0x0000000206067211 */ /* 0x000fc600028f0eff */
[----:B------:R1:W-:Y:S01]  /*4df50*/  STL [R1+0x3670], R9 ;  /* 0x0036700901007387 */ /* 0x0003e20000100800 */
[-C--:B0-----:R-:W-:Y:S02]  /*4df60*/  LEA.HI.X.SX32 R8, R7, R2.reuse, 0x1, P6 ;  /* 0x0000000207087211 */ /* 0x081fe400030f0eff */
[C---:B------:R-:W-:Y:S01]  /*4df70*/  IADD3 R7, P6, PT, R5.reuse, R3, RZ ;  /* 0x0000000305077210 */ /* 0x040fe20007fde0ff */
[----:B-1----:R-:W-:Y:S02]  /*4df80*/  IMAD.SHL.U32 R9, R4, 0x20, RZ ;  /* 0x0000002004097824 */ /* 0x002fe400078e00ff */
[----:B------:R0:W-:Y:S01]  /*4df90*/  STL [R1+0x3664], R8 ;  /* 0x0036640801007387 */ /* 0x0001e20000100800 */
[-C--:B------:R-:W-:Y:S01]  /*4dfa0*/  LEA.HI.X.SX32 R5, R5, R2.reuse, 0x1, P2 ;  /* 0x0000000205057211 */ /* 0x080fe200010f0eff */
[----:B------:R-:W1:Y:S02]  /*4dfb0*/  LDC R3, c[0x0][0x3ac] ;  /* 0x0000eb00ff037b82 */ /* 0x000e640000000800 */
[----:B------:R2:W-:Y:S01]  /*4dfc0*/  STL [R1+0x3678], R7 ;  /* 0x0036780701007387 */ /* 0x0005e20000100800 */
[----:B------:R-:W-:-:S03]  /*4dfd0*/  LEA.HI.X.SX32 R9, R9, R2, 0x1, P0 ;  /* 0x0000000209097211 */ /* 0x000fc600000f0eff */
[----:B------:R3:W-:Y:S01]  /*4dfe0*/  STL [R1+0x347c], R6 ;  /* 0x00347c0601007387 */ /* 0x0007e20000100800 */
[----:B0-----:R-:W-:-:S03]  /*4dff0*/  IMAD.SHL.U32 R8, R4, 0x10, RZ ;  /* 0x0000001004087824 */ /* 0x001fc600078e00ff */
[----:B------:R-:W-:Y:S01]  /*4e000*/  STL [R1+0x357c], R9 ;  /* 0x00357c0901007387 */ /* 0x000fe20000100800 */
[----:B--2---:R-:W-:Y:S01]  /*4e010*/  IMAD.SHL.U32 R7, R4, 0x8, RZ ;  /* 0x0000000804077824 */ /* 0x004fe200078e00ff */
[----:B------:R-:W-:Y:S01]  /*4e020*/  LEA.HI.X.SX32 R8, R8, R2, 0x1, P1 ;  /* 0x0000000208087211 */ /* 0x000fe200008f0eff */
[----:B---3--:R-:W-:-:S03]  /*4e030*/  IMAD.SHL.U32 R6, R4, 0x4, RZ ;  /* 0x0000000404067824 */ /* 0x008fc600078e00ff */
[-C--:B------:R-:W-:Y:S01]  /*4e040*/  LEA.HI.X.SX32 R7, R7, R2.reuse, 0x1, P3 ;  /* 0x0000000207077211 */ /* 0x080fe200018f0eff */
[----:B------:R-:W-:Y:S01]  /*4e050*/  STL [R1+0x35fc], R8 ;  /* 0x0035fc0801007387 */ /* 0x000fe20000100800 */
[-C--:B------:R-:W-:Y:S02]  /*4e060*/  LEA.HI.X.SX32 R4, R4, R2.reuse, 0x1, P6 ;  /* 0x0000000204047211 */ /* 0x080fe400030f0eff */
[----:B------:R-:W-:Y:S01]  /*4e070*/  LEA.HI.X.SX32 R6, R6, R2, 0x1, P4 ;  /* 0x0000000206067211 */ /* 0x000fe200020f0eff */
[----:B------:R-:W-:Y:S01]  /*4e080*/  STL [R1+0x363c], R7 ;  /* 0x00363c0701007387 */ /* 0x000fe20000100800 */
[----:B-1----:R-:W-:-:S03]  /*4e090*/  IMAD.SHL.U32 R3, R3, 0x80, RZ ;  /* 0x0000008003037824 */ /* 0x002fc600078e00ff */
[----:B------:R0:W-:Y:S01]  /*4e0a0*/  STL [R1+0x365c], R6 ;  /* 0x00365c0601007387 */ /* 0x0001e20000100800 */
[----:B------:R-:W-:-:S03]  /*4e0b0*/  IMAD.SHL.U32 R3, R3, 0x2, RZ ;  /* 0x0000000203037824 */ /* 0x000fc600078e00ff */
[----:B------:R-:W-:Y:S04]  /*4e0c0*/  STL [R1+0x366c], R5 ;  /* 0x00366c0501007387 */ /* 0x000fe80000100800 */
[----:B------:R-:W-:Y:S04]  /*4e0d0*/  STL [R1+0x4c0], RZ ;  /* 0x0004c0ff01007387 */ /* 0x000fe80000100800 */
[----:B------:R1:W-:Y:S04]  /*4e0e0*/  STL [R1+0x3674], R4 ;  /* 0x0036740401007387 */ /* 0x0003e80000100800 */
[----:B------:R2:W-:Y:S04]  /*4e0f0*/  STL [R1+0x4c4], RZ ;  /* 0x0004c4ff01007387 */ /* 0x0005e80000100800 */
        /* <DEDUP_REMOVED lines=119> */
[----:B------:R2:W-:Y:S01]  /*4e870*/  STL [R1+0xa64], RZ ;  /* 0x000a64ff01007387 */ /* 0x0005e20000100800 */
[----:B------:R-:W3:Y:S03]  /*4e880*/  S2R R2, SR_TID.X ;  /* 0x0000000000027919 */ /* 0x000ee60000002100 */
[----:B------:R2:W-:Y:S04]  /*4e890*/  STL [R1+0xa68], RZ ;  /* 0x000a68ff01007387 */ /* 0x0005e80000100800 */
[----:B------:R2:W-:Y:S04]  /*4e8a0*/  STL [R1+0xa6c], RZ ;  /* 0x000a6cff01007387 */ /* 0x0005e80000100800 */
[----:B------:R2:W-:Y:S04]  /*4e8b0*/  STL [R1+0xa50], RZ ;  /* 0x000a50ff01007387 */ /* 0x0005e80000100800 */
[----:B------:R2:W-:Y:S04]  /*4e8c0*/  STL [R1+0xa54], RZ ;  /* 0x000a54ff01007387 */ /* 0x0005e80000100800 */
[----:B------:R2:W-:Y:S04]  /*4e8d0*/  STL [R1+0xa58], RZ ;  /* 0x000a58ff01007387 */ /* 0x0005e80000100800 */
[----:B------:R2:W-:Y:S04]  /*4e8e0*/  STL [R1+0xa5c], RZ ;  /* 0x000a5cff01007387 */ /* 0x0005e80000100800 */
[----:B------:R2:W-:Y:S01]  /*4e8f0*/  STL [R1+0xa40], RZ ;  /* 0x000a40ff01007387 */ /* 0x0005e20000100800 */
[----:B0-----:R-:W0:Y:S01]  /*4e900*/  S2R R6, SR_TID.X ;  /* 0x0000000000067919 */ /* 0x001e220000002100 */
[----:B---3--:R-:W-:-:S02]  /*4e910*/  LOP3.LUT R2, R2, 0x3f, RZ, 0xc0, !PT ;  /* 0x0000003f02027812 */ /* 0x008fc400078ec0ff */
[----:B------:R2:W-:Y:S03]  /*4e920*/  STL [R1+0xa44], RZ ;  /* 0x000a44ff01007387 */ /* 0x0005e60000100800 */
[----:B------:R-:W-:Y:S01]  /*4e930*/  IMAD.SHL.U32 R2, R2, 0x2, RZ ;  /* 0x0000000202027824 */ /* 0x000fe200078e00ff */
[----:B------:R2:W-:Y:S04]  /*4e940*/  STL [R1+0xa48], RZ ;  /* 0x000a48ff01007387 */ /* 0x0005e80000100800 */
[C---:B------:R-:W-:Y:S01]  /*4e950*/  LOP3.LUT R7, R2.reuse, 0x10, RZ, 0x3c, !PT ;  /* 0x0000001002077812 */ /* 0x040fe200078e3cff */
[----:B------:R2:W-:Y:S01]  /*4e960*/  STL [R1+0xa4c], RZ ;  /* 0x000a4cff01007387 */ /* 0x0005e20000100800 */
[----:B-1----:R-:W-:-:S02]  /*4e970*/  LOP3.LUT R4, R2, 0x20, RZ, 0x3c, !PT ;  /* 0x0000002002047812 */ /* 0x002fc400078e3cff */
[C---:B------:R-:W-:Y:S01]  /*4e980*/  LOP3.LUT R4, R2.reuse, 0x40, RZ, 0x3c, !PT ;  /* 0x0000004002047812 */ /* 0x040fe200078e3cff */
[----:B------:R2:W-:Y:S01]  /*4e990*/  STL [R1+0xa30], RZ ;  /* 0x000a30ff01007387 */ /* 0x0005e20000100800 */
[C---:B------:R-:W-:Y:S02]  /*4e9a0*/  LOP3.LUT R4, R2.reuse, 0x50, RZ, 0x3c, !PT ;  /* 0x0000005002047812 */ /* 0x040fe400078e3cff */
[----:B------:R-:W-:Y:S01]  /*4e9b0*/  LOP3.LUT R8, R2, 0x30, RZ, 0x3c, !PT ;  /* 0x0000003002087812 */ /* 0x000fe200078e3cff */
[----:B------:R2:W-:Y:S04]  /*4e9c0*/  STL [R1+0xa34], RZ ;  /* 0x000a34ff01007387 */ /* 0x0005e80000100800 */
[----:B------:R2:W-:Y:S04]  /*4e9d0*/  STL [R1+0xa38], RZ ;  /* 0x000a38ff01007387 */ /* 0x0005e80000100800 */
[----:B------:R2:W-:Y:S04]  /*4e9e0*/  STL [R1+0xa3c], RZ ;  /* 0x000a3cff01007387 */ /* 0x0005e80000100800 */
[----:B------:R2:W-:Y:S01]  /*4e9f0*/  STL [R1+0xa20], RZ ;  /* 0x000a20ff01007387 */ /* 0x0005e20000100800 */
[C---:B0-----:R-:W-:Y:S01]  /*4ea00*/  LOP3.LUT R5, R6.reuse, 0x7, RZ, 0xc0, !PT ;  /* 0x0000000706057812 */ /* 0x041fe200078ec0ff */
[----:B------:R-:W-:-:S02]  /*4ea10*/  IMAD.SHL.U32 R7, R6, 0x2, RZ ;  /* 0x0000000206077824 */ /* 0x000fc400078e00ff */
[----:B------:R2:W-:Y:S01]  /*4ea20*/  STL [R1+0xa24], RZ ;  /* 0x000a24ff01007387 */ /* 0x0005e20000100800 */
[----:B------:R-:W-:Y:S02]  /*4ea30*/  IMAD.SHL.U32 R6, R6, 0x40, RZ ;  /* 0x0000004006067824 */ /* 0x000fe400078e00ff */
[----:B------:R-:W-:Y:S01]  /*4ea40*/  IMAD R5, R5, 0x90, RZ ;  /* 0x0000009005057824 */ /* 0x000fe200078e02ff */
[----:B------:R2:W-:Y:S04]  /*4ea50*/  STL [R1+0xa28], RZ ;  /* 0x000a28ff01007387 */ /* 0x0005e80000100800 */
[----:B------:R2:W-:Y:S01]  /*4ea60*/  STL [R1+0xa2c], RZ ;  /* 0x000a2cff01007387 */ /* 0x0005e20000100800 */
[----:B------:R-:W-:Y:S02]  /*4ea70*/  LOP3.LUT R5, R5, 0x10, R7, 0x78, !PT ;  /* 0x0000001005057812 */ /* 0x000fe400078e7807 */
[----:B------:R-:W-:Y:S01]  /*4ea80*/  LOP3.LUT R7, R2, 0x70, RZ, 0x3c, !PT ;  /* 0x0000007002077812 */ /* 0x000fe200078e3cff */
[----:B------:R2:W-:Y:S01]  /*4ea90*/  STL [R1+0xa10], RZ ;  /* 0x000a10ff01007387 */ /* 0x0005e20000100800 */
[----:B------:R-:W-:-:S02]  /*4eaa0*/  LOP3.LUT R5, R5, 0x400, R6, 0xf8, !PT ;  /* 0x0000040005057812 */ /* 0x000fc400078ef806 */
[----:B------:R-:W-:Y:S01]  /*4eab0*/  LOP3.LUT R6, R2, 0x60, RZ, 0x3c, !PT ;  /* 0x0000006002067812 */ /* 0x000fe200078e3cff */
[----:B------:R2:W-:Y:S01]  /*4eac0*/  STL [R1+0xa14], RZ ;  /* 0x000a14ff01007387 */ /* 0x0005e20000100800 */
[C---:B------:R-:W-:Y:S02]  /*4ead0*/  LOP3.LUT R4, R5.reuse, 0x20, RZ, 0x3c, !PT ;  /* 0x0000002005047812 */ /* 0x040fe400078e3cff */
[C---:B------:R-:W-:Y:S01]  /*4eae0*/  LOP3.LUT R6, R5.reuse, 0x40, RZ, 0x3c, !PT ;  /* 0x0000004005067812 */ /* 0x040fe200078e3cff */
[----:B------:R2:W-:Y:S01]  /*4eaf0*/  STL [R1+0xa18], RZ ;  /* 0x000a18ff01007387 */ /* 0x0005e20000100800 */
[----:B------:R-:W-:Y:S02]  /*4eb00*/  LOP3.LUT R5, R5, 0x60, RZ, 0x3c, !PT ;  /* 0x0000006005057812 */ /* 0x000fe400078e3cff */
[----:B------:R-:W-:Y:S01]  /*4eb10*/  LOP3.LUT R4, R28, 0x40, RZ, 0x3c, !PT ;  /* 0x000000401c047812 */ /* 0x000fe200078e3cff */
        /* <DEDUP_REMOVED lines=16> */
[----:B------:R2:W-:Y:S02]  /*4ec20*/  STL [R1+0x9dc], RZ ;  /* 0x0009dcff01007387 */ /* 0x0005e40000100800 */
.L_x_1:
[----:B-----5:R-:W3:Y:S01]  /*4ec30*/  LDL R5, [R1+0x104c] ;  /* 0x00104c0001057983 */ /* 0x020ee20000100800 */
[----:B------:R-:W0:Y:S03]  /*4ec40*/  LDC R6, c[0x0][0x3a0] ;  /* 0x0000e800ff067b82 */ /* 0x000e260000000800 */
[----:B---3--:R1:W-:Y:S04]  /*4ec50*/  STL [R1+0x4dcc], R5 ;  /* 0x004dcc0501007387 */ /* 0x0083e80000100800 */
[----:B------:R-:W3:Y:S04]  /*4ec60*/  LDL R4, [R1+0x1050] ;  /* 0x0010500001047983 */ /* 0x000ee80000100800 */
[----:B-1----:R-:W0:Y:S04]  /*4ec70*/  LDL R5, [R1+0x16b4] ;  /* 0x0016b40001057983 */ /* 0x002e280000100800 */
        /* <DEDUP_REMOVED lines=715> */
[----:B------:R-:W-:Y:S01]  /*51930*/  STL [R1+0x4a84], R28 ;  /* 0x004a841c01007387 */ /* 0x000fe20000100800 */
[----:B0-----:R-:W-:-:S03]  /*51940*/  IMAD R6, R5, -0x80, R6 ;  /* 0xffffff8005067824 */ /* 0x001fc600078e0206 */
[----:B------:R-:W-:Y:S04]  /*51950*/  STL [R1+0x4a8c], R28 ;  /* 0x004a8c1c01007387 */ /* 0x000fe80000100800 */
[----:B------:R-:W-:Y:S04]  /*51960*/  STL [R1+0x4a94], R28 ;  /* 0x004a941c01007387 */ /* 0x000fe80000100800 */
[----:B------:R-:W-:Y:S04]  /*51970*/  STL [R1+0x4a9c], R28 ;  /* 0x004a9c1c01007387 */ /* 0x000fe80000100800 */
[----:B------:R-:W-:Y:S04]  /*51980*/  STL [R1+0x3ac4], R0 ;  /* 0x003ac40001007387 */ /* 0x000fe80000100800 */
[----:B------:R-:W3:Y:S01]  /*51990*/  LDL.LU R5, [R1+0x4dcc] ;  /* 0x004dcc0001057983 */ /* 0x000ee20000300800 */
[----:B------:R-:W-:-:S02]  /*519a0*/  ISETP.GT.AND P0, PT, R6, RZ, PT ;  /* 0x000000ff0600720c */ /* 0x000fc40003f04270 */
[----:B-1----:R-:W-:-:S11]  /*519b0*/  PRMT R11, RZ, 0x7610, R11 ;  /* 0x00007610ff0b7816 */ /* 0x002fd6000000000b */
[----:B---3--:R-:W3:Y:S01]  /*519c0*/  @P0 LDG.E.U16 R11, desc[UR8][R4.64] ;  /* 0x00000008040b0981 */ /* 0x008ee2000c1e1500 */
[----:B------:R-:W-:-:S03]  /*519d0*/  ISETP.GT.AND P1, PT, R6, 0x1, PT ;  /* 0x000000010600780c */ /* 0x000fc60003f24270 */
[----:B---3--:R0:W-:Y:S04]  /*519e0*/  STL [R1+0x2bc], R11 ;  /* 0x0002bc0b01007387 */ /* 0x0081e80000100800 */
[----:B0-----:R-:W3:Y:S04]  /*519f0*/  LDL.LU R11, [R1+0x4dc8] ;  /* 0x004dc800010b7983 */ /* 0x001ee80000300800 */
[----:B------:R-:W4:Y:S04]  /*51a00*/  LDL R4, [R1+0x3674] ;  /* 0x0036740001047983 */ /* 0x000f280000100800 */
[----:B------:R-:W4:Y:S01]  /*51a10*/  LDL R5, [R1+0x3678] ;  /* 0x0036780001057983 */ /* 0x000f220000100800 */
[----:B------:R-:W-:-:S02]  /*51a20*/  PRMT R7, RZ, 0x7610, R7 ;  /* 0x00007610ff077816 */ /* 0x000fc40000000007 */
[----:B----4-:R-:W-:-:S04]  /*51a30*/  @P1 LOP3.LUT R5, R5, R4, RZ, 0x3c, !PT ;  /* 0x0000000405051212 */ /* 0x010fc800078e3cff */
[----:B------:R-:W-:-:S04]  /*51a40*/  @P1 LOP3.LUT R4, R5, R4, RZ, 0x3c, !PT ;  /* 0x0000000405041212 */ /* 0x000fc800078e3cff */
[----:B------:R-:W-:-:S05]  /*51a50*/  @P1 LOP3.LUT R5, R5, R4, RZ, 0x3c, !PT ;  /* 0x0000000405051212 */ /* 0x000fca00078e3cff */
[----:B------:R-:W4:Y:S01]  /*51a60*/  @P1 LDG.E.U16 R7, desc[UR8][R4.64] ;  /* 0x0000000804071981 */ /* 0x000f22000c1e1500 */
[----:B------:R-:W-:-:S03]  /*51a70*/  ISETP.GT.AND P2, PT, R6, 0x2, PT ;  /* 0x000000020600780c */ /* 0x000fc60003f44270 */
[----:B----4-:R0:W-:Y:S04]  /*51a80*/  STL [R1+0x2b8], R7 ;  /* 0x0002b80701007387 */ /* 0x0101e80000100800 */
[----:B0-----:R-:W4:Y:S04]  /*51a90*/  LDL.LU R7, [R1+0x4dc4] ;  /* 0x004dc40001077983 */ /* 0x001f280000300800 */
[----:B--2---:R-:W2:Y:S04]  /*51aa0*/  LDL R4, [R1+0x366c] ;  /* 0x00366c0001047983 */ /* 0x004ea80000100800 */
[----:B------:R-:W2:Y:S01]  /*51ab0*/  LDL R5, [R1+0x3670] ;  /* 0x0036700001057983 */ /* 0x000ea20000100800 */
[----:B---3--:R-:W-:-:S02]  /*51ac0*/  PRMT R11, RZ, 0x7610, R11 ;  /* 0x00007610ff0b7816 */ /* 0x008fc4000000000b */
[----:B--2---:R-:W-:-:S04]  /*51ad0*/  @P2 LOP3.LUT R5, R5, R4, RZ, 0x3c, !PT ;  /* 0x0000000405052212 */ /* 0x004fc800078e3cff */
[----:B------:R-:W-:-:S04]  /*51ae0*/  @P2 LOP3.LUT R4, R5, R4, RZ, 0x3c, !PT ;  /* 0x0000000405042212 */ /* 0x000fc800078e3cff */
[----:B------:R-:W-:-:S05]  /*51af0*/  @P2 LOP3.LUT R5, R5, R4, RZ, 0x3c, !PT ;  /* 0x0000000405052212 */ /* 0x000fca00078e3cff */
[----:B------:R-:W2:Y:S01]  /*51b00*/  @P2 LDG.E.U16 R11, desc[UR8][R4.64] ;  /* 0x00000008040b2981 */ /* 0x000ea2000c1e1500 */
[----:B------:R-:W-:-:S03]  /*51b10*/  ISETP.GT.AND P3, PT, R6, 0x3, PT ;  /* 0x000000030600780c */ /* 0x000fc60003f64270 */
[----:B--2---:R0:W-:Y:S04]  /*51b20*/  STL [R1+0x2b4], R11 ;  /* 0x0002b40b01007387 */ /* 0x0041e80000100800 */
[----:B0-----:R-:W2:Y:S04]  /*51b30*/  LDL.LU R11, [R1+0x4dc0] ;  /* 0x004dc000010b7983 */ /* 0x001ea80000300800 */
[----:B------:R-:W3:Y:S04]  /*51b40*/  LDL R4, [R1+0x3664] ;  /* 0x0036640001047983 */ /* 0x000ee80000100800 */
[----:B------:R-:W3:Y:S01]  /*51b50*/  LDL R5, [R1+0x3668] ;  /* 0x0036680001057983 */ /* 0x000ee20000100800 */
[----:B----4-:R-:W-:-:S02]  /*51b60*/  PRMT R7, RZ, 0x7610, R7 ;  /* 0x00007610ff077816 */ /* 0x010fc40000000007 */
[----:B---3--:R-:W-:-:S04]  /*51b70*/  @P3 LOP3.LUT R5, R5, R4, RZ, 0x3c, !PT ;  /* 0x0000000405053212 */ /* 0x008fc800078e3cff */
[----:B------:R-:W-:-:S04]  /*51b80*/  @P3 LOP3.LUT R4, R5, R4, RZ, 0x3c, !PT ;  /* 0x0000000405043212 */ /* 0x000fc800078e3cff */
[----:B------:R-:W-:-:S05]  /*51b90*/  @P3 LOP3.LUT R5, R5, R4, RZ, 0x3c, !PT ;  /* 0x0000000405053212 */ /* 0x000fca00078e3cff */
[----:B------:R-:W3:Y:S01]  /*51ba0*/  @P3 LDG.E.U16 R7, desc[UR8][R4.64] ;  /* 0x0000000804073981 */ /* 0x000ee2000c1e1500 */
[----:B------:R-:W-:-:S03]  /*51bb0*/  ISETP.GT.AND P0, PT, R6, 0x4, PT ;  /* 0x000000040600780c */ /* 0x000fc60003f04270 */
[----:B---3--:R0:W-:Y:S04]  /*51bc0*/  STL [R1+0x2b0], R7 ;  /* 0x0002b00701007387 */ /* 0x0081e80000100800 */
[----:B0-----:R-:W3:Y:S04]  /*51bd0*/  LDL.LU R7, [R1+0x4dbc] ;  /* 0x004dbc0001077983 */ /* 0x001ee80000300800 */
[----:B------:R-:W4:Y:S04]  /*51be0*/  LDL R4, [R1+0x365c] ;  /* 0x00365c0001047983 */ /* 0x000f280000100800 */
[----:B------:R-:W4:Y:S01]  /*51bf0*/  LDL R5, [R1+0x3660] ;  /* 0x0036600001057983 */ /* 0x000f220000100800 */
[----:B--2---:R-:W-:-:S02]  /*51c00*/  PRMT R11, RZ, 0x7610, R11 ;  /* 0x00007610ff0b7816 */ /* 0x004fc4000000000b */
[----:B----4-:R-:W-:-:S04]  /*51c10*/  @P0 LOP3.LUT R5, R5, R4, RZ, 0x3c, !PT ;  /* 0x0000000405050212 */ /* 0x010fc800078e3cff */
[----:B------:R-:W-:-:S04]  /*51c20*/  @P0 LOP3.LUT R4, R5, R4, RZ, 0x3c, !PT ;  /* 0x0000000405040212 */ /* 0x000fc800078e3cff */
[----:B------:R-:W-:-:S05]  /*51c30*/  @P0 LOP3.LUT R5, R5, R4, RZ, 0x3c, !PT ;  /* 0x0000000405050212 */ /* 0x000fca00078e3cff */
[----:B------:R-:W2:Y:S01]  /*51c40*/  @P0 LDG.E.U16 R11, desc[UR8][R4.64] ;  /* 0x00000008040b0981 */ /* 0x000ea2000c1e1500 */
[----:B------:R-:W-:-:S03]  /*51c50*/  ISETP.GT.AND P1, PT, R6, 0x5, PT ;  /* 0x000000050600780c */ /* 0x000fc60003f24270 */
[----:B--2---:R0:W-:Y:S04]  /*51c60*/  STL [R1+0x2ac], R11 ;  /* 0x0002ac0b01007387 */ /* 0x0041e80000100800 */
[----:B0-----:R-:W2:Y:S04]  /*51c70*/  LDL.LU R11, [R1+0x4db8] ;  /* 0x004db800010b7983 */ /* 0x001ea80000300800 */
[----:B------:R-:W4:Y:S04]  /*51c80*/  LDL R4, [R1+0x3654] ;  /* 0x0036540001047983 */ /* 0x000f280000100800 */
[----:B------:R-:W4:Y:S01]  /*51c90*/  LDL R5, [R1+0x3658] ;  /* 0x0036580001057983 */ /* 0x000f220000100800 */
[----:B---3--:R-:W-:-:S02]  /*51ca0*/  PRMT R7, RZ, 0x7610, R7 ;  /* 0x00007610ff077816 */ /* 0x008fc40000000007 */
[----:B----4-:R-:W-:-:S04]  /*51cb0*/  @P1 LOP3.LUT R5, R5, R4, RZ, 0x3c, !PT ;  /* 0x0000000405051212 */ /* 0x010fc800078e3cff */
        /* <DEDUP_REMOVED lines=1122> */
[----:B------:R0:W3:Y:S04]  /*562e0*/  @P1 LDG.E.U16 R7, desc[UR8][R4.64] ;  /* 0x0000000804071981 */ /* 0x0000e8000c1e1500 */
[----:B------:R-:W0:Y:S04]  /*562f0*/  LDL R4, [R1+0x32cc] ;  /* 0x0032cc0001047983 */ /* 0x000e280000100800 */
[----:B------:R-:W0:Y:S01]  /*56300*/  LDL R5, [R1+0x32d0] ;  /* 0x0032d00001057983 */ /* 0x000e220000100800 */
[----:B------:R-:W-:Y:S02]  /*56310*/  ISETP.GT.AND P0, PT, R6, 0x76, PT ;  /* 0x000000760600780c */ /* 0x000fe40003f04270 */
[----:B------:R-:W-:-:S11]  /*56320*/  PRMT R9, RZ, 0x7610, R9 ;  /* 0x00007610ff097816 */ /* 0x000fd60000000009 */
[----:B0-----:R-:W-:-:S04]  /*56330*/  @P0 LOP3.LUT R5, R5, R4, RZ, 0x3c, !PT ;  /* 0x0000000405050212 */ /* 0x001fc800078e3cff */
[----:B------:R-:W-:-:S04]  /*56340*/  @P0 LOP3.LUT R4, R5, R4, RZ, 0x3c, !PT ;  /* 0x0000000405040212 */ /* 0x000fc800078e3cff */
[----:B------:R-:W-:-:S05]  /*56350*/  @P0 LOP3.LUT R5, R5, R4, RZ, 0x3c, !PT ;  /* 0x0000000405050212 */ /* 0x000fca00078e3cff */
[----:B------:R-:W4:Y:S04]  /*56360*/  @P0 LDG.E.U16 R9, desc[UR8][R4.64] ;  /* 0x0000000804090981 */ /* 0x000f28000c1e1500 */
[----:B---3--:R0:W-:Y:S04]  /*56370*/  STL [R1+0xe8], R7 ;  /* 0x0000e80701007387 */ /* 0x0081e80000100800 */
[----:B0-----:R-:W3:Y:S04]  /*56380*/  LDL R7, [R1+0x32b0] ;  /* 0x0032b00001077983 */ /* 0x001ee80000100800 */
[----:B----4-:R0:W-:Y:S04]  /*56390*/  STL [R1+0xe4], R9 ;  /* 0x0000e40901007387 */ /* 0x0101e80000100800 */
[----:B0-----:R-:W4:Y:S04]  /*563a0*/  LDL.LU R9, [R1+0x4bf4] ;  /* 0x004bf40001097983 */ /* 0x001f280000300800 */
[----:B------:R-:W3:Y:S04]  /*563b0*/  LDL R4, [R1+0x32c4] ;  /* 0x0032c40001047983 */ /* 0x000ee80000100800 */
[----:B------:R-:W3:Y:S01]  /*563c0*/  LDL R5, [R1+0x32c8] ;  /* 0x0032c80001057983 */ /* 0x000ee20000100800 */
[----:B------:R-:W-:-:S02]  /*563d0*/  ISETP.GT.AND P2, PT, R6, 0x77, PT ;  /* 0x000000770600780c */ /* 0x000fc40003f44270 */
[----:B--2---:R-:W-:-:S11]  /*563e0*/  PRMT R11, RZ, 0x7610, R11 ;  /* 0x00007610ff0b7816 */ /* 0x004fd6000000000b */
[----:B---3--:R-:W-:-:S04]  /*563f0*/  @P2 LOP3.LUT R5, R5, R4, RZ, 0x3c, !PT ;  /* 0x0000000405052212 */ /* 0x008fc800078e3cff */
        /* <DEDUP_REMOVED lines=23> */
[C---:B------:R-:W-:Y:S02]  /*56570*/  ISETP.GT.AND P4, PT, R6.reuse, 0x7a, PT ;  /* 0x0000007a0600780c */ /* 0x040fe40003f84270 */
[----:B---3--:R-:W-:Y:S01]  /*56580*/  PRMT R9, RZ, 0x7610, R9 ;  /* 0x00007610ff097816 */ /* 0x008fe20000000009 */
[----:B--2---:R0:W-:Y:S04]  /*56590*/  STL [R1+0xd8], R11 ;  /* 0x0000d80b01007387 */ /* 0x0041e80000100800 */
[----:B0-----:R-:W2:Y:S04]  /*565a0*/  LDL.LU R11, [R1+0x4be8] ;  /* 0x004be800010b7983 */ /* 0x001ea80000300800 */
[----:B------:R-:W3:Y:S02]  /*565b0*/  LDL R5, [R1+0x32ac] ;  /* 0x0032ac0001057983 */ /* 0x000ee40000100800 */
[----:B------:R-:W-:Y:S01]  /*565c0*/  @P4 IMAD.MOV.U32 R4, RZ, RZ, R7 ;  /* 0x000000ffff044224 */ /* 0x000fe200078e0007 */
[----:B------:R-:W-:-:S04]  /*565d0*/  ISETP.GT.AND P0, PT, R6, 0x7b, PT ;  /* 0x0000007b0600780c */ /* 0x000fc80003f04270 */
[----:B---3--:R0:W3:Y:S04]  /*565e0*/  @P4 LDG.E.U16 R9, desc[UR8][R4.64] ;  /* 0x0000000804094981 */ /* 0x0080e8000c1e1500 */
[----:B------:R-:W0:Y:S04]  /*565f0*/  LDL R4, [R1+0x32a4] ;  /* 0x0032a40001047983 */ /* 0x000e280000100800 */
[----:B------:R-:W0:Y:S01]  /*56600*/  LDL R5, [R1+0x32a8] ;  /* 0x0032a80001057983 */ /* 0x000e220000100800 */
[----:B--2---:R-:W-:Y:S01]  /*56610*/  PRMT R11, RZ, 0x7610, R11 ;  /* 0x00007610ff0b7816 */ /* 0x004fe2000000000b */
[----:B------:R-:W1:Y:S01]  /*56620*/  S2R R7, SR_TID.X ;  /* 0x0000000000077919 */ /* 0x000e620000002100 */
[----:B0-----:R-:W-:-:S04]  /*56630*/  @P0 LOP3.LUT R5, R5, R4, RZ, 0x3c, !PT ;  /* 0x0000000405050212 */ /* 0x001fc800078e3cff */
[----:B------:R-:W-:-:S04]  /*56640*/  @P0 LOP3.LUT R4, R5, R4, RZ, 0x3c, !PT ;  /* 0x0000000405040212 */ /* 0x000fc800078e3cff */
[----:B------:R-:W-:-:S05]  /*56650*/  @P0 LOP3.LUT R5, R5, R4, RZ, 0x3c, !PT ;  /* 0x0000000405050212 */ /* 0x000fca00078e3cff */
[----:B------:R-:W2:Y:S04]  /*56660*/  @P0 LDG.E.U16 R11, desc[UR8][R4.64] ;  /* 0x00000008040b0981 */ /* 0x000ea8000c1e1500 */
[----:B---3--:R1:W-:Y:S02]  /*56670*/  STL [R1+0xd4], R9 ;  /* 0x0000d40901007387 */ /* 0x0083e40000100800 */
[C---:B-1----:R-:W-:Y:S02]  /*56680*/  LOP3.LUT R9, R7.reuse, 0x3f, RZ, 0xc0, !PT ;  /* 0x0000003f07097812 */ /* 0x042fe400078ec0ff */
[----:B------:R-:W-:Y:S02]  /*56690*/  LOP3.LUT R7, R7, 0x3f, RZ, 0xc0, !PT ;  /* 0x0000003f07077812 */ /* 0x000fe400078ec0ff */
[----:B------:R-:W-:-:S02]  /*566a0*/  LOP3.LUT R9, R9, 0x40, RZ, 0xfc, !PT ;  /* 0x0000004009097812 */ /* 0x000fc400078efcff */
[-C--:B------:R-:W-:Y:S02]  /*566b0*/  ISETP.GE.AND P2, PT, R7, R6.reuse, PT ;  /* 0x000000060700720c */ /* 0x080fe40003f46270 */
[----:B------:R-:W-:Y:S02]  /*566c0*/  ISETP.GE.AND P3, PT, R9, R6, PT ;  /* 0x000000060900720c */ /* 0x000fe40003f66270 */
[----:B------:R-:W3:Y:S04]  /*566d0*/  LDL.LU R9, [R1+0x4be4] ;  /* 0x004be40001097983 */ /* 0x000ee80000300800 */
[----:B------:R-:W4:Y:S04]  /*566e0*/  LDL.LU R7, [R1+0x4be0] ;  /* 0x004be00001077983 */ /* 0x000f280000300800 */
[----:B--2---:R0:W-:Y:S04]  /*566f0*/  STL [R1+0xd0], R11 ;  /* 0x0000d00b01007387 */ /* 0x0041e80000100800 */
[----:B0-----:R-:W2:Y:S04]  /*56700*/  LDL.LU R11, [R1+0x4bdc] ;  /* 0x004bdc00010b7983 */ /* 0x001ea80000300800 */
[----:B------:R-:W2:Y:S04]  /*56710*/  LDL R4, [R1+0x329c] ;  /* 0x00329c0001047983 */ /* 0x000ea80000100800 */
[----:B------:R-:W2:Y:S01]  /*56720*/  LDL R5, [R1+0x32a0] ;  /* 0x0032a00001057983 */ /* 0x000ea20000100800 */
[----:B------:R-:W-:-:S02]  /*56730*/  ISETP.GT.AND P1, PT, R6, 0x7c, PT ;  /* 0x0000007c0600780c */ /* 0x000fc40003f24270 */
[----:B----4-:R-:W-:-:S11]  /*56740*/  PRMT R7, RZ, 0x7610, R7 ;  /* 0x00007610ff077816 */ /* 0x010fd60000000007 */
[----:B--2---:R-:W-:-:S04]  /*56750*/  @P1 LOP3.LUT R5, R5, R4, RZ, 0x3c, !PT ;  /* 0x0000000405051212 */ /* 0x004fc800078e3cff */
        /* <DEDUP_REMOVED lines=16> */
[----:B------:R-:W3:Y:S04]  /*56860*/  LDL R4, [R1+0x328c] ;  /* 0x00328c0001047983 */ /* 0x000ee80000100800 */
[----:B------:R-:W3:Y:S01]  /*56870*/  LDL R5, [R1+0x3290] ;  /* 0x0032900001057983 */ /* 0x000ee20000100800 */
[----:B--2---:R-:W-:-:S02]  /*56880*/  PRMT R7, RZ, 0x7610, R7 ;  /* 0x00007610ff077816 */ /* 0x004fc40000000007 */
        /* <DEDUP_REMOVED lines=14> */
[----:B--2---:R-:W-:Y:S01]  /*56970*/  PRMT R7, RZ, 0x7610, R7 ;  /* 0x00007610ff077816 */ /* 0x004fe20000000007 */
[----:B------:R-:W-:Y:S06]  /*56980*/  BAR.SYNC.DEFER_BLOCKING 0x0 ;  /* 0x0000000000007b1d */ /* 0x000fec0000010000 */
[----:B---3--:R0:W-:Y:S04]  /*56990*/  STL [R1+0xc0], R11 ;  /* 0x0000c00b01007387 */ /* 0x0081e80000100800 */
[----:B0-----:R-:W2:Y:S04]  /*569a0*/  LDL.LU R11, [R1+0x4bcc] ;  /* 0x004bcc00010b7983 */ /* 0x001ea80000300800 */
[----:B------:R-:W3:Y:S04]  /*569b0*/  LDL R4, [R1+0x327c] ;  /* 0x00327c0001047983 */ /* 0x000ee80000100800 */
[----:B------:R-:W3:Y:S02]  /*569c0*/  LDL R5, [R1+0x3280] ;  /* 0x0032800001057983 */ /* 0x000ee40000100800 */
[----:B---3--:R-:W-:-:S04]  /*569d0*/  @!P2 LOP3.LUT R5, R5, R4, RZ, 0x3c, !PT ;  /* 0x000000040505a212 */ /* 0x008fc800078e3cff */
[----:B------:R-:W-:-:S04]  /*569e0*/  @!P2 LOP3.LUT R4, R5, R4, RZ, 0x3c, !PT ;  /* 0x000000040504a212 */ /* 0x000fc800078e3cff */
[----:B------:R-:W-:-:S05]  /*569f0*/  @!P2 LOP3.LUT R5, R5, R4, RZ, 0x3c, !PT ;  /* 0x000000040505a212 */ /* 0x000fca00078e3cff */
[----:B------:R-:W3:Y:S04]  /*56a00*/  @!P2 LDG.E.U16 R7, desc[UR8][R4.64] ;  /* 0x000000080407a981 */ /* 0x000ee8000c1e1500 */
[----:B---3--:R0:W-:Y:S04]  /*56a10*/  STL [R1+0xbc], R7 ;  /* 0x0000bc0701007387 */ /* 0x0081e80000100800 */
[----:B0-----:R-:W3:Y:S04]  /*56a20*/  LDL.LU R7, [R1+0x4bc8] ;  /* 0x004bc80001077983 */ /* 0x001ee80000300800 */
[----:B------:R-:W4:Y:S04]  /*56a30*/  LDL R4, [R1+0x3274] ;  /* 0x0032740001047983 */ /* 0x000f280000100800 */
[----:B------:R-:W4:Y:S01]  /*56a40*/  LDL R5, [R1+0x3278] ;  /* 0x0032780001057983 */ /* 0x000f220000100800 */
[----:B--2---:R-:W-:-:S02]  /*56a50*/  PRMT R11, RZ, 0x7610, R11 ;  /* 0x00007610ff0b7816 */ /* 0x004fc4000000000b */
[----:B----4-:R-:W-:-:S04]  /*56a60*/  @!P3 LOP3.LUT R5, R5, R4, RZ, 0x3c, !PT ;  /* 0x000000040505b212 */ /* 0x010fc800078e3cff */
[----:B------:R-:W-:-:S04]  /*56a70*/  @!P3 LOP3.LUT R4, R5, R4, RZ, 0x3c, !PT ;  /* 0x000000040504b212 */ /* 0x000fc800078e3cff */
[----:B------:R-:W-:-:S05]  /*56a80*/  @!P3 LOP3.LUT R5, R5, R4, RZ, 0x3c, !PT ;  /* 0x000000040505b212 */ /* 0x000fca00078e3cff */
[----:B------:R-:W2:Y:S04]  /*56a90*/  @!P3 LDG.E.U16 R11, desc[UR8][R4.64] ;  /* 0x00000008040bb981 */ /* 0x000ea8000c1e1500 */
[----:B--2---:R0:W-:Y:S04]  /*56aa0*/  STL [R1+0xb8], R11 ;  /* 0x0000b80b01007387 */ /* 0x0041e80000100800 */
[----:B0-----:R-:W2:Y:S04]  /*56ab0*/  LDL.LU R11, [R1+0x4bc4] ;  /* 0x004bc400010b7983 */ /* 0x001ea80000300800 */
[----:B------:R-:W4:Y:S04]  /*56ac0*/  LDL R4, [R1+0x31fc] ;  /* 0x0031fc0001047983 */ /* 0x000f280000100800 */
[----:B------:R-:W4:Y:S01]  /*56ad0*/  LDL R5, [R1+0x3200] ;  /* 0x0032000001057983 */ /* 0x000f220000100800 */
[----:B---3--:R-:W-:-:S02]  /*56ae0*/  PRMT R7, RZ, 0x7610, R7 ;  /* 0x00007610ff077816 */ /* 0x008fc40000000007 */
[----:B----4-:R-:W-:-:S04]  /*56af0*/  @!P2 LOP3.LUT R5, R5, R4, RZ, 0x3c, !PT ;  /* 0x000000040505a212 */ /* 0x010fc800078e3cff */
        /* <DEDUP_REMOVED lines=124> */
[----:B------:R-:W-:-:S02]  /*572c0*/  PRMT R9, RZ, 0x7610, R9 ;  /* 0x00007610ff097816 */ /* 0x000fc40000000009 */
[----:B----4-:R-:W-:-:S04]  /*572d0*/  @!P2 LOP3.LUT R5, R5, R4, RZ, 0x3c, !PT ;  /* 0x000000040505a212 */ /* 0x010fc800078e3cff */
[----:B------:R-:W-:-:S04]  /*572e0*/  @!P2 LOP3.LUT R4, R5, R4, RZ, 0x3c, !PT ;  /* 0x000000040504a212 */ /* 0x000fc800078e3cff */
[----:B------:R-:W-:-:S05]  /*572f0*/  @!P2 LOP3.LUT R5, R5, R4, RZ, 0x3c, !PT ;  /* 0x000000040505a212 */ /* 0x000fca00078e3cff */
[----:B------:R-:W4:Y:S04]  /*57300*/  @!P2 LDG.E.U16 R9, desc[UR8][R4.64] ;  /* 0x000000080409a981 */ /* 0x000f28000c1e1500 */
[----:B----4-:R0:W-:Y:S04]  /*57310*/  STL [R1+0x7c], R9 ;  /* 0x00007c0901007387 */ /* 0x0101e80000100800 */
[----:B0-----:R-:W4:Y:S04]  /*57320*/  LDL.LU R9, [R1+0x4b88] ;  /* 0x004b880001097983 */ /* 0x001f280000300800 */
[----:B------:R-:W2:Y:S04]  /*57330*/  LDL R4, [R1+0x2e8c] ;  /* 0x002e8c0001047983 */ /* 0x000ea80000100800 */
[----:B------:R-:W2:Y:S01]  /*57340*/  LDL R5, [R1+0x2e90] ;  /* 0x002e900001057983 */ /* 0x000ea20000100800 */
[----:B------:R-:W-:-:S02]  /*57350*/  PRMT R10, RZ, 0x7610, R10 ;  /* 0x00007610ff0a7816 */ /* 0x000fc4000000000a */
[----:B--2---:R-:W-:-:S04]  /*57360*/  @!P3 LOP3.LUT R5, R5, R4, RZ, 0x3c, !PT ;  /* 0x000000040505b212 */ /* 0x004fc800078e3cff */
[----:B------:R-:W-:-:S04]  /*57370*/  @!P3 LOP3.LUT R4, R5, R4, RZ, 0x3c, !PT ;  /* 0x000000040504b212 */ /* 0x000fc800078e3cff */
[----:B------:R-:W-:-:S05]  /*57380*/  @!P3 LOP3.LUT R5, R5, R4, RZ, 0x3c, !PT ;  /* 0x000000040505b212 */ /* 0x000fca00078e3cff */
[----:B------:R-:W2:Y:S04]  /*57390*/  @!P3 LDG.E.U16 R10, desc[UR8][R4.64] ;  /* 0x00000008040ab981 */ /* 0x000ea8000c1e1500 */
[----:B--2---:R0:W-:Y:S04]  /*573a0*/  STL [R1+0x78], R10 ;  /* 0x0000780a01007387 */ /* 0x0041e80000100800 */
[----:B0-----:R-:W2:Y:S04]  /*573b0*/  LDL.LU R10, [R1+0x4b84] ;  /* 0x004b8400010a7983 */ /* 0x001ea80000300800 */
        /* <DEDUP_REMOVED lines=110> */
[----:B---3--:R-:W-:-:S02]  /*57aa0*/  PRMT R7, RZ, 0x7610, R7 ;  /* 0x00007610ff077816 */ /* 0x008fc40000000007 */
[----:B--2---:R-:W-:-:S04]  /*57ab0*/  @!P2 LOP3.LUT R5, R5, R4, RZ, 0x3c, !PT ;  /* 0x000000040505a212 */ /* 0x004fc800078e3cff */
[----:B------:R-:W-:-:S04]  /*57ac0*/  @!P2 LOP3.LUT R4, R5, R4, RZ, 0x3c, !PT ;  /* 0x000000040504a212 */ /* 0x000fc800078e3cff */
[----:B------:R-:W-:-:S05]  /*57ad0*/  @!P2 LOP3.LUT R5, R5, R4, RZ, 0x3c, !PT ;  /* 0x000000040505a212 */ /* 0x000fca00078e3cff */
[----:B------:R0:W2:Y:S04]  /*57ae0*/  @!P2 LDG.E.U16 R7, desc[UR8][R4.64] ;  /* 0x000000080407a981 */ /* 0x0000a8000c1e1500 */
[----:B------:R-:W0:Y:S04]  /*57af0*/  LDL R4, [R1+0x2b0c] ;  /* 0x002b0c0001047983 */ /* 0x000e280000100800 */
[----:B------:R-:W0:Y:S01]  /*57b00*/  LDL R5, [R1+0x2b10] ;  /* 0x002b100001057983 */ /* 0x000e220000100800 */
[----:B------:R-:W-:Y:S02]  /*57b10*/  PRMT R17, RZ, 0x7610, R17 ;  /* 0x00007610ff117816 */ /* 0x000fe40000000011 */
[----:B0-----:R-:W-:-:S04]  /*57b20*/  @!P3 LOP3.LUT R5, R5, R4, RZ, 0x3c, !PT ;  /* 0x000000040505b212 */ /* 0x001fc800078e3cff */
[----:B------:R-:W-:-:S04]  /*57b30*/  @!P3 LOP3.LUT R4, R5, R4, RZ, 0x3c, !PT ;  /* 0x000000040504b212 */ /* 0x000fc800078e3cff */
[----:B------:R-:W-:-:S05]  /*57b40*/  @!P3 LOP3.LUT R5, R5, R4, RZ, 0x3c, !PT ;  /* 0x000000040505b212 */ /* 0x000fca00078e3cff */
[----:B------:R-:W3:Y:S04]  /*57b50*/  @!P3 LDG.E.U16 R17, desc[UR8][R4.64] ;  /* 0x000000080411b981 */ /* 0x000ee8000c1e1500 */
[----:B--2---:R0:W-:Y:S04]  /*57b60*/  STL [R1+0x44], R7 ;  /* 0x0000440701007387 */ /* 0x0041e80000100800 */
[----:B0-----:R-:W2:Y:S04]  /*57b70*/  LDL R7, [R1+0x2998] ;  /* 0x0029980001077983 */ /* 0x001ea80000100800 */
[----:B---3--:R0:W-:Y:S04]  /*57b80*/  STL [R1+0x40], R17 ;  /* 0x0000401101007387 */ /* 0x0081e80000100800 */
[----:B0-----:R-:W3:Y:S04]  /*57b90*/  LDL.LU R17, [R1+0x4b50] ;  /* 0x004b500001117983 */ /* 0x001ee80000300800 */
        /* <DEDUP_REMOVED lines=33> */
[----:B------:R-:W2:Y:S01]  /*57db0*/  @!P3 LDG.E.U16 R18, desc[UR8][R4.64] ;  /* 0x000000080412b981 */ /* 0x000ea2000c1e1500 */
[----:B------:R-:W-:-:S03]  /*57dc0*/  PRMT R19, RZ, 0x7610, R19 ;  /* 0x00007610ff137816 */ /* 0x000fc60000000013 */
[----:B--2---:R0:W-:Y:S04]  /*57dd0*/  STL [R1+0x30], R18 ;  /* 0x0000301201007387 */ /* 0x0041e80000100800 */
[----:B0-----:R-:W2:Y:S04]  /*57de0*/  LDL.LU R18, [R1+0x4b40] ;  /* 0x004b400001127983 */ /* 0x001ea80000300800 */
[----:B------:R-:W2:Y:S01]  /*57df0*/  LDL R5, [R1+0x2994] ;  /* 0x0029940001057983 */ /* 0x000ea20000100800 */
[----:B------:R-:W-:-:S03]  /*57e00*/  @!P2 IMAD.MOV.U32 R4, RZ, RZ, R7 ;  /* 0x000000ffff04a224 */ /* 0x000fc600078e0007 */
[----:B------:R-:W3:Y:S04]  /*57e10*/  LDL R7, [R1+0x2890] ;  /* 0x0028900001077983 */ /* 0x000ee80000100800 */
[----:B--2---:R-:W2:Y:S04]  /*57e20*/  @!P2 LDG.E.U16 R19, desc[UR8][R4.64] ;  /* 0x000000080413a981 */ /* 0x004ea8000c1e1500 */
        /* <DEDUP_REMOVED lines=22> */
[----:B----4-:R-:W-:-:S02]  /*57f90*/  PRMT R9, RZ, 0x7610, R9 ;  /* 0x00007610ff097816 */ /* 0x010fc40000000009 */
        /* <DEDUP_REMOVED lines=10> */
[----:B------:R-:W4:Y:S04]  /*58040*/  @!P2 LDG.E.U16 R3, desc[UR8][R4.64] ;  /* 0x000000080403a981 */ /* 0x000f28000c1e1500 */
[----:B--2---:R0:W-:Y:S04]  /*58050*/  STL [R1+0x20], R9 ;  /* 0x0000200901007387 */ /* 0x0041e80000100800 */
[----:B0-----:R-:W2:Y:S04]  /*58060*/  LDL R9, [R1+0x2798] ;  /* 0x0027980001097983 */ /* 0x001ea80000100800 */
[----:B----4-:R0:W-:Y:S04]  /*58070*/  STL [R1+0x1c], R3 ;  /* 0x00001c0301007387 */ /* 0x0101e80000100800 */
[----:B0-----:R-:W4:Y:S04]  /*58080*/  LDL.LU R3, [R1+0x4b34] ;  /* 0x004b340001037983 */ /* 0x001f280000300800 */
[----:B------:R-:W2:Y:S01]  /*58090*/  LDL R5, [R1+0x288c] ;  /* 0x00288c0001057983 */ /* 0x000ea20000100800 */
[----:B------:R-:W-:Y:S01]  /*580a0*/  PRMT R6, RZ, 0x7610, R6 ;  /* 0x00007610ff067816 */ /* 0x000fe20000000006 */
[----:B------:R-:W-:Y:S01]  /*580b0*/  @!P3 IMAD.MOV.U32 R4, RZ, RZ, R7 ;  /* 0x000000ffff04b224 */ /* 0x000fe200078e0007 */
[----:B------:R-:W-:Y:S01]  /*580c0*/  PRMT R10, RZ, 0x7610, R10 ;  /* 0x00007610ff0a7816 */ /* 0x000fe2000000000a */
[----:B------:R-:W3:Y:S04]  /*580d0*/  LDL R7, [R1+0x2714] ;  /* 0x0027140001077983 */ /* 0x000ee80000100800 */
[----:B--2---:R0:W2:Y:S04]  /*580e0*/  @!P3 LDG.E.U16 R6, desc[UR8][R4.64] ;  /* 0x000000080406b981 */ /* 0x0040a8000c1e1500 */
[----:B------:R-:W3:Y:S01]  /*580f0*/  LDL R5, [R1+0x2814] ;  /* 0x0028140001057983 */ /* 0x000ee20000100800 */
[----:B0-----:R-:W-:-:S03]  /*58100*/  @!P2 IMAD.MOV.U32 R4, RZ, RZ, R11 ;  /* 0x000000ffff04a224 */ /* 0x001fc600078e000b */
[----:B--2---:R0:W-:Y:S01]  /*58110*/  STL [R1+0x18], R6 ;  /* 0x0000180601007387 */ /* 0x0041e20000100800 */
[----:B------:R-:W-:-:S03]  /*58120*/  PRMT R2, RZ, 0x7610, R2 ;  /* 0x00007610ff027816 */ /* 0x000fc60000000002 */
[----:B------:R-:W2:Y:S04]  /*58130*/  LDL R11, [R1+0x270c] ;  /* 0x00270c00010b7983 */ /* 0x000ea80000100800 */
[----:B---3--:R1:W3:Y:S04]  /*58140*/  @!P2 LDG.E.U16 R10, desc[UR8][R4.64] ;  /* 0x00000008040aa981 */ /* 0x0082e8000c1e1500 */
[----:B0-----:R-:W2:Y:S04]  /*58150*/  LDL R6, [R1+0x2718] ;  /* 0x0027180001067983 */ /* 0x001ea80000100800 */
[----:B------:R-:W1:Y:S04]  /*58160*/  LDL R4, [R1+0x280c] ;  /* 0x00280c0001047983 */ /* 0x000e680000100800 */
[----:B------:R-:W1:Y:S02]  /*58170*/  LDL R5, [R1+0x2810] ;  /* 0x0028100001057983 */ /* 0x000e640000100800 */
[----:B-1----:R-:W-:-:S04]  /*58180*/  @!P3 LOP3.LUT R5, R5, R4, RZ, 0x3c, !PT ;  /* 0x000000040505b212 */ /* 0x002fc800078e3cff */
[----:B------:R-:W-:-:S04]  /*58190*/  @!P3 LOP3.LUT R4, R5, R4, RZ, 0x3c, !PT ;  /* 0x000000040504b212 */ /* 0x000fc800078e3cff */
[----:B------:R-:W-:-:S05]  /*581a0*/  @!P3 LOP3.LUT R5, R5, R4, RZ, 0x3c, !PT ;  /* 0x000000040505b212 */ /* 0x000fca00078e3cff */
[----:B------:R-:W2:Y:S04]  /*581b0*/  @!P3 LDG.E.U16 R2, desc[UR8][R4.64] ;  /* 0x000000080402b981 */ /* 0x000ea8000c1e1500 */
[----:B---3--:R0:W-:Y:S04]  /*581c0*/  STL [R1+0x14], R10 ;  /* 0x0000140a01007387 */ /* 0x0081e80000100800 */
[----:B0-----:R-:W3:Y:S04]  /*581d0*/  LDL R10, [R1+0x2710] ;  /* 0x00271000010a7983 */ /* 0x001ee80000100800 */
[----:B--2---:R-:W-:Y:S04]  /*581e0*/  STL [R1+0x10], R2 ;  /* 0x0000100201007387 */ /* 0x004fe80000100800 */
[----:B------:R-:W2:Y:S01]  /*581f0*/  LDL R5, [R1+0x2794] ;  /* 0x0027940001057983 */ /* 0x000ea20000100800 */
[----:B------:R-:W-:Y:S01]  /*58200*/  PRMT R8, RZ, 0x7610, R8 ;  /* 0x00007610ff087816 */ /* 0x000fe20000000008 */
[----:B------:R-:W-:Y:S01]  /*58210*/  @!P2 IMAD.MOV.U32 R4, RZ, RZ, R9 ;  /* 0x000000ffff04a224 */ /* 0x000fe200078e0009 */
[----:B------:R-:W-:-:S02]  /*58220*/  PRMT R15, RZ, 0x7610, R15 ;  /* 0x00007610ff0f7816 */ /* 0x000fc4000000000f */
[----:B------:R-:W-:Y:S02]  /*58230*/  PRMT R14, RZ, 0x7610, R14 ;  /* 0x00007610ff0e7816 */ /* 0x000fe4000000000e */
[----:B------:R-:W-:Y:S01]  /*58240*/  PRMT R28, RZ, 0x7610, R28 ;  /* 0x00007610ff1c7816 */ /* 0x000fe2000000001c */
[----:B------:R-:W3:Y:S04]  /*58250*/  LDL R9, [R1+0x2694] ;  /* 0x0026940001097983 */ /* 0x000ee80000100800 */
[----:B--2---:R0:W2:Y:S04]  /*58260*/  @!P2 LDG.E.U16 R8, desc[UR8][R4.64] ;  /* 0x000000080408a981 */ /* 0x0040a8000c1e1500 */
[----:B------:R-:W0:Y:S04]  /*58270*/  LDL R4, [R1+0x278c] ;  /* 0x00278c0001047983 */ /* 0x000e280000100800 */
[----:B------:R-:W0:Y:S02]  /*58280*/  LDL R5, [R1+0x2790] ;  /* 0x0027900001057983 */ /* 0x000e240000100800 */
[----:B0-----:R-:W-:-:S04]  /*58290*/  @!P3 LOP3.LUT R5, R5, R4, RZ, 0x3c, !PT ;  /* 0x000000040505b212 */ /* 0x001fc800078e3cff */
[----:B------:R-:W-:-:S04]  /*582a0*/  @!P3 LOP3.LUT R4, R5, R4, RZ, 0x3c, !PT ;  /* 0x000000040504b212 */ /* 0x000fc800078e3cff */
[----:B------:R-:W-:-:S05]  /*582b0*/  @!P3 LOP3.LUT R5, R5, R4, RZ, 0x3c, !PT ;  /* 0x000000040505b212 */ /* 0x000fca00078e3cff */
[----:B------:R0:W4:Y:S02]  /*582c0*/  @!P3 LDG.E.U16 R15, desc[UR8][R4.64] ;  /* 0x00000008040fb981 */ /* 0x000124000c1e1500 */
[----:B0-----:R-:W-:Y:S02]  /*582d0*/  @!P2 IMAD.MOV.U32 R4, RZ, RZ, R6 ;  /* 0x000000ffff04a224 */ /* 0x001fe400078e0006 */
[----:B------:R-:W-:-:S05]  /*582e0*/  @!P2 IMAD.MOV.U32 R5, RZ, RZ, R7 ;  /* 0x000000ffff05a224 */ /* 0x000fca00078e0007 */
[----:B------:R3:W4:Y:S04]  /*582f0*/  @!P2 LDG.E.U16 R14, desc[UR8][R4.64] ;  /* 0x00000008040ea981 */ /* 0x000728000c1e1500 */
[----:B--2---:R0:W-:Y:S04]  /*58300*/  STL [R1+0xc], R8 ;  /* 0x00000c0801007387 */ /* 0x0041e80000100800 */
[----:B------:R-:W2:Y:S04]  /*58310*/  LDL R7, [R1+0x268c] ;  /* 0x00268c0001077983 */ /* 0x000ea80000100800 */
[----:B------:R-:W2:Y:S01]  /*58320*/  LDL R6, [R1+0x2690] ;  /* 0x0026900001067983 */ /* 0x000ea20000100800 */
[----:B---3--:R-:W-:-:S02]  /*58330*/  @!P3 IMAD.MOV.U32 R4, RZ, RZ, R10 ;  /* 0x000000ffff04b224 */ /* 0x008fc400078e000a */
[----:B------:R-:W-:Y:S01]  /*58340*/  @!P3 IMAD.MOV.U32 R5, RZ, RZ, R11 ;  /* 0x000000ffff05b224 */ /* 0x000fe200078e000b */
[----:B0-----:R-:W3:Y:S04]  /*58350*/  LDL R8, [R1+0x2698] ;  /* 0x0026980001087983 */ /* 0x001ee80000100800 */
[----:B------:R0:W2:Y:S02]  /*58360*/  @!P3 LDG.E.U16 R28, desc[UR8][R4.64] ;  /* 0x00000008041cb981 */ /* 0x0000a4000c1e1500 */
[----:B0-----:R-:W-:Y:S01]  /*58370*/  @!P2 IMAD.MOV.U32 R5, RZ, RZ, R9 ;  /* 0x000000ffff05a224 */ /* 0x001fe200078e0009 */
[----:B------:R-:W-:Y:S01]  /*58380*/  PRMT R29, RZ, 0x7610, R29 ;  /* 0x00007610ff1d7816 */ /* 0x000fe2000000001d */
[----:B----4-:R0:W-:Y:S04]  /*58390*/  STL [R1+0x8], R15 ;  /* 0x0000080f01007387 */ /* 0x0101e80000100800 */
[----:B0-----:R-:W4:Y:S04]  /*583a0*/  LDL R15, [R1+0x2614] ;  /* 0x00261400010f7983 */ /* 0x001f280000100800 */
[----:B------:R0:W-:Y:S04]  /*583b0*/  STL [R1+0x4], R14 ;  /* 0x0000040e01007387 */ /* 0x0001e80000100800 */
[----:B------:R-:W4:Y:S04]  /*583c0*/  LDL R11, [R1+0x260c] ;  /* 0x00260c00010b7983 */ /* 0x000f280000100800 */
[----:B------:R-:W4:Y:S04]  /*583d0*/  LDL R10, [R1+0x2610] ;  /* 0x00261000010a7983 */ /* 0x000f280000100800 */
[----:B0-----:R-:W4:Y:S01]  /*583e0*/  LDL R14, [R1+0x2618] ;  /* 0x00261800010e7983 */ /* 0x001f220000100800 */
[----:B---3--:R-:W-:-:S03]  /*583f0*/  @!P2 IMAD.MOV.U32 R4, RZ, RZ, R8 ;  /* 0x000000ffff04a224 */ /* 0x008fc600078e0008 */
[----:B--2---:R-:W-:Y:S04]  /*58400*/  STL [R1+0x4aa0], R28 ;  /* 0x004aa01c01007387 */ /* 0x004fe80000100800 */
[----:B------:R-:W2:Y:S04]  /*58410*/  LDL R9, [R1+0x2594] ;  /* 0x0025940001097983 */ /* 0x000ea80000100800 */
[----:B------:R-:W3:Y:S04]  /*58420*/  LDL R8, [R1+0x2598] ;  /* 0x0025980001087983 */ /* 0x000ee80000100800 */
[----:B------:R0:W2:Y:S01]  /*58430*/  @!P2 LDG.E.U16 R29, desc[UR8][R4.64] ;  /* 0x00000008041da981 */ /* 0x0000a2000c1e1500 */
[----:B------:R-:W-:-:S02]  /*58440*/  PRMT R27, RZ, 0x7610, R27 ;  /* 0x00007610ff1b7816 */ /* 0x000fc4000000001b */
[----:B------:R-:W-:Y:S01]  /*58450*/  PRMT R26, RZ, 0x7610, R26 ;  /* 0x00007610ff1a7816 */ /* 0x000fe2000000001a */
[----:B0-----:R-:W-:Y:S02]  /*58460*/  @!P3 IMAD.MOV.U32 R4, RZ, RZ, R6 ;  /* 0x000000ffff04b224 */ /* 0x001fe400078e0006 */
[----:B------:R-:W-:-:S05]  /*58470*/  @!P3 IMAD.MOV.U32 R5, RZ, RZ, R7 ;  /* 0x000000ffff05b224 */ /* 0x000fca00078e0007 */
[----:B------:R4:W2:Y:S01]  /*58480*/  @!P3 LDG.E.U16 R27, desc[UR8][R4.64] ;  /* 0x00000008041bb981 */ /* 0x0008a2000c1e1500 */
[----:B------:R-:W-:Y:S02]  /*58490*/  PRMT R25, RZ, 0x7610, R25 ;  /* 0x00007610ff197816 */ /* 0x000fe40000000019 */
[----:B------:R-:W-:Y:S01]  /*584a0*/  PRMT R24, RZ, 0x7610, R24 ;  /* 0x00007610ff187816 */ /* 0x000fe20000000018 */
[----:B----4-:R-:W-:Y:S02]  /*584b0*/  @!P2 IMAD.MOV.U32 R5, RZ, RZ, R15 ;  /* 0x000000ffff05a224 */ /* 0x010fe400078e000f */
[----:B------:R-:W-:-:S05]  /*584c0*/  @!P2 IMAD.MOV.U32 R4, RZ, RZ, R14 ;  /* 0x000000ffff04a224 */ /* 0x000fca00078e000e */
[----:B------:R0:W4:Y:S02]  /*584d0*/  @!P2 LDG.E.U16 R26, desc[UR8][R4.64] ;  /* 0x00000008041aa981 */ /* 0x000124000c1e1500 */
[----:B0-----:R-:W-:Y:S02]  /*584e0*/  @!P3 IMAD.MOV.U32 R4, RZ, RZ, R10 ;  /* 0x000000ffff04b224 */ /* 0x001fe400078e000a */
[----:B------:R-:W-:-:S05]  /*584f0*/  @!P3 IMAD.MOV.U32 R5, RZ, RZ, R11 ;  /* 0x000000ffff05b224 */ /* 0x000fca00078e000b */
[----:B------:R3:W4:Y:S02]  /*58500*/  @!P3 LDG.E.U16 R25, desc[UR8][R4.64] ;  /* 0x000000080419b981 */ /* 0x000724000c1e1500 */
[----:B---3--:R-:W-:Y:S02]  /*58510*/  @!P2 IMAD.MOV.U32 R4, RZ, RZ, R8 ;  /* 0x000000ffff04a224 */ /* 0x008fe400078e0008 */
[----:B--2---:R-:W-:-:S05]  /*58520*/  @!P2 IMAD.MOV.U32 R5, RZ, RZ, R9 ;  /* 0x000000ffff05a224 */ /* 0x004fca00078e0009 */
[----:B------:R-:W2:Y:S04]  /*58530*/  @!P2 LDG.E.U16 R24, desc[UR8][R4.64] ;  /* 0x000000080418a981 */ /* 0x000ea8000c1e1500 */
[----:B------:R-:W-:Y:S04]  /*58540*/  STL [R1+0x4aa4], R29 ;  /* 0x004aa41d01007387 */ /* 0x000fe80000100800 */
[----:B------:R-:W3:Y:S04]  /*58550*/  LDL R7, [R1+0x258c] ;  /* 0x00258c0001077983 */ /* 0x000ee80000100800 */
[----:B------:R-:W3:Y:S04]  /*58560*/  LDL R6, [R1+0x2590] ;  /* 0x0025900001067983 */ /* 0x000ee80000100800 */
[----:B------:R-:W-:Y:S01]  /*58570*/  STL [R1+0x4aa8], R27 ;  /* 0x004aa81b01007387 */ /* 0x000fe20000100800 */
[----:B------:R-:W-:-:S03]  /*58580*/  PRMT R23, RZ, 0x7610, R23 ;  /* 0x00007610ff177816 */ /* 0x000fc60000000017 */
[----:B----4-:R-:W-:Y:S04]  /*58590*/  STL [R1+0x4aac], R26 ;  /* 0x004aac1a01007387 */ /* 0x010fe80000100800 */
[----:B------:R-:W4:Y:S04]  /*585a0*/  LDL R11, [R1+0x2514] ;  /* 0x00251400010b7983 */ /* 0x000f280000100800 */
[----:B------:R-:W4:Y:S04]  /*585b0*/  LDL R10, [R1+0x2518] ;  /* 0x00251800010a7983 */ /* 0x000f280000100800 */
[----:B------:R-:W-:Y:S04]  /*585c0*/  STL [R1+0x4ab0], R25 ;  /* 0x004ab01901007387 */ /* 0x000fe80000100800 */
[----:B------:R-:W4:Y:S04]  /*585d0*/  LDL R9, [R1+0x250c] ;  /* 0x00250c0001097983 */ /* 0x000f280000100800 */
[----:B------:R-:W4:Y:S04]  /*585e0*/  LDL R8, [R1+0x2510] ;  /* 0x0025100001087983 */ /* 0x000f280000100800 */
[----:B--2---:R-:W-:Y:S04]  /*585f0*/  STL [R1+0x4ab4], R24 ;  /* 0x004ab41801007387 */ /* 0x004fe80000100800 */
[----:B------:R-:W2:Y:S04]  /*58600*/  LDL R15, [R1+0x2494] ;  /* 0x00249400010f7983 */ /* 0x000ea80000100800 */
[----:B------:R-:W2:Y:S01]  /*58610*/  LDL R14, [R1+0x2498] ;  /* 0x00249800010e7983 */ /* 0x000ea20000100800 */
[----:B---3--:R-:W-:-:S02]  /*58620*/  @!P3 IMAD.MOV.U32 R4, RZ, RZ, R6 ;  /* 0x000000ffff04b224 */ /* 0x008fc400078e0006 */
[----:B------:R-:W-:Y:S01]  /*58630*/  @!P3 IMAD.MOV.U32 R5, RZ, RZ, R7 ;  /* 0x000000ffff05b224 */ /* 0x000fe200078e0007 */
[----:B------:R-:W-:Y:S02]  /*58640*/  PRMT R22, RZ, 0x7610, R22 ;  /* 0x00007610ff167816 */ /* 0x000fe40000000016 */
[----:B------:R-:W-:Y:S02]  /*58650*/  PRMT R21, RZ, 0x7610, R21 ;  /* 0x00007610ff157816 */ /* 0x000fe40000000015 */
[----:B------:R-:W-:Y:S01]  /*58660*/  PRMT R17, RZ, 0x7610, R17 ;  /* 0x00007610ff117816 */ /* 0x000fe20000000011 */
[----:B------:R-:W3:Y:S04]  /*58670*/  LDL R7, [R1+0x248c] ;  /* 0x00248c0001077983 */ /* 0x000ee80000100800 */
[----:B------:R4:W3:Y:S04]  /*58680*/  @!P3 LDG.E.U16 R23, desc[UR8][R4.64] ;  /* 0x000000080417b981 */ /* 0x0008e8000c1e1500 */
[----:B------:R-:W3:Y:S01]  /*58690*/  LDL R6, [R1+0x2490] ;  /* 0x0024900001067983 */ /* 0x000ee20000100800 */
[----:B----4-:R-:W-:-:S02]  /*586a0*/  @!P2 IMAD.MOV.U32 R5, RZ, RZ, R11 ;  /* 0x000000ffff05a224 */ /* 0x010fc400078e000b */
[----:B------:R-:W-:-:S05]  /*586b0*/  @!P2 IMAD.MOV.U32 R4, RZ, RZ, R10 ;  /* 0x000000ffff04a224 */ /* 0x000fca00078e000a */
[----:B------:R0:W4:Y:S02]  /*586c0*/  @!P2 LDG.E.U16 R22, desc[UR8][R4.64] ;  /* 0x000000080416a981 */ /* 0x000124000c1e1500 */
[----:B0-----:R-:W-:Y:S02]  /*586d0*/  @!P3 IMAD.MOV.U32 R5, RZ, RZ, R9 ;  /* 0x000000ffff05b224 */ /* 0x001fe400078e0009 */
[----:B------:R-:W-:-:S05]  /*586e0*/  @!P3 IMAD.MOV.U32 R4, RZ, RZ, R8 ;  /* 0x000000ffff04b224 */ /* 0x000fca00078e0008 */
[----:B------:R2:W4:Y:S02]  /*586f0*/  @!P3 LDG.E.U16 R21, desc[UR8][R4.64] ;  /* 0x000000080415b981 */ /* 0x000524000c1e1500 */
[----:B--2---:R-:W-:Y:S02]  /*58700*/  @!P2 IMAD.MOV.U32 R5, RZ, RZ, R15 ;  /* 0x000000ffff05a224 */ /* 0x004fe400078e000f */
[----:B------:R-:W-:-:S05]  /*58710*/  @!P2 IMAD.MOV.U32 R4, RZ, RZ, R14 ;  /* 0x000000ffff04a224 */ /* 0x000fca00078e000e */
[----:B------:R0:W2:Y:S04]  /*58720*/  @!P2 LDG.E.U16 R17, desc[UR8][R4.64] ;  /* 0x000000080411a981 */ /* 0x0000a8000c1e1500 */
[----:B---3--:R-:W-:Y:S04]  /*58730*/  STL [R1+0x4ab8], R23 ;  /* 0x004ab81701007387 */ /* 0x008fe80000100800 */
[----:B------:R-:W3:Y:S04]  /*58740*/  LDL R11, [R1+0x2414] ;  /* 0x00241400010b7983 */ /* 0x000ee80000100800 */
[----:B------:R-:W3:Y:S01]  /*58750*/  LDL R10, [R1+0x2418] ;  /* 0x00241800010a7983 */ /* 0x000ee20000100800 */
[----:B------:R-:W-:-:S02]  /*58760*/  PRMT R13, RZ, 0x7610, R13 ;  /* 0x00007610ff0d7816 */ /* 0x000fc4000000000d */
[----:B0-----:R-:W-:-:S04]  /*58770*/  PRMT R4, RZ, 0x7610, R4 ;  /* 0x00007610ff047816 */ /* 0x001fc80000000004 */
[----:B------:R3:W3:Y:S04]  /*58780*/  @!P3 LDG.E.U16 R13, desc[UR8][R6.64] ;  /* 0x00000008060db981 */ /* 0x0006e8000c1e1500 */
[----:B----4-:R-:W-:Y:S04]  /*58790*/  STL [R1+0x4abc], R22 ;  /* 0x004abc1601007387 */ /* 0x010fe80000100800 */
[----:B------:R-:W4:Y:S04]  /*587a0*/  LDL R9, [R1+0x240c] ;  /* 0x00240c0001097983 */ /* 0x000f280000100800 */
[----:B------:R-:W4:Y:S04]  /*587b0*/  LDL R8, [R1+0x2410] ;  /* 0x0024100001087983 */ /* 0x000f280000100800 */
[----:B------:R0:W-:Y:S04]  /*587c0*/  STL [R1+0x4ac0], R21 ;  /* 0x004ac01501007387 */ /* 0x0001e80000100800 */
[----:B--2---:R1:W-:Y:S04]  /*587d0*/  STL [R1+0x4ac4], R17 ;  /* 0x004ac41101007387 */ /* 0x0043e80000100800 */
[----:B0-----:R-:W2:Y:S04]  /*587e0*/  LDL R21, [R1+0x2394] ;  /* 0x0023940001157983 */ /* 0x001ea80000100800 */
[----:B-1----:R-:W2:Y:S01]  /*587f0*/  LDL R17, [R1+0x2398] ;  /* 0x0023980001117983 */ /* 0x002ea20000100800 */
[----:B---3--:R-:W-:-:S02]  /*58800*/  @!P2 IMAD.MOV.U32 R6, RZ, RZ, R10 ;  /* 0x000000ffff06a224 */ /* 0x008fc400078e000a */
[----:B------:R-:W-:-:S05]  /*58810*/  @!P2 IMAD.MOV.U32 R7, RZ, RZ, R11 ;  /* 0x000000ffff07a224 */ /* 0x000fca00078e000b */
[----:B------:R0:W3:Y:S01]  /*58820*/  @!P2 LDG.E.U16 R4, desc[UR8][R6.64] ;  /* 0x000000080604a981 */ /* 0x0000e2000c1e1500 */
[----:B------:R-:W-:Y:S02]  /*58830*/  PRMT R5, RZ, 0x7610, R5 ;  /* 0x00007610ff057816 */ /* 0x000fe40000000005 */
[----:B0-----:R-:W-:-:S04]  /*58840*/  PRMT R6, RZ, 0x7610, R6 ;  /* 0x00007610ff067816 */ /* 0x001fc80000000006 */
[----:B----4-:R2:W4:Y:S02]  /*58850*/  @!P3 LDG.E.U16 R5, desc[UR8][R8.64] ;  /* 0x000000080805b981 */ /* 0x010524000c1e1500 */
[----:B--2---:R-:W-:Y:S02]  /*58860*/  @!P2 IMAD.MOV.U32 R9, RZ, RZ, R21 ;  /* 0x000000ffff09a224 */ /* 0x004fe400078e0015 */
[----:B------:R-:W-:-:S05]  /*58870*/  @!P2 IMAD.MOV.U32 R8, RZ, RZ, R17 ;  /* 0x000000ffff08a224 */ /* 0x000fca00078e0011 */
[----:B------:R-:W2:Y:S04]  /*58880*/  @!P2 LDG.E.U16 R6, desc[UR8][R8.64] ;  /* 0x000000080806a981 */ /* 0x000ea8000c1e1500 */
[----:B------:R-:W-:Y:S04]  /*58890*/  STL [R1+0x4ac8], R13 ;  /* 0x004ac80d01007387 */ /* 0x000fe80000100800 */
[----:B------:R-:W2:Y:S04]  /*588a0*/  LDL R11, [R1+0x238c] ;  /* 0x00238c00010b7983 */ /* 0x000ea80000100800 */
[----:B------:R-:W2:Y:S04]  /*588b0*/  LDL R10, [R1+0x2390] ;  /* 0x00239000010a7983 */ /* 0x000ea80000100800 */
[----:B---3--:R0:W-:Y:S04]  /*588c0*/  STL [R1+0x4acc], R4 ;  /* 0x004acc0401007387 */ /* 0x0081e80000100800 */
[----:B------:R-:W3:Y:S04]  /*588d0*/  LDL R22, [R1+0x2314] ;  /* 0x0023140001167983 */ /* 0x000ee80000100800 */
[----:B------:R-:W3:Y:S04]  /*588e0*/  LDL R15, [R1+0x2318] ;  /* 0x00231800010f7983 */ /* 0x000ee80000100800 */
[----:B------:R-:W3:Y:S04]  /*588f0*/  LDL R14, [R1+0x230c] ;  /* 0x00230c00010e7983 */ /* 0x000ee80000100800 */
[----:B0-----:R-:W3:Y:S04]  /*58900*/  LDL R4, [R1+0x2310] ;  /* 0x0023100001047983 */ /* 0x001ee80000100800 */
[----:B----4-:R-:W-:Y:S04]  /*58910*/  STL [R1+0x4ad0], R5 ;  /* 0x004ad00501007387 */ /* 0x010fe80000100800 */
[----:B------:R-:W4:Y:S04]  /*58920*/  LDL R21, [R1+0x2294] ;  /* 0x0022940001157983 */ /* 0x000f280000100800 */
[----:B------:R-:W4:Y:S04]  /*58930*/  LDL R17, [R1+0x2298] ;  /* 0x0022980001117983 */ /* 0x000f280000100800 */
[----:B--2---:R0:W-:Y:S04]  /*58940*/  STL [R1+0x4ad4], R6 ;  /* 0x004ad40601007387 */ /* 0x0041e80000100800 */
[----:B------:R-:W2:Y:S04]  /*58950*/  LDL R13, [R1+0x228c] ;  /* 0x00228c00010d7983 */ /* 0x000ea80000100800 */
[----:B0-----:R-:W2:Y:S01]  /*58960*/  LDL R6, [R1+0x2290] ;  /* 0x0022900001067983 */ /* 0x001ea20000100800 */
[----:B------:R-:W-:-:S02]  /*58970*/  PRMT R7, RZ, 0x7610, R7 ;  /* 0x00007610ff077816 */ /* 0x000fc40000000007 */
[----:B------:R-:W-:-:S04]  /*58980*/  PRMT R8, RZ, 0x7610, R8 ;  /* 0x00007610ff087816 */ /* 0x000fc80000000008 */
[----:B------:R3:W2:Y:S02]  /*58990*/  @!P3 LDG.E.U16 R7, desc[UR8][R10.64] ;  /* 0x000000080a07b981 */ /* 0x0006a4000c1e1500 */
[----:B---3--:R-:W-:Y:S02]  /*589a0*/  @!P2 IMAD.MOV.U32 R10, RZ, RZ, R15 ;  /* 0x000000ffff0aa224 */ /* 0x008fe400078e000f */
[----:B------:R-:W-:-:S05]  /*589b0*/  @!P2 IMAD.MOV.U32 R11, RZ, RZ, R22 ;  /* 0x000000ffff0ba224 */ /* 0x000fca00078e0016 */
[----:B------:R0:W3:Y:S01]  /*589c0*/  @!P2 LDG.E.U16 R8, desc[UR8][R10.64] ;  /* 0x000000080a08a981 */ /* 0x0000e2000c1e1500 */
[----:B------:R-:W-:Y:S01]  /*589d0*/  PRMT R9, RZ, 0x7610, R9 ;  /* 0x00007610ff097816 */ /* 0x000fe20000000009 */
[----:B------:R-:W-:Y:S02]  /*589e0*/  @!P3 IMAD.MOV.U32 R15, RZ, RZ, R14 ;  /* 0x000000ffff0fb224 */ /* 0x000fe400078e000e */
[----:B------:R-:W-:-:S05]  /*589f0*/  @!P3 IMAD.MOV.U32 R14, RZ, RZ, R4 ;  /* 0x000000ffff0eb224 */ /* 0x000fca00078e0004 */
[----:B------:R4:W3:Y:S01]  /*58a00*/  @!P3 LDG.E.U16 R9, desc[UR8][R14.64] ;  /* 0x000000080e09b981 */ /* 0x0008e2000c1e1500 */
[----:B0-----:R-:W-:Y:S02]  /*58a10*/  PRMT R10, RZ, 0x7610, R10 ;  /* 0x00007610ff0a7816 */ /* 0x001fe4000000000a */
[----:B------:R-:W-:Y:S01]  /*58a20*/  PRMT R11, RZ, 0x7610, R11 ;  /* 0x00007610ff0b7816 */ /* 0x000fe2000000000b */
[----:B----4-:R-:W-:Y:S02]  /*58a30*/  @!P2 IMAD.MOV.U32 R15, RZ, RZ, R21 ;  /* 0x000000ffff0fa224 */ /* 0x010fe400078e0015 */
[----:B------:R-:W-:-:S05]  /*58a40*/  @!P2 IMAD.MOV.U32 R14, RZ, RZ, R17 ;  /* 0x000000ffff0ea224 */ /* 0x000fca00078e0011 */
[----:B------:R2:W4:Y:S02]  /*58a50*/  @!P2 LDG.E.U16 R10, desc[UR8][R14.64] ;  /* 0x000000080e0aa981 */ /* 0x000524000c1e1500 */
[----:B--2---:R-:W-:Y:S02]  /*58a60*/  @!P3 IMAD.MOV.U32 R15, RZ, RZ, R13 ;  /* 0x000000ffff0fb224 */ /* 0x004fe400078e000d */
[----:B------:R-:W-:-:S05]  /*58a70*/  @!P3 IMAD.MOV.U32 R14, RZ, RZ, R6 ;  /* 0x000000ffff0eb224 */ /* 0x000fca00078e0006 */
[----:B------:R-:W2:Y:S04]  /*58a80*/  @!P3 LDG.E.U16 R11, desc[UR8][R14.64] ;  /* 0x000000080e0bb981 */ /* 0x000ea8000c1e1500 */
[----:B------:R-:W-:Y:S04]  /*58a90*/  STL [R1+0x4ad8], R7 ;  /* 0x004ad80701007387 */ /* 0x000fe80000100800 */
[----:B---3--:R-:W-:Y:S04]  /*58aa0*/  STL [R1+0x4adc], R8 ;  /* 0x004adc0801007387 */ /* 0x008fe80000100800 */
[----:B------:R-:W3:Y:S04]  /*58ab0*/  LDL R5, [R1+0x2214] ;  /* 0x0022140001057983 */ /* 0x000ee80000100800 */
[----:B------:R-:W3:Y:S04]  /*58ac0*/  LDL R4, [R1+0x2218] ;  /* 0x0022180001047983 */ /* 0x000ee80000100800 */
[----:B------:R0:W-:Y:S04]  /*58ad0*/  STL [R1+0x4ae0], R9 ;  /* 0x004ae00901007387 */ /* 0x0001e80000100800 */
[----:B------:R-:W3:Y:S04]  /*58ae0*/  LDL R21, [R1+0x220c] ;  /* 0x00220c0001157983 */ /* 0x000ee80000100800 */
[----:B------:R-:W3:Y:S04]  /*58af0*/  LDL R17, [R1+0x2210] ;  /* 0x0022100001117983 */ /* 0x000ee80000100800 */
[----:B----4-:R1:W-:Y:S04]  /*58b00*/  STL [R1+0x4ae4], R10 ;  /* 0x004ae40a01007387 */ /* 0x0103e80000100800 */
[----:B------:R-:W4:Y:S04]  /*58b10*/  LDL R13, [R1+0x2194] ;  /* 0x00219400010d7983 */ /* 0x000f280000100800 */
[----:B0-----:R-:W4:Y:S04]  /*58b20*/  LDL R9, [R1+0x218c] ;  /* 0x00218c0001097983 */ /* 0x001f280000100800 */
[----:B------:R-:W4:Y:S04]  /*58b30*/  LDL R8, [R1+0x2190] ;  /* 0x0021900001087983 */ /* 0x000f280000100800 */
[----:B------:R-:W4:Y:S04]  /*58b40*/  LDL R6, [R1+0x2118] ;  /* 0x0021180001067983 */ /* 0x000f280000100800 */
[----:B-1----:R-:W4:Y:S04]  /*58b50*/  LDL R10, [R1+0x2198] ;  /* 0x00219800010a7983 */ /* 0x002f280000100800 */
[----:B--2---:R-:W-:Y:S04]  /*58b60*/  STL [R1+0x4ae8], R11 ;  /* 0x004ae80b01007387 */ /* 0x004fe80000100800 */
[----:B------:R-:W2:Y:S01]  /*58b70*/  LDL R7, [R1+0x2114] ;  /* 0x0021140001077983 */ /* 0x000ea20000100800 */
[----:B---3--:R-:W-:-:S02]  /*58b80*/  @!P2 IMAD.MOV.U32 R15, RZ, RZ, R5 ;  /* 0x000000ffff0fa224 */ /* 0x008fc400078e0005 */
[----:B------:R-:W-:Y:S01]  /*58b90*/  @!P2 IMAD.MOV.U32 R14, RZ, RZ, R4 ;  /* 0x000000ffff0ea224 */ /* 0x000fe200078e0004 */
[----:B------:R-:W3:Y:S04]  /*58ba0*/  LDL R5, [R1+0x3aa4] ;  /* 0x003aa40001057983 */ /* 0x000ee80000100800 */
[----:B------:R-:W3:Y:S01]  /*58bb0*/  LDL R4, [R1+0x3aac] ;  /* 0x003aac0001047983 */ /* 0x000ee20000100800 */
[----:B------:R-:W-:Y:S02]  /*58bc0*/  PRMT R12, RZ, 0x7610, R12 ;  /* 0x00007610ff0c7816 */ /* 0x000fe4000000000c */
[----:B------:R-:W-:-:S04]  /*58bd0*/  PRMT R16, RZ, 0x7610, R16 ;  /* 0x00007610ff107816 */ /* 0x000fc80000000010 */
[----:B------:R0:W3:Y:S01]  /*58be0*/  @!P2 LDG.E.U16 R12, desc[UR8][R14.64] ;  /* 0x000000080e0ca981 */ /* 0x0000e2000c1e1500 */
[----:B------:R-:W-:Y:S01]  /*58bf0*/  PRMT R18, RZ, 0x7610, R18 ;  /* 0x00007610ff127816 */ /* 0x000fe20000000012 */
[----:B0-----:R-:W-:Y:S02]  /*58c00*/  @!P3 IMAD.MOV.U32 R14, RZ, RZ, R17 ;  /* 0x000000ffff0eb224 */ /* 0x001fe400078e0011 */
[----:B------:R-:W-:-:S05]  /*58c10*/  @!P3 IMAD.MOV.U32 R15, RZ, RZ, R21 ;  /* 0x000000ffff0fb224 */ /* 0x000fca00078e0015 */
[----:B------:R4:W3:Y:S01]  /*58c20*/  @!P3 LDG.E.U16 R16, desc[UR8][R14.64] ;  /* 0x000000080e10b981 */ /* 0x0008e2000c1e1500 */
        /* <DEDUP_REMOVED lines=8> */
[----:B0-----:R-:W-:Y:S02]  /*58cb0*/  @!P2 IMAD.MOV.U32 R14, RZ, RZ, R6 ;  /* 0x000000ffff0ea224 */ /* 0x001fe400078e0006 */
[----:B--2---:R-:W-:-:S05]  /*58cc0*/  @!P2 IMAD.MOV.U32 R15, RZ, RZ, R7 ;  /* 0x000000ffff0fa224 */ /* 0x004fca00078e0007 */
[----:B------:R3:W2:Y:S01]  /*58cd0*/  @!P2 LDG.E.U16 R20, desc[UR8][R14.64] ;  /* 0x000000080e14a981 */ /* 0x0006a2000c1e1500 */
[----:B------:R-:W-:Y:S01]  /*58ce0*/  PRMT R3, RZ, 0x7610, R3 ;  /* 0x00007610ff037816 */ /* 0x000fe20000000003 */
[----:B---3--:R-:W-:Y:S02]  /*58cf0*/  @!P3 IMAD.MOV.U32 R15, RZ, RZ, R5 ;  /* 0x000000ffff0fb224 */ /* 0x008fe400078e0005 */
[----:B------:R-:W-:-:S05]  /*58d00*/  @!P3 IMAD.MOV.U32 R14, RZ, RZ, R4 ;  /* 0x000000ffff0eb224 */ /* 0x000fca00078e0004 */
[----:B------:R-:W3:Y:S04]  /*58d10*/  @!P3 LDG.E.U16 R3, desc[UR8][R14.64] ;  /* 0x000000080e03b981 */ /* 0x000ee8000c1e1500 */
[----:B------:R-:W-:Y:S04]  /*58d20*/  STL [R1+0x4aec], R12 ;  /* 0x004aec0c01007387 */ /* 0x000fe80000100800 */
[----:B------:R-:W-:Y:S04]  /*58d30*/  STL [R1+0x4af0], R16 ;  /* 0x004af01001007387 */ /* 0x000fe80000100800 */
[----:B----4-:R-:W-:Y:S04]  /*58d40*/  STL [R1+0x4af4], R18 ;  /* 0x004af41201007387 */ /* 0x010fe80000100800 */
[----:B------:R0:W-:Y:S04]  /*58d50*/  STL [R1+0x4af8], R19 ;  /* 0x004af81301007387 */ /* 0x0001e80000100800 */
[----:B--2---:R-:W-:Y:S04]  /*58d60*/  STL [R1+0x4afc], R20 ;  /* 0x004afc1401007387 */ /* 0x004fe80000100800 */
[----:B0-----:R-:W2:Y:S04]  /*58d70*/  LDL R19, [R1+0x3a9c] ;  /* 0x003a9c0001137983 */ /* 0x001ea80000100800 */
[----:B------:R-:W4:Y:S04]  /*58d80*/  LDL R18, [R1+0x3aa8] ;  /* 0x003aa80001127983 */ /* 0x000f280000100800 */
        /* <DEDUP_REMOVED lines=20> */
[----:B---3--:R-:W-:Y:S04]  /*58ed0*/  STL [R1+0x3acc], R3 ;  /* 0x003acc0301007387 */ /* 0x008fe80000100800 */
        /* <DEDUP_REMOVED lines=59> */
[----:B------:R-:W-:-:S03]  /*59290*/  PRMT R0, RZ, 0x7610, R0 ;  /* 0x00007610ff007816 */ /* 0x000fc60000000000 */
        /* <DEDUP_REMOVED lines=110> */
[----:B--2---:R-:W-:-:S02]  /*59980*/  @!P2 IMAD.MOV.U32 R15, RZ, RZ, R19 ;  /* 0x000000ffff0fa224 */ /* 0x004fc400078e0013 */
[----:B----4-:R-:W-:-:S05]  /*59990*/  @!P2 IMAD.MOV.U32 R14, RZ, RZ, R18 ;  /* 0x000000ffff0ea224 */ /* 0x010fca00078e0012 */
[----:B------:R-:W2:Y:S04]  /*599a0*/  @!P2 LDG.E.U16 R0, desc[UR8][R14.64] ;  /* 0x000000080e00a981 */ /* 0x000ea8000c1e1500 */
        /* <DEDUP_REMOVED lines=155> */
[----:B------:R-:W0:Y:S03]  /*5a360*/  S2R R2, SR_TID.X ;  /* 0x0000000000027919 */ /* 0x000e260000002100 */
        /* <DEDUP_REMOVED lines=32> */
[----:B0-----:R-:W-:-:S03]  /*5a570*/  LOP3.LUT R2, R2, 0x3f, RZ, 0xc0, !PT ;  /* 0x0000003f02027812 */ /* 0x001fc600078ec0ff */
[----:B------:R-:W-:Y:S04]  /*5a580*/  STL [R1+0x4a78], R3 ;  /* 0x004a780301007387 */ /* 0x000fe80000100800 */
[----:B------:R-:W-:Y:S04]  /*5a590*/  STL [R1+0x4a80], R3 ;  /* 0x004a800301007387 */ /* 0x000fe80000100800 */
[----:B------:R-:W-:Y:S04]  /*5a5a0*/  STL [R1+0x4a88], R3 ;  /* 0x004a880301007387 */ /* 0x000fe80000100800 */
[----:B------:R-:W-:Y:S04]  /*5a5b0*/  STL [R1+0x4a90], R3 ;  /* 0x004a900301007387 */ /* 0x000fe80000100800 */
[----:B------:R-:W-:Y:S01]  /*5a5c0*/  STL [R1+0x4a98], R3 ;  /* 0x004a980301007387 */ /* 0x000fe20000100800 */
[----:B------:R-:W-:-:S03]  /*5a5d0*/  IMAD.SHL.U32 R2, R2, 0x2, RZ ;  /* 0x0000000202027824 */ /* 0x000fc600078e00ff */
[----:B------:R-:W-:Y:S04]  /*5a5e0*/  STL [R1+0x4b00], R3 ;  /* 0x004b000301007387 */ /* 0x000fe80000100800 */
[----:B------:R-:W3:Y:S04]  /*5a5f0*/  LDL.LU R28, [R1+0x238] ;  /* 0x00023800011c7983 */ /* 0x000ee80000300800 */
[----:B------:R-:W-:Y:S04]  /*5a600*/  STL [R1+0x4b08], R14 ;  /* 0x004b080e01007387 */ /* 0x000fe80000100800 */
[----:B------:R-:W-:Y:S04]  /*5a610*/  STL [R1+0x4b04], R15 ;  /* 0x004b040f01007387 */ /* 0x000fe80000100800 */
[----:B------:R0:W-:Y:S04]  /*5a620*/  STS.U16 [R2+UR5+0x20400], R29 ;  /* 0x0204001d02007988 */ /* 0x0001e80008000405 */
[----:B--2---:R-:W-:Y:S04]  /*5a630*/  STL [R1+0x3ad0], R0 ;  /* 0x003ad00001007387 */ /* 0x004fe80000100800 */
[----:B------:R-:W-:Y:S04]  /*5a640*/  STL [R1+0x4b0c], R0 ;  /* 0x004b0c0001007387 */ /* 0x000fe80000100800 */
[----:B0-----:R-:W2:Y:S04]  /*5a650*/  LDL.LU R29, [R1+0x218] ;  /* 0x00021800011d7983 */ /* 0x001ea80000300800 */
[----:B------:R0:W-:Y:S04]  /*5a660*/  STS.U16 [R2+UR5+0x21400], R27 ;  /* 0x0214001b02007988 */ /* 0x0001e80008000405 */
[----:B------:R-:W-:Y:S04]  /*5a670*/  STS.U16 [R2+UR5+0x20000], R16 ;  /* 0x0200001002007988 */ /* 0x000fe80008000405 */
[----:B------:R-:W-:Y:S04]  /*5a680*/  STS.U16 [R2+UR5+0x20800], R12 ;  /* 0x0208000c02007988 */ /* 0x000fe80008000405 */
[----:B------:R-:W-:Y:S04]  /*5a690*/  STS.U16 [R2+UR5+0x20c00], R11 ;  /* 0x020c000b02007988 */ /* 0x000fe80008000405 */
[----:B------:R-:W-:Y:S04]  /*5a6a0*/  STS.U16 [R2+UR5+0x21000], R10 ;  /* 0x0210000a02007988 */ /* 0x000fe80008000405 */
[----:B------:R-:W-:Y:S04]  /*5a6b0*/  STS.U16 [R2+UR5+0x21800], R9 ;  /* 0x0218000902007988 */ /* 0x000fe80008000405 */
[----:B------:R-:W-:Y:S04]  /*5a6c0*/  STS.U16 [R2+UR5+0x21c00], R8 ;  /* 0x021c000802007988 */ /* 0x000fe80008000405 */
[----:B------:R-:W-:Y:S04]  /*5a6d0*/  STS.U16 [R2+UR5+0x22000], R7 ;  /* 0x0220000702007988 */ /* 0x000fe80008000405 */
[----:B0-----:R-:W4:Y:S04]  /*5a6e0*/  LDL.LU R27, [R1+0x1f8] ;  /* 0x0001f800011b7983 */ /* 0x001f280000300800 */
[----:B------:R-:W-:Y:S04]  /*5a6f0*/  STS.U16 [R2+UR5+0x22400], R6 ;  /* 0x0224000602007988 */ /* 0x000fe80008000405 */
[----:B------:R-:W-:Y:S04]  /*5a700*/  STS.U16 [R2+UR5+0x22800], R5 ;  /* 0x0228000502007988 */ /* 0x000fe80008000405 */
[----:B------:R-:W-:Y:S04]  /*5a710*/  STS.U16 [R2+UR5+0x22c00], R4 ;  /* 0x022c000402007988 */ /* 0x000fe80008000405 */
[----:B------:R-:W-:Y:S01]  /*5a720*/  STS.U16 [R2+UR5+0x23000], R13 ;  /* 0x0230000d02007988 */ /* 0x000fe20008000405 */
[----:B------:R-:W-:-:S03]  /*5a730*/  LOP3.LUT R0, R2, 0x10, RZ, 0x3c, !PT ;  /* 0x0000001002007812 */ /* 0x000fc600078e3cff */
[----:B------:R-:W-:Y:S04]  /*5a740*/  STS.U16 [R2+UR5+0x23400], R17 ;  /* 0x0234001102007988 */ /* 0x000fe80008000405 */
[----:B------:R-:W-:Y:S04]  /*5a750*/  STS.U16 [R2+UR5+0x23800], R21 ;  /* 0x0238001502007988 */ /* 0x000fe80008000405 */
[----:B------:R0:W-:Y:S04]  /*5a760*/  STS.U16 [R2+UR5+0x23c00], R22 ;  /* 0x023c001602007988 */ /* 0x0001e80008000405 */
[----:B0-----:R-:W4:Y:S04]  /*5a770*/  LDL.LU R2, [R1+0x1d8] ;  /* 0x0001d80001027983 */ /* 0x001f280000300800 */
[----:B------:R-:W4:Y:S04]  /*5a780*/  LDL.LU R15, [R1+0x1b8] ;  /* 0x0001b800010f7983 */ /* 0x000f280000300800 */
[----:B------:R-:W4:Y:S04]  /*5a790*/  LDL.LU R14, [R1+0x198] ;  /* 0x00019800010e7983 */ /* 0x000f280000300800 */
[----:B------:R-:W-:Y:S04]  /*5a7a0*/  STS.U16 [R0+UR5+0x20080], R23 ;  /* 0x0200801700007988 */ /* 0x000fe80008000405 */
[----:B------:R-:W4:Y:S04]  /*5a7b0*/  LDL.LU R3, [R1+0x178] ;  /* 0x0001780001037983 */ /* 0x000f280000300800 */
[----:B------:R-:W-:Y:S04]  /*5a7c0*/  STS.U16 [R0+UR5+0x20480], R24 ;  /* 0x0204801800007988 */ /* 0x000fe80008000405 */
[----:B------:R-:W4:Y:S04]  /*5a7d0*/  LDL.LU R20, [R1+0x158] ;  /* 0x0001580001147983 */ /* 0x000f280000300800 */
[----:B------:R-:W-:Y:S04]  /*5a7e0*/  STS.U16 [R0+UR5+0x20880], R25 ;  /* 0x0208801900007988 */ /* 0x000fe80008000405 */
[----:B------:R-:W4:Y:S04]  /*5a7f0*/  LDL.LU R19, [R1+0x138] ;  /* 0x0001380001137983 */ /* 0x000f280000300800 */
[----:B------:R-:W-:Y:S04]  /*5a800*/  STS.U16 [R0+UR5+0x20c80], R26 ;  /* 0x020c801a00007988 */ /* 0x000fe80008000405 */
[----:B------:R-:W4:Y:S04]  /*5a810*/  LDL.LU R18, [R1+0x118] ;  /* 0x0001180001127983 */ /* 0x000f280000300800 */
[----:B------:R-:W4:Y:S04]  /*5a820*/  LDL.LU R16, [R1+0xf8] ;  /* 0x0000f80001107983 */ /* 0x000f280000300800 */
[----:B---3--:R0:W-:Y:S04]  /*5a830*/  STS.U16 [R0+UR5+0x21080], R28 ;  /* 0x0210801c00007988 */ /* 0x0081e80008000405 */
[----:B0-----:R-:W3:Y:S04]  /*5a840*/  LDL.LU R28, [R1+0xd8] ;  /* 0x0000d800011c7983 */ /* 0x001ee80000300800 */
[----:B------:R-:W3:Y:S04]  /*5a850*/  LDL.LU R12, [R1+0x2b4] ;  /* 0x0002b400010c7983 */ /* 0x000ee80000300800 */
[----:B------:R-:W3:Y:S04]  /*5a860*/  LDL.LU R11, [R1+0x294] ;  /* 0x00029400010b7983 */ /* 0x000ee80000300800 */
[----:B------:R-:W3:Y:S04]  /*5a870*/  LDL.LU R10, [R1+0x274] ;  /* 0x00027400010a7983 */ /* 0x000ee80000300800 */
[----:B--2---:R0:W-:Y:S04]  /*5a880*/  STS.U16 [R0+UR5+0x21480], R29 ;  /* 0x0214801d00007988 */ /* 0x0041e80008000405 */
[----:B0-----:R-:W2:Y:S04]  /*5a890*/  LDL.LU R29, [R1+0x254] ;  /* 0x00025400011d7983 */ /* 0x001ea80000300800 */
[----:B----4-:R0:W-:Y:S04]  /*5a8a0*/  STS.U16 [R0+UR5+0x21880], R27 ;  /* 0x0218801b00007988 */ /* 0x0101e80008000405 */
        /* <DEDUP_REMOVED lines=14> */
[----:B0-----:R-:W4:Y:S04]  /*5a990*/  LDL.LU R27, [R1+0x270] ;  /* 0x00027000011b7983 */ /* 0x001f280000300800 */
[----:B------:R0:W-:Y:S02]  /*5a9a0*/  STS.U16 [R0+UR5+0x21c80], R2 ;  /* 0x021c800200007988 */ /* 0x0001e40008000405 */
[----:B0-----:R-:W0:Y:S02]  /*5a9b0*/  S2R R2, SR_TID.X ;  /* 0x0000000000027919 */ /* 0x001e240000002100 */
[----:B------:R-:W-:Y:S04]  /*5a9c0*/  STS.U16 [R0+UR5+0x22080], R15 ;  /* 0x0220800f00007988 */ /* 0x000fe80008000405 */
[----:B------:R-:W-:Y:S04]  /*5a9d0*/  STS.U16 [R0+UR5+0x22480], R14 ;  /* 0x0224800e00007988 */ /* 0x000fe80008000405 */
[----:B------:R1:W-:Y:S04]  /*5a9e0*/  STS.U16 [R0+UR5+0x22880], R3 ;  /* 0x0228800300007988 */ /* 0x0003e80008000405 */
[----:B------:R-:W-:Y:S04]  /*5a9f0*/  STS.U16 [R0+UR5+0x22c80], R20 ;  /* 0x022c801400007988 */ /* 0x000fe80008000405 */
[----:B------:R-:W-:Y:S04]  /*5aa00*/  STS.U16 [R0+UR5+0x23080], R19 ;  /* 0x0230801300007988 */ /* 0x000fe80008000405 */
[----:B------:R-:W-:Y:S04]  /*5aa10*/  STS.U16 [R0+UR5+0x23480], R18 ;  /* 0x0234801200007988 */ /* 0x000fe80008000405 */
[----:B------:R-:W-:Y:S01]  /*5aa20*/  STS.U16 [R0+UR5+0x23880], R16 ;  /* 0x0238801000007988 */ /* 0x000fe20008000405 */
[----:B0-----:R-:W-:-:S05]  /*5aa30*/  LOP3.LUT R2, R2, 0x3f, RZ, 0xc0, !PT ;  /* 0x0000003f02027812 */ /* 0x001fca00078ec0ff */
[----:B------:R-:W-:-:S05]  /*5aa40*/  IMAD.SHL.U32 R2, R2, 0x2, RZ ;  /* 0x0000000202027824 */ /* 0x000fca00078e00ff */
[C---:B-1----:R-:W-:Y:S01]  /*5aa50*/  LOP3.LUT R3, R2.reuse, 0x20, RZ, 0x3c, !PT ;  /* 0x0000002002037812 */ /* 0x042fe200078e3cff */
[----:B---3--:R0:W-:Y:S04]  /*5aa60*/  STS.U16 [R0+UR5+0x23c80], R28 ;  /* 0x023c801c00007988 */ /* 0x0081e80008000405 */
[----:B------:R-:W-:Y:S04]  /*5aa70*/  STS.U16 [R3+UR5+0x20100], R12 ;  /* 0x0201000c03007988 */ /* 0x000fe80008000405 */
[----:B------:R-:W-:Y:S04]  /*5aa80*/  STS.U16 [R3+UR5+0x20500], R11 ;  /* 0x0205000b03007988 */ /* 0x000fe80008000405 */
[----:B------:R-:W-:Y:S04]  /*5aa90*/  STS.U16 [R3+UR5+0x20900], R10 ;  /* 0x0209000a03007988 */ /* 0x000fe80008000405 */
[----:B0-----:R-:W3:Y:S01]  /*5aaa0*/  LDL.LU R28, [R1+0x250] ;  /* 0x00025000011c7983 */ /* 0x001ee20000300800 */
[----:B------:R-:W-:-:S03]  /*5aab0*/  LOP3.LUT R0, R2, 0x30, RZ, 0x3c, !PT ;  /* 0x0000003002007812 */ /* 0x000fc600078e3cff */
[----:B--2---:R0:W-:Y:S04]  /*5aac0*/  STS.U16 [R3+UR5+0x20d00], R29 ;  /* 0x020d001d03007988 */ /* 0x0041e80008000405 */
[----:B0-----:R-:W2:Y:S04]  /*5aad0*/  LDL.LU R29, [R1+0x230] ;  /* 0x00023000011d7983 */ /* 0x001ea80000300800 */
[----:B------:R-:W2:Y:S04]  /*5aae0*/  LDL.LU R2, [R1+0x1f0] ;  /* 0x0001f00001027983 */ /* 0x000ea80000300800 */
[----:B----4-:R-:W-:Y:S04]  /*5aaf0*/  STS.U16 [R3+UR5+0x21100], R9 ;  /* 0x0211000903007988 */ /* 0x010fe80008000405 */
[----:B------:R-:W-:Y:S04]  /*5ab00*/  STS.U16 [R3+UR5+0x21500], R8 ;  /* 0x0215000803007988 */ /* 0x000fe80008000405 */
        /* <DEDUP_REMOVED lines=13> */
[----:B--2---:R0:W-:Y:S04]  /*5abe0*/  STL [R1+0x4b30], R2 ;  /* 0x004b300201007387 */ /* 0x0041e80000100800 */
[----:B0-----:R-:W2:Y:S04]  /*5abf0*/  LDL.LU R2, [R1+0x210] ;  /* 0x0002100001027983 */ /* 0x001ea80000300800 */
        /* <DEDUP_REMOVED lines=8> */
[----:B---3--:R0:W-:Y:S04]  /*5ac80*/  STS.U16 [R0+UR5+0x20d80], R28 ;  /* 0x020d801c00007988 */ /* 0x0081e80008000405 */
        /* <DEDUP_REMOVED lines=17> */
[----:B------:R0:W-:Y:S04]  /*5ada0*/  STS.U16 [R0+UR5+0x21180], R29 ;  /* 0x0211801d00007988 */ /* 0x0001e80008000405 */
[----:B------:R-:W3:Y:S04]  /*5adb0*/  LDL.LU R27, [R1+0x2a8] ;  /* 0x0002a800011b7983 */ /* 0x000ee80000300800 */
[----:B0-----:R-:W3:Y:S04]  /*5adc0*/  LDL.LU R29, [R1+0x288] ;  /* 0x00028800011d7983 */ /* 0x001ee80000300800 */
[----:B--2---:R0:W-:Y:S04]  /*5add0*/  STS.U16 [R0+UR5+0x21580], R2 ;  /* 0x0215800200007988 */ /* 0x0041e80008000405 */
[----:B0-----:R-:W2:Y:S04]  /*5ade0*/  LDL.LU R2, [R1+0x4b30] ;  /* 0x004b300001027983 */ /* 0x001ea80000300800 */
[----:B--2---:R0:W-:Y:S02]  /*5adf0*/  STS.U16 [R0+UR5+0x21980], R2 ;  /* 0x0219800200007988 */ /* 0x0041e40008000405 */
[----:B0-----:R-:W0:Y:S02]  /*5ae00*/  S2R R2, SR_TID.X ;  /* 0x0000000000027919 */ /* 0x001e240000002100 */
[----:B----4-:R-:W-:Y:S04]  /*5ae10*/  STS.U16 [R0+UR5+0x21d80], R15 ;  /* 0x021d800f00007988 */ /* 0x010fe80008000405 */
[----:B------:R-:W-:Y:S04]  /*5ae20*/  STS.U16 [R0+UR5+0x22180], R14 ;  /* 0x0221800e00007988 */ /* 0x000fe80008000405 */
[----:B------:R1:W-:Y:S04]  /*5ae30*/  STS.U16 [R0+UR5+0x22580], R3 ;  /* 0x0225800300007988 */ /* 0x0003e80008000405 */
[----:B------:R-:W-:Y:S04]  /*5ae40*/  STS.U16 [R0+UR5+0x22980], R20 ;  /* 0x0229801400007988 */ /* 0x000fe80008000405 */
[----:B------:R-:W-:Y:S04]  /*5ae50*/  STS.U16 [R0+UR5+0x22d80], R19 ;  /* 0x022d801300007988 */ /* 0x000fe80008000405 */
[----:B------:R-:W-:Y:S04]  /*5ae60*/  STS.U16 [R0+UR5+0x23180], R18 ;  /* 0x0231801200007988 */ /* 0x000fe80008000405 */
[----:B------:R-:W-:Y:S04]  /*5ae70*/  STS.U16 [R0+UR5+0x23580], R16 ;  /* 0x0235801000007988 */ /* 0x000fe80008000405 */
[----:B------:R-:W-:Y:S04]  /*5ae80*/  STS.U16 [R0+UR5+0x23980], R12 ;  /* 0x0239800c00007988 */ /* 0x000fe80008000405 */
[----:B---3--:R2:W-:Y:S01]  /*5ae90*/  STS.U16 [R0+UR5+0x23d80], R11 ;  /* 0x023d800b00007988 */ /* 0x0085e20008000405 */
[----:B0-----:R-:W-:-:S05]  /*5aea0*/  LOP3.LUT R2, R2, 0x3f, RZ, 0xc0, !PT ;  /* 0x0000003f02027812 */ /* 0x001fca00078ec0ff */
[----:B------:R-:W-:-:S05]  /*5aeb0*/  IMAD.SHL.U32 R2, R2, 0x2, RZ ;  /* 0x0000000202027824 */ /* 0x000fca00078e00ff */
[C---:B-1----:R-:W-:Y:S02]  /*5aec0*/  LOP3.LUT R3, R2.reuse, 0x40, RZ, 0x3c, !PT ;  /* 0x0000004002037812 */ /* 0x042fe400078e3cff */
[----:B--2---:R-:W-:-:S03]  /*5aed0*/  LOP3.LUT R0, R2, 0x50, RZ, 0x3c, !PT ;  /* 0x0000005002007812 */ /* 0x004fc600078e3cff */
[----:B------:R0:W-:Y:S04]  /*5aee0*/  STS.U16 [R3+UR5+0x20200], R28 ;  /* 0x0202001c03007988 */ /* 0x0001e80008000405 */
[----:B0-----:R-:W2:Y:S04]  /*5aef0*/  LDL.LU R28, [R1+0x268] ;  /* 0x00026800011c7983 */ /* 0x001ea80000300800 */
[----:B------:R-:W3:Y:S04]  /*5af00*/  LDL.LU R2, [R1+0x208] ;  /* 0x0002080001027983 */ /* 0x000ee80000300800 */
[----:B---3--:R0:W-:Y:S04]  /*5af10*/  STL [R1+0x4b28], R2 ;  /* 0x004b280201007387 */ /* 0x0081e80000100800 */
[----:B0-----:R-:W3:Y:S04]  /*5af20*/  LDL.LU R2, [R1+0x228] ;  /* 0x0002280001027983 */ /* 0x001ee80000300800 */
        /* <DEDUP_REMOVED lines=15> */
[----:B---3--:R0:W-:Y:S04]  /*5b020*/  STL [R1+0x4b2c], R2 ;  /* 0x004b2c0201007387 */ /* 0x0081e80000100800 */
[----:B0-----:R-:W3:Y:S04]  /*5b030*/  LDL.LU R2, [R1+0x248] ;  /* 0x0002480001027983 */ /* 0x001ee80000300800 */
        /* <DEDUP_REMOVED lines=23> */
[----:B------:R0:W-:Y:S04]  /*5b1b0*/  STS.U16 [R0+UR5+0x20280], R27 ;  /* 0x0202801b00007988 */ /* 0x0001e80008000405 */
[----:B------:R-:W4:Y:S04]  /*5b1c0*/  LDL.LU R26, [R1+0x104] ;  /* 0x00010400011a7983 */ /* 0x000f280000300800 */
[----:B------:R1:W-:Y:S04]  /*5b1d0*/  STS.U16 [R0+UR5+0x20680], R29 ;  /* 0x0206801d00007988 */ /* 0x0003e80008000405 */
[----:B--2---:R2:W-:Y:S04]  /*5b1e0*/  STS.U16 [R0+UR5+0x20a80], R28 ;  /* 0x020a801c00007988 */ /* 0x0045e80008000405 */
[----:B0-----:R-:W4:Y:S04]  /*5b1f0*/  LDL.LU R27, [R1+0xe4] ;  /* 0x0000e400011b7983 */ /* 0x001f280000300800 */
[----:B-1----:R-:W4:Y:S04]  /*5b200*/  LDL.LU R29, [R1+0xc4] ;  /* 0x0000c400011d7983 */ /* 0x002f280000300800 */
[----:B--2---:R-:W2:Y:S04]  /*5b210*/  LDL.LU R28, [R1+0x2a0] ;  /* 0x0002a000011c7983 */ /* 0x004ea80000300800 */
[----:B---3--:R0:W-:Y:S04]  /*5b220*/  STS.U16 [R0+UR5+0x20e80], R2 ;  /* 0x020e800200007988 */ /* 0x0081e80008000405 */
[----:B0-----:R-:W3:Y:S04]  /*5b230*/  LDL.LU R2, [R1+0x4b2c] ;  /* 0x004b2c0001027983 */ /* 0x001ee80000300800 */
[----:B---3--:R0:W-:Y:S04]  /*5b240*/  STS.U16 [R0+UR5+0x21280], R2 ;  /* 0x0212800200007988 */ /* 0x0081e80008000405 */
[----:B0-----:R-:W3:Y:S04]  /*5b250*/  LDL.LU R2, [R1+0x4b28] ;  /* 0x004b280001027983 */ /* 0x001ee80000300800 */
[----:B---3--:R0:W-:Y:S02]  /*5b260*/  STS.U16 [R0+UR5+0x21680], R2 ;  /* 0x0216800200007988 */ /* 0x0081e40008000405 */
        /* <DEDUP_REMOVED lines=9> */
[----:B------:R-:W-:Y:S04]  /*5b300*/  STS.U16 [R0+UR5+0x23a80], R11 ;  /* 0x023a800b00007988 */ /* 0x000fe80008000405 */
[----:B------:R3:W-:Y:S01]  /*5b310*/  STS.U16 [R0+UR5+0x23e80], R10 ;  /* 0x023e800a00007988 */ /* 0x0007e20008000405 */
[----:B0-----:R-:W-:-:S05]  /*5b320*/  LOP3.LUT R2, R2, 0x3f, RZ, 0xc0, !PT ;  /* 0x0000003f02027812 */ /* 0x001fca00078ec0ff */
[----:B------:R-:W-:-:S05]  /*5b330*/  IMAD.SHL.U32 R2, R2, 0x2, RZ ;  /* 0x0000000202027824 */ /* 0x000fca00078e00ff */
[C---:B-1----:R-:W-:Y:S02]  /*5b340*/  LOP3.LUT R3, R2.reuse, 0x60, RZ, 0x3c, !PT ;  /* 0x0000006002037812 */ /* 0x042fe400078e3cff */
[----:B---3--:R-:W-:Y:S02]  /*5b350*/  LOP3.LUT R0, R2, 0x70, RZ, 0x3c, !PT ;  /* 0x0000007002007812 */ /* 0x008fe400078e3cff */
[----:B------:R-:W3:Y:S04]  /*5b360*/  LDL.LU R2, [R1+0x220] ;  /* 0x0002200001027983 */ /* 0x000ee80000300800 */
[----:B---3--:R0:W-:Y:S04]  /*5b370*/  STL [R1+0x4b1c], R2 ;  /* 0x004b1c0201007387 */ /* 0x0081e80000100800 */
[----:B0-----:R-:W3:Y:S04]  /*5b380*/  LDL.LU R2, [R1+0x240] ;  /* 0x0002400001027983 */ /* 0x001ee80000300800 */
        /* <DEDUP_REMOVED lines=45> */
[----:B--2---:R0:W-:Y:S04]  /*5b660*/  STS.U16 [R0+UR5+0x20380], R28 ;  /* 0x0203801c00007988 */ /* 0x0041e80008000405 */
[----:B------:R-:W2:Y:S04]  /*5b670*/  LDL.LU R29, [R1+0x84] ;  /* 0x00008400011d7983 */ /* 0x000ea80000300800 */
[----:B0-----:R-:W2:Y:S04]  /*5b680*/  LDL.LU R28, [R1+0x80] ;  /* 0x00008000011c7983 */ /* 0x001ea80000300800 */
[----:B---3--:R0:W-:Y:S04]  /*5b690*/  STS.U16 [R0+UR5+0x20780], R2 ;  /* 0x0207800200007988 */ /* 0x0081e80008000405 */
[----:B0-----:R-:W3:Y:S04]  /*5b6a0*/  LDL.LU R2, [R1+0x4b24] ;  /* 0x004b240001027983 */ /* 0x001ee80000300800 */
[----:B---3--:R0:W-:Y:S04]  /*5b6b0*/  STS.U16 [R0+UR5+0x20b80], R2 ;  /* 0x020b800200007988 */ /* 0x0081e80008000405 */
[----:B0-----:R-:W3:Y:S04]  /*5b6c0*/  LDL.LU R2, [R1+0x4b20] ;  /* 0x004b200001027983 */ /* 0x001ee80000300800 */
[----:B---3--:R0:W-:Y:S04]  /*5b6d0*/  STS.U16 [R0+UR5+0x20f80], R2 ;  /* 0x020f800200007988 */ /* 0x0081e80008000405 */
[----:B0-----:R-:W3:Y:S04]  /*5b6e0*/  LDL.LU R2, [R1+0x4b1c] ;  /* 0x004b1c0001027983 */ /* 0x001ee80000300800 */
[----:B---3--:R-:W-:Y:S04]  /*5b6f0*/  STS.U16 [R0+UR5+0x21380], R2 ;  /* 0x0213800200007988 */ /* 0x008fe80008000405 */
        /* <DEDUP_REMOVED lines=10> */
[----:B------:R0:W-:Y:S04]  /*5b7a0*/  STS.U16 [R0+UR5+0x23f80], R9 ;  /* 0x023f800900007988 */ /* 0x0001e80008000405 */
[----:B0-----:R-:W3:Y:S04]  /*5b7b0*/  LDL.LU R0, [R1+0x70] ;  /* 0x0000700001007983 */ /* 0x001ee80000300800 */
[----:B---3--:R0:W-:Y:S04]  /*5b7c0*/  STL [R1+0x4b10], R0 ;  /* 0x004b100001007387 */ /* 0x0081e80000100800 */
[----:B0-----:R-:W3:Y:S04]  /*5b7d0*/  LDL.LU R0, [R1+0x74] ;  /* 0x0000740001007983 */ /* 0x001ee80000300800 */
[----:B---3--:R0:W-:Y:S04]  /*5b7e0*/  STL [R1+0x4b14], R0 ;  /* 0x004b140001007387 */ /* 0x0081e80000100800 */
[----:B0-----:R-:W3:Y:S01]  /*5b7f0*/  LDL.LU R0, [R1+0x78] ;  /* 0x0000780001007983 */ /* 0x001ee20000300800 */
[----:B------:R-:W0:Y:S03]  /*5b800*/  S2R R2, SR_TID.X ;  /* 0x0000000000027919 */ /* 0x000e260000002100 */
[----:B---3--:R1:W-:Y:S04]  /*5b810*/  STL [R1+0x4b18], R0 ;  /* 0x004b180001007387 */ /* 0x0083e80000100800 */
[----:B-1----:R-:W3:Y:S04]  /*5b820*/  LDL.LU R0, [R1+0x7c] ;  /* 0x00007c0001007983 */ /* 0x002ee80000300800 */
[----:B------:R-:W4:Y:S01]  /*5b830*/  LDL.LU R14, [R1+0x6c] ;  /* 0x00006c00010e7983 */ /* 0x000f220000300800 */
[----:B0-----:R-:W-:-:S03]  /*5b840*/  LOP3.LUT R2, R2, 0x3f, RZ, 0xc0, !PT ;  /* 0x0000003f02027812 */ /* 0x001fc600078ec0ff */
[----:B------:R-:W4:Y:S04]  /*5b850*/  LDL.LU R15, [R1+0x68] ;  /* 0x00006800010f7983 */ /* 0x000f280000300800 */
[----:B------:R-:W4:Y:S04]  /*5b860*/  LDL.LU R3, [R1+0x64] ;  /* 0x0000640001037983 */ /* 0x000f280000300800 */
[----:B------:R-:W4:Y:S04]  /*5b870*/  LDL.LU R20, [R1+0x60] ;  /* 0x0000600001147983 */ /* 0x000f280000300800 */
[----:B------:R-:W4:Y:S01]  /*5b880*/  LDL.LU R19, [R1+0x5c] ;  /* 0x00005c0001137983 */ /* 0x000f220000300800 */
[----:B------:R-:W-:-:S03]  /*5b890*/  SHF.L.U32 R2, R2, 0x1, RZ ;  /* 0x0000000102027819 */ /* 0x000fc600000006ff */
[----:B------:R-:W4:Y:S04]  /*5b8a0*/  LDL.LU R18, [R1+0x58] ;  /* 0x0000580001127983 */ /* 0x000f280000300800 */
[----:B------:R-:W4:Y:S04]  /*5b8b0*/  LDL.LU R16, [R1+0x54] ;  /* 0x0000540001107983 */ /* 0x000f280000300800 */
[----:B------:R-:W4:Y:S04]  /*5b8c0*/  LDL.LU R12, [R1+0x50] ;  /* 0x00005000010c7983 */ /* 0x000f280000300800 */
[----:B------:R-:W4:Y:S04]  /*5b8d0*/  LDL.LU R11, [R1+0x4c] ;  /* 0x00004c00010b7983 */ /* 0x000f280000300800 */
[----:B------:R-:W4:Y:S04]  /*5b8e0*/  LDL.LU R10, [R1+0x48] ;  /* 0x00004800010a7983 */ /* 0x000f280000300800 */
[----:B------:R0:W-:Y:S04]  /*5b8f0*/  STS.U16 [R2+UR5], R8 ;  /* 0x0000000802007988 */ /* 0x0001e80008000405 */
[----:B------:R-:W4:Y:S04]  /*5b900*/  LDL.LU R9, [R1+0x44] ;  /* 0x0000440001097983 */ /* 0x000f280000300800 */
[----:B------:R1:W-:Y:S04]  /*5b910*/  STS.U16 [R2+UR5+0x80], R7 ;  /* 0x0000800702007988 */ /* 0x0003e80008000405 */
[----:B------:R0:W-:Y:S04]  /*5b920*/  STS.U16 [R2+UR5+0x800], R6 ;  /* 0x0008000602007988 */ /* 0x0001e80008000405 */
[----:B------:R0:W-:Y:S04]  /*5b930*/  STS.U16 [R2+UR5+0x880], R5 ;  /* 0x0008800502007988 */ /* 0x0001e80008000405 */
[----:B------:R1:W-:Y:S04]  /*5b940*/  STS.U16 [R2+UR5+0x1000], R4 ;  /* 0x0010000402007988 */ /* 0x0003e80008000405 */
[----:B------:R2:W-:Y:S04]  /*5b950*/  STS.U16 [R2+UR5+0x1080], R13 ;  /* 0x0010800d02007988 */ /* 0x0005e80008000405 */
[----:B0-----:R-:W4:Y:S04]  /*5b960*/  LDL.LU R8, [R1+0x40] ;  /* 0x0000400001087983 */ /* 0x001f280000300800 */
[----:B-1----:R-:W4:Y:S04]  /*5b970*/  LDL.LU R7, [R1+0x3c] ;  /* 0x00003c0001077983 */ /* 0x002f280000300800 */
[----:B------:R-:W4:Y:S04]  /*5b980*/  LDL.LU R6, [R1+0x38] ;  /* 0x0000380001067983 */ /* 0x000f280000300800 */
[----:B------:R-:W4:Y:S04]  /*5b990*/  LDL.LU R5, [R1+0x34] ;  /* 0x0000340001057983 */ /* 0x000f280000300800 */
[----:B------:R-:W4:Y:S04]  /*5b9a0*/  LDL.LU R4, [R1+0x30] ;  /* 0x0000300001047983 */ /* 0x000f280000300800 */
[----:B------:R0:W-:Y:S04]  /*5b9b0*/  STS.U16 [R2+UR5+0x1800], R17 ;  /* 0x0018001102007988 */ /* 0x0001e80008000405 */
[----:B--2---:R-:W2:Y:S04]  /*5b9c0*/  LDL.LU R13, [R1+0x2c] ;  /* 0x00002c00010d7983 */ /* 0x004ea80000300800 */
[----:B------:R1:W-:Y:S04]  /*5b9d0*/  STS.U16 [R2+UR5+0x1880], R21 ;  /* 0x0018801502007988 */ /* 0x0003e80008000405 */
[----:B------:R0:W-:Y:S04]  /*5b9e0*/  STS.U16 [R2+UR5+0x2000], R22 ;  /* 0x0020001602007988 */ /* 0x0001e80008000405 */
[----:B------:R0:W-:Y:S04]  /*5b9f0*/  STS.U16 [R2+UR5+0x2080], R23 ;  /* 0x0020801702007988 */ /* 0x0001e80008000405 */
[----:B------:R1:W-:Y:S04]  /*5ba00*/  STS.U16 [R2+UR5+0x2800], R24 ;  /* 0x0028001802007988 */ /* 0x0003e80008000405 */
[----:B------:R1:W-:Y:S04]  /*5ba10*/  STS.U16 [R2+UR5+0x2880], R25 ;  /* 0x0028801902007988 */ /* 0x0003e80008000405 */
[----:B0-----:R-:W2:Y:S04]  /*5ba20*/  LDL.LU R17, [R1+0x28] ;  /* 0x0000280001117983 */ /* 0x001ea80000300800 */
[----:B-1----:R-:W2:Y:S04]  /*5ba30*/  LDL.LU R21, [R1+0x24] ;  /* 0x0000240001157983 */ /* 0x002ea80000300800 */
[----:B------:R-:W2:Y:S04]  /*5ba40*/  LDL.LU R22, [R1+0x20] ;  /* 0x0000200001167983 */ /* 0x000ea80000300800 */
[----:B------:R-:W2:Y:S04]  /*5ba50*/  LDL.LU R23, [R1+0x1c] ;  /* 0x00001c0001177983 */ /* 0x000ea80000300800 */
[----:B------:R-:W2:Y:S04]  /*5ba60*/  LDL.LU R24, [R1+0x18] ;  /* 0x0000180001187983 */ /* 0x000ea80000300800 */
[----:B------:R0:W-:Y:S04]  /*5ba70*/  STS.U16 [R2+UR5+0x3000], R26 ;  /* 0x0030001a02007988 */ /* 0x0001e80008000405 */
[----:B------:R-:W2:Y:S04]  /*5ba80*/  LDL.LU R25, [R1+0x14] ;  /* 0x0000140001197983 */ /* 0x000ea80000300800 */
[----:B------:R1:W-:Y:S04]  /*5ba90*/  STS.U16 [R2+UR5+0x3080], R27 ;  /* 0x0030801b02007988 */ /* 0x0003e80008000405 */
[----:B------:R1:W-:Y:S04]  /*5baa0*/  STS.U16 [R2+UR5+0x3800], R29 ;  /* 0x0038001d02007988 */ /* 0x0003e80008000405 */
[----:B------:R1:W-:Y:S04]  /*5bab0*/  STS.U16 [R2+UR5+0x3880], R28 ;  /* 0x0038801c02007988 */ /* 0x0003e80008000405 */
[----:B0-----:R-:W2:Y:S04]  /*5bac0*/  LDL.LU R26, [R1+0x10] ;  /* 0x00001000011a7983 */ /* 0x001ea80000300800 */
[----:B-1----:R-:W2:Y:S04]  /*5bad0*/  LDL.LU R27, [R1+0xc] ;  /* 0x00000c00011b7983 */ /* 0x002ea80000300800 */
[----:B------:R-:W2:Y:S04]  /*5bae0*/  LDL.LU R29, [R1+0x8] ;  /* 0x00000800011d7983 */ /* 0x000ea80000300800 */
[----:B------:R-:W2:Y:S04]  /*5baf0*/  LDL.LU R28, [R1+0x4] ;  /* 0x00000400011c7983 */ /* 0x000ea80000300800 */
[----:B---3--:R0:W-:Y:S04]  /*5bb00*/  STS.U16 [R2+UR5+0x4000], R0 ;  /* 0x0040000002007988 */ /* 0x0081e80008000405 */
[----:B0-----:R-:W3:Y:S04]  /*5bb10*/  LDL.LU R0, [R1+0x4b18] ;  /* 0x004b180001007983 */ /* 0x001ee80000300800 */
[----:B---3--:R0:W-:Y:S04]  /*5bb20*/  STS.U16 [R2+UR5+0x4080], R0 ;  /* 0x0040800002007988 */ /* 0x0081e80008000405 */
[----:B0-----:R-:W3:Y:S04]  /*5bb30*/  LDL.LU R0, [R1+0x4b14] ;  /* 0x004b140001007983 */ /* 0x001ee80000300800 */
[----:B---3--:R0:W-:Y:S04]  /*5bb40*/  STS.U16 [R2+UR5+0x4800], R0 ;  /* 0x0048000002007988 */ /* 0x0081e80008000405 */
[----:B0-----:R-:W3:Y:S04]  /*5bb50*/  LDL.LU R0, [R1+0x4b10] ;  /* 0x004b100001007983 */ /* 0x001ee80000300800 */
        /* <DEDUP_REMOVED lines=16> */
[----:B--2---:R-:W-:Y:S04]  /*5bc60*/  STS.U16 [R2+UR5+0x9000], R13 ;  /* 0x0090000d02007988 */ /* 0x004fe80008000405 */
        /* <DEDUP_REMOVED lines=10> */
[----:B---3--:R0:W-:Y:S04]  /*5bd10*/  STS.U16 [R2+UR5+0x4880], R0 ;  /* 0x0048800002007988 */ /* 0x0081e80008000405 */
[----:B0-----:R-:W2:Y:S04]  /*5bd20*/  LDL.LU R0, [R1+0x4b0c] ;  /* 0x004b0c0001007983 */ /* 0x001ea80000300800 */
[----:B------:R-:W3:Y:S04]  /*5bd30*/  LDL.LU R14, [R1+0x4b08] ;  /* 0x004b0800010e7983 */ /* 0x000ee80000300800 */
        /* <DEDUP_REMOVED lines=26> */
[----:B--2---:R-:W-:Y:S04]  /*5bee0*/  STS.U16 [R2+UR5+0xe880], R5 ;  /* 0x00e8800502007988 */ /* 0x004fe80008000405 */
[----:B---3--:R-:W-:Y:S04]  /*5bef0*/  STS.U16 [R2+UR5+0xe800], R4 ;  /* 0x00e8000402007988 */ /* 0x008fe80008000405 */
[----:B----4-:R0:W-:Y:S04]  /*5bf00*/  STS.U16 [R2+UR5+0xb880], R28 ;  /* 0x00b8801c02007988 */ /* 0x0101e80008000405 */
[----:B0-----:R-:W2:Y:S04]  /*5bf10*/  LDL.LU R28, [R1+0x4a9c] ;  /* 0x004a9c00011c7983 */ /* 0x001ea80000300800 */
[----:B------:R-:W3:Y:S04]  /*5bf20*/  LDL R4, [R1+0x3270] ;  /* 0x0032700001047983 */ /* 0x000ee80000100800 */
[----:B------:R-:W3:Y:S01]  /*5bf30*/  LDL R5, [R1+0x326c] ;  /* 0x00326c0001057983 */ /* 0x000ee20000100800 */
[----:B------:R-:W-:-:S06]  /*5bf40*/  PRMT R3, RZ, 0x7610, R3 ;  /* 0x00007610ff037816 */ /* 0x000fcc0000000003 */
[----:B---3--:R-:W3:Y:S04]  /*5bf50*/  @!P2 LDG.E.U16 R3, desc[UR8][R4.64] ;  /* 0x000000080403a981 */ /* 0x008ee8000c1e1500 */
        /* <DEDUP_REMOVED lines=6492> */
[----:B------:R-:W4:Y:S02]  /*75520*/  LDL R5, [R1+0x19d0] ;  /* 0x0019d00001057983 */ /* 0x000f240000100800 */
[----:B----4-:R-:W-:-:S02]  /*75530*/  @!P3 LOP3.LUT R5, R5, R4, RZ, 0x3c, !PT ;  /* 0x000000040505b212 */ /* 0x010fc400078e3cff */
[----:B--2---:R-:W-:Y:S02]  /*75540*/  PRMT R28, RZ, 0x7610, R28 ;  /* 0x00007610ff1c7816 */ /* 0x004fe4000000001c */
        /* <DEDUP_REMOVED lines=1352> */
[----:B------:R0:W4:Y:S04]  /*7a9d0*/  @!P3 LDG.E.U16 R0, desc[UR8][R4.64] ;  /* 0x000000080400b981 */ /* 0x000128000c1e1500 */
[----:B------:R-:W0:Y:S04]  /*7a9e0*/  LDL R4, [R1+0x382c] ;  /* 0x00382c0001047983 */ /* 0x000e280000100800 */
[----:B------:R-:W0:Y:S01]  /*7a9f0*/  LDL R5, [R1+0x3838] ;  /* 0x0038380001057983 */ /* 0x000e220000100800 */
[----:B--2---:R-:W-:Y:S02]  /*7aa00*/  PRMT R28, RZ, 0x7610, R28 ;  /* 0x00007610ff1c7816 */ /* 0x004fe4000000001c */
[----:B0-----:R-:W-:-:S04]  /*7aa10*/  @!P2 LOP3.LUT R5, R5, R4, RZ, 0x3c, !PT ;  /* 0x000000040505a212 */ /* 0x001fc800078e3cff */
[----:B------:R-:W-:-:S04]  /*7aa20*/  @!P2 LOP3.LUT R4, R5, R4, RZ, 0x3c, !PT ;  /* 0x000000040504a212 */ /* 0x000fc800078e3cff */
[----:B------:R-:W-:-:S05]  /*7aa30*/  @!P2 LOP3.LUT R5, R5, R4, RZ, 0x3c, !PT ;  /* 0x000000040505a212 */ /* 0x000fca00078e3cff */
[----:B------:R-:W2:Y:S04]  /*7aa40*/  @!P2 LDG.E.U16 R28, desc[UR8][R4.64] ;  /* 0x00000008041ca981 */ /* 0x000ea8000c1e1500 */
[----:B----4-:R-:W-:Y:S04]  /*7aa50*/  STL [R1+0x3ad4], R0 ;  /* 0x003ad40001007387 */ /* 0x010fe80000100800 */
        /* <DEDUP_REMOVED lines=125> */
[----:B------:R0:W3:Y:S04]  /*7b230*/  @!P2 LDG.E.U16 R3, desc[UR8][R4.64] ;  /* 0x000000080403a981 */ /* 0x0000e8000c1e1500 */
[----:B------:R-:W0:Y:S04]  /*7b240*/  LDL R4, [R1+0x38a4] ;  /* 0x0038a40001047983 */ /* 0x000e280000100800 */
[----:B------:R-:W0:Y:S01]  /*7b250*/  LDL R5, [R1+0x38b0] ;  /* 0x0038b00001057983 */ /* 0x000e220000100800 */
[----:B--2---:R-:W-:Y:S02]  /*7b260*/  PRMT R28, RZ, 0x7610, R28 ;  /* 0x00007610ff1c7816 */ /* 0x004fe4000000001c */
[----:B0-----:R-:W-:-:S04]  /*7b270*/  @!P3 LOP3.LUT R5, R5, R4, RZ, 0x3c, !PT ;  /* 0x000000040505b212 */ /* 0x001fc800078e3cff */
[----:B------:R-:W-:-:S04]  /*7b280*/  @!P3 LOP3.LUT R4, R5, R4, RZ, 0x3c, !PT ;  /* 0x000000040504b212 */ /* 0x000fc800078e3cff */
[----:B------:R-:W-:-:S05]  /*7b290*/  @!P3 LOP3.LUT R5, R5, R4, RZ, 0x3c, !PT ;  /* 0x000000040505b212 */ /* 0x000fca00078e3cff */
[----:B------:R-:W2:Y:S04]  /*7b2a0*/  @!P3 LDG.E.U16 R28, desc[UR8][R4.64] ;  /* 0x00000008041cb981 */ /* 0x000ea8000c1e1500 */
[----:B---3--:R-:W-:Y:S04]  /*7b2b0*/  STL [R1+0x3ad8], R3 ;  /* 0x003ad80301007387 */ /* 0x008fe80000100800 */
[----:B--2---:R0:W-:Y:S04]  /*7b2c0*/  STL [R1+0x9c], R28 ;  /* 0x00009c1c01007387 */ /* 0x0041e80000100800 */
[----:B0-----:R-:W2:Y:S04]  /*7b2d0*/  LDL.LU R28, [R1+0x3cc0] ;  /* 0x003cc000011c7983 */ /* 0x001ea80000300800 */
[----:B------:R-:W3:Y:S04]  /*7b2e0*/  LDL R4, [R1+0x38ac] ;  /* 0x0038ac0001047983 */ /* 0x000ee80000100800 */
[----:B------:R-:W3:Y:S02]  /*7b2f0*/  LDL R5, [R1+0x38b8] ;  /* 0x0038b80001057983 */ /* 0x000ee40000100800 */
[----:B---3--:R-:W-:-:S02]  /*7b300*/  @!P2 LOP3.LUT R5, R5, R4, RZ, 0x3c, !PT ;  /* 0x000000040505a212 */ /* 0x008fc400078e3cff */
[----:B--2---:R-:W-:Y:S02]  /*7b310*/  PRMT R28, RZ, 0x7610, R28 ;  /* 0x00007610ff1c7816 */ /* 0x004fe4000000001c */
[----:B------:R-:W-:-:S04]  /*7b320*/  @!P2 LOP3.LUT R4, R5, R4, RZ, 0x3c, !PT ;  /* 0x000000040504a212 */ /* 0x000fc800078e3cff */
[----:B------:R-:W-:-:S05]  /*7b330*/  @!P2 LOP3.LUT R5, R5, R4, RZ, 0x3c, !PT ;  /* 0x000000040505a212 */ /* 0x000fca00078e3cff */
[----:B------:R-:W2:Y:S04]  /*7b340*/  @!P2 LDG.E.U16 R28, desc[UR8][R4.64] ;  /* 0x00000008041ca981 */ /* 0x000ea8000c1e1500 */
        /* <DEDUP_REMOVED lines=147> */
[----:B------:R-:W3:Y:S04]  /*7bc80*/  LDL R5, [R1+0x39b8] ;  /* 0x0039b80001057983 */ /* 0x000ee80000100800 */
[----:B------:R0:W-:Y:S02]  /*7bc90*/  STS.U16 [R2+UR5+0xf880], R9 ;  /* 0x00f8800902007988 */ /* 0x0001e40008000405 */
[----:B0-----:R-:W-:-:S02]  /*7bca0*/  PRMT R9, RZ, 0x7610, R9 ;  /* 0x00007610ff097816 */ /* 0x001fc40000000009 */
[----:B---3--:R-:W-:-:S04]  /*7bcb0*/  @!P2 LOP3.LUT R5, R5, R4, RZ, 0x3c, !PT ;  /* 0x000000040505a212 */ /* 0x008fc800078e3cff */
        /* <DEDUP_REMOVED lines=10> */
[----:B---3--:R0:W-:Y:S04]  /*7bd60*/  STL [R1+0x18], R9 ;  /* 0x0000180901007387 */ /* 0x0081e80000100800 */
[----:B0-----:R-:W3:Y:S04]  /*7bd70*/  LDL R9, [R1+0x3948] ;  /* 0x0039480001097983 */ /* 0x001ee80000100800 */
[----:B--2---:R0:W-:Y:S04]  /*7bd80*/  STL [R1+0x14], R28 ;  /* 0x0000141c01007387 */ /* 0x0041e80000100800 */
[----:B0-----:R-:W2:Y:S04]  /*7bd90*/  LDL.LU R28, [R1+0x3c78] ;  /* 0x003c7800011c7983 */ /* 0x001ea80000300800 */
[----:B------:R-:W4:Y:S04]  /*7bda0*/  LDL R4, [R1+0x3a2c] ;  /* 0x003a2c0001047983 */ /* 0x000f280000100800 */
[----:B------:R-:W4:Y:S04]  /*7bdb0*/  LDL R5, [R1+0x3a38] ;  /* 0x003a380001057983 */ /* 0x000f280000100800 */
[----:B------:R0:W-:Y:S02]  /*7bdc0*/  STS.U16 [R2+UR5+0xf080], R7 ;  /* 0x00f0800702007988 */ /* 0x0001e40008000405 */
[----:B0-----:R-:W-:-:S02]  /*7bdd0*/  PRMT R7, RZ, 0x7610, R7 ;  /* 0x00007610ff077816 */ /* 0x001fc40000000007 */
[----:B----4-:R-:W-:-:S04]  /*7bde0*/  @!P2 LOP3.LUT R5, R5, R4, RZ, 0x3c, !PT ;  /* 0x000000040505a212 */ /* 0x010fc800078e3cff */
[----:B------:R-:W-:-:S04]  /*7bdf0*/  @!P2 LOP3.LUT R4, R5, R4, RZ, 0x3c, !PT ;  /* 0x000000040504a212 */ /* 0x000fc800078e3cff */
[----:B------:R-:W-:-:S05]  /*7be00*/  @!P2 LOP3.LUT R5, R5, R4, RZ, 0x3c, !PT ;  /* 0x000000040505a212 */ /* 0x000fca00078e3cff */
[----:B------:R0:W4:Y:S04]  /*7be10*/  @!P2 LDG.E.U16 R7, desc[UR8][R4.64] ;  /* 0x000000080407a981 */ /* 0x000128000c1e1500 */
[----:B------:R-:W0:Y:S04]  /*7be20*/  LDL R4, [R1+0x3a34] ;  /* 0x003a340001047983 */ /* 0x000e280000100800 */
[----:B------:R-:W0:Y:S04]  /*7be30*/  LDL R5, [R1+0x3a40] ;  /* 0x003a400001057983 */ /* 0x000e280000100800 */
[----:B------:R1:W-:Y:S02]  /*7be40*/  STS.U16 [R2+UR5+0xf000], R6 ;  /* 0x00f0000602007988 */ /* 0x0003e40008000405 */
[----:B-1----:R-:W-:-:S02]  /*7be50*/  PRMT R6, RZ, 0x7610, R6 ;  /* 0x00007610ff067816 */ /* 0x002fc40000000006 */
[----:B0-----:R-:W-:-:S04]  /*7be60*/  @!P3 LOP3.LUT R5, R5, R4, RZ, 0x3c, !PT ;  /* 0x000000040505b212 */ /* 0x001fc800078e3cff */
[----:B------:R-:W-:-:S04]  /*7be70*/  @!P3 LOP3.LUT R4, R5, R4, RZ, 0x3c, !PT ;  /* 0x000000040504b212 */ /* 0x000fc800078e3cff */
[----:B------:R-:W-:Y:S01]  /*7be80*/  @!P3 LOP3.LUT R5, R5, R4, RZ, 0x3c, !PT ;  /* 0x000000040505b212 */ /* 0x000fe200078e3cff */
[----:B----4-:R0:W-:Y:S04]  /*7be90*/  STL [R1+0x3c54], R7 ;  /* 0x003c540701007387 */ /* 0x0101e80000100800 */
[----:B------:R1:W4:Y:S01]  /*7bea0*/  @!P3 LDG.E.U16 R6, desc[UR8][R4.64] ;  /* 0x000000080406b981 */ /* 0x000322000c1e1500 */
[----:B--2---:R-:W-:-:S03]  /*7beb0*/  PRMT R28, RZ, 0x7610, R28 ;  /* 0x00007610ff1c7816 */ /* 0x004fc6000000001c */
[----:B0-----:R-:W2:Y:S04]  /*7bec0*/  LDL R7, [R1+0x3968] ;  /* 0x0039680001077983 */ /* 0x001ea80000100800 */
[----:B------:R-:W1:Y:S04]  /*7bed0*/  LDL R4, [R1+0x3924] ;  /* 0x0039240001047983 */ /* 0x000e680000100800 */
[----:B------:R-:W1:Y:S02]  /*7bee0*/  LDL R5, [R1+0x3930] ;  /* 0x0039300001057983 */ /* 0x000e640000100800 */
[----:B-1----:R-:W-:-:S04]  /*7bef0*/  @!P3 LOP3.LUT R5, R5, R4, RZ, 0x3c, !PT ;  /* 0x000000040505b212 */ /* 0x002fc800078e3cff */
[----:B------:R-:W-:-:S04]  /*7bf00*/  @!P3 LOP3.LUT R4, R5, R4, RZ, 0x3c, !PT ;  /* 0x000000040504b212 */ /* 0x000fc800078e3cff */
[----:B------:R-:W-:-:S05]  /*7bf10*/  @!P3 LOP3.LUT R5, R5, R4, RZ, 0x3c, !PT ;  /* 0x000000040505b212 */ /* 0x000fca00078e3cff */
[----:B------:R-:W2:Y:S04]  /*7bf20*/  @!P3 LDG.E.U16 R28, desc[UR8][R4.64] ;  /* 0x00000008041cb981 */ /* 0x000ea8000c1e1500 */
[----:B----4-:R-:W-:Y:S04]  /*7bf30*/  STL [R1+0x3c58], R6 ;  /* 0x003c580601007387 */ /* 0x010fe80000100800 */
[----:B--2---:R0:W-:Y:S04]  /*7bf40*/  STL [R1+0x5c], R28 ;  /* 0x00005c1c01007387 */ /* 0x0041e80000100800 */
[----:B0-----:R-:W2:Y:S04]  /*7bf50*/  LDL.LU R28, [R1+0x3c74] ;  /* 0x003c7400011c7983 */ /* 0x001ea80000300800 */
[----:B------:R-:W4:Y:S01]  /*7bf60*/  LDL R5, [R1+0x393c] ;  /* 0x00393c0001057983 */ /* 0x000f220000100800 */
[----:B---3--:R-:W-:-:S03]  /*7bf70*/  @!P2 IMAD.MOV.U32 R4, RZ, RZ, R9 ;  /* 0x000000ffff04a224 */ /* 0x008fc600078e0009 */
[----:B------:R-:W3:Y:S01]  /*7bf80*/  LDL R9, [R1+0x3970] ;  /* 0x0039700001097983 */ /* 0x000ee20000100800 */
[----:B--2---:R-:W-:-:S06]  /*7bf90*/  PRMT R28, RZ, 0x7610, R28 ;  /* 0x00007610ff1c7816 */ /* 0x004fcc000000001c */
[----:B----4-:R-:W2:Y:S04]  /*7bfa0*/  @!P2 LDG.E.U16 R28, desc[UR8][R4.64] ;  /* 0x00000008041ca981 */ /* 0x010ea8000c1e1500 */
        /* <DEDUP_REMOVED lines=26> */
[----:B------:R-:W2:Y:S01]  /*7c150*/  @!P3 LDG.E.U16 R28, desc[UR8][R4.64] ;  /* 0x00000008041cb981 */ /* 0x000ea2000c1e1500 */
[----:B------:R-:W-:-:S03]  /*7c160*/  PRMT R6, RZ, 0x7610, R6 ;  /* 0x00007610ff067816 */ /* 0x000fc60000000006 */
[----:B--2---:R0:W-:Y:S04]  /*7c170*/  STL [R1+0x44], R28 ;  /* 0x0000441c01007387 */ /* 0x0041e80000100800 */
[----:B0-----:R-:W2:Y:S04]  /*7c180*/  LDL.LU R28, [R1+0x3c64] ;  /* 0x003c6400011c7983 */ /* 0x001ea80000300800 */
[----:B------:R-:W4:Y:S01]  /*7c190*/  LDL R5, [R1+0x395c] ;  /* 0x00395c0001057983 */ /* 0x000f220000100800 */
[----:B------:R-:W-:-:S03]  /*7c1a0*/  @!P2 IMAD.MOV.U32 R4, RZ, RZ, R7 ;  /* 0x000000ffff04a224 */ /* 0x000fc600078e0007 */
[----:B------:R0:W-:Y:S04]  /*7c1b0*/  STS.U16 [R2+UR5+0xf800], R8 ;  /* 0x00f8000802007988 */ /* 0x0001e80008000405 */
[----:B------:R-:W2:Y:S04]  /*7c1c0*/  LDL R7, [R1+0x3984] ;  /* 0x0039840001077983 */ /* 0x000ea80000100800 */
[----:B----4-:R3:W4:Y:S04]  /*7c1d0*/  @!P2 LDG.E.U16 R6, desc[UR8][R4.64] ;  /* 0x000000080406a981 */ /* 0x010728000c1e1500 */
[----:B------:R-:W2:Y:S01]  /*7c1e0*/  LDL R5, [R1+0x3964] ;  /* 0x0039640001057983 */ /* 0x000ea20000100800 */
[----:B0-----:R-:W-:Y:S01]  /*7c1f0*/  PRMT R8, RZ, 0x7610, R8 ;  /* 0x00007610ff087816 */ /* 0x001fe20000000008 */
[----:B---3--:R-:W-:-:S02]  /*7c200*/  @!P3 IMAD.MOV.U32 R4, RZ, RZ, R9 ;  /* 0x000000ffff04b224 */ /* 0x008fc400078e0009 */
[----:B----4-:R0:W-:Y:S01]  /*7c210*/  STL [R1+0x40], R6 ;  /* 0x0000400601007387 */ /* 0x0101e20000100800 */
[----:B--2---:R-:W-:-:S03]  /*7c220*/  PRMT R28, RZ, 0x7610, R28 ;  /* 0x00007610ff1c7816 */ /* 0x004fc6000000001c */
[----:B------:R-:W2:Y:S04]  /*7c230*/  LDL R9, [R1+0x398c] ;  /* 0x00398c0001097983 */ /* 0x000ea80000100800 */
[----:B------:R1:W3:Y:S04]  /*7c240*/  @!P3 LDG.E.U16 R8, desc[UR8][R4.64] ;  /* 0x000000080408b981 */ /* 0x0002e8000c1e1500 */
[----:B0-----:R-:W4:Y:S04]  /*7c250*/  LDL R6, [R1+0x3990] ;  /* 0x0039900001067983 */ /* 0x001f280000100800 */
        /* <DEDUP_REMOVED lines=8> */
[----:B--2---:R0:W-:Y:S04]  /*7c2e0*/  STL [R1+0x38], R28 ;  /* 0x0000381c01007387 */ /* 0x0041e80000100800 */
[----:B0-----:R-:W2:Y:S04]  /*7c2f0*/  LDL.LU R28, [R1+0x3c60] ;  /* 0x003c6000011c7983 */ /* 0x001ea80000300800 */
[----:B------:R-:W2:Y:S04]  /*7c300*/  LDL R4, [R1+0x3974] ;  /* 0x0039740001047983 */ /* 0x000ea80000100800 */
[----:B------:R-:W2:Y:S02]  /*7c310*/  LDL R5, [R1+0x3980] ;  /* 0x0039800001057983 */ /* 0x000ea40000100800 */
[----:B--2---:R-:W-:-:S02]  /*7c320*/  @!P3 LOP3.LUT R5, R5, R4, RZ, 0x3c, !PT ;  /* 0x000000040505b212 */ /* 0x004fc400078e3cff */
[----:B------:R-:W-:Y:S02]  /*7c330*/  PRMT R28, RZ, 0x7610, R28 ;  /* 0x00007610ff1c7816 */ /* 0x000fe4000000001c */
[----:B------:R-:W-:-:S04]  /*7c340*/  @!P3 LOP3.LUT R4, R5, R4, RZ, 0x3c, !PT ;  /* 0x000000040504b212 */ /* 0x000fc800078e3cff */
[----:B------:R-:W-:-:S05]  /*7c350*/  @!P3 LOP3.LUT R5, R5, R4, RZ, 0x3c, !PT ;  /* 0x000000040505b212 */ /* 0x000fca00078e3cff */
[----:B------:R-:W2:Y:S04]  /*7c360*/  @!P3 LDG.E.U16 R28, desc[UR8][R4.64] ;  /* 0x00000008041cb981 */ /* 0x000ea8000c1e1500 */
[----:B--2---:R0:W-:Y:S04]  /*7c370*/  STL [R1+0x34], R28 ;  /* 0x0000341c01007387 */ /* 0x0041e80000100800 */
[----:B0-----:R-:W2:Y:S04]  /*7c380*/  LDL.LU R28, [R1+0x3c5c] ;  /* 0x003c5c00011c7983 */ /* 0x001ea80000300800 */
[----:B------:R-:W2:Y:S04]  /*7c390*/  LDL R4, [R1+0x397c] ;  /* 0x00397c0001047983 */ /* 0x000ea80000100800 */
[----:B------:R-:W2:Y:S04]  /*7c3a0*/  LDL R5, [R1+0x3988] ;  /* 0x0039880001057983 */ /* 0x000ea80000100800 */
[----:B------:R0:W-:Y:S01]  /*7c3b0*/  STS.U16 [R2+UR5+0x10080], R11 ;  /* 0x0100800b02007988 */ /* 0x0001e20008000405 */
[----:B------:R-:W-:-:S02]  /*7c3c0*/  PRMT R3, RZ, 0x7610, R3 ;  /* 0x00007610ff037816 */ /* 0x000fc40000000003 */
[----:B0-----:R-:W-:Y:S01]  /*7c3d0*/  PRMT R11, RZ, 0x7610, R11 ;  /* 0x00007610ff0b7816 */ /* 0x001fe2000000000b */
        /* <DEDUP_REMOVED lines=15> */
[----:B------:R0:W-:Y:S02]  /*7c4d0*/  STS.U16 [R2+UR5+0x11800], R20 ;  /* 0x0118001402007988 */ /* 0x0001e40008000405 */
[----:B0-----:R-:W-:-:S02]  /*7c4e0*/  PRMT R2, RZ, 0x7610, R2 ;  /* 0x00007610ff027816 */ /* 0x001fc40000000002 */
[----:B--2---:R-:W-:-:S04]  /*7c4f0*/  @!P2 LOP3.LUT R5, R5, R4, RZ, 0x3c, !PT ;  /* 0x000000040505a212 */ /* 0x004fc800078e3cff */
[----:B------:R-:W-:-:S04]  /*7c500*/  @!P2 LOP3.LUT R4, R5, R4, RZ, 0x3c, !PT ;  /* 0x000000040504a212 */ /* 0x000fc800078e3cff */
[----:B------:R-:W-:-:S05]  /*7c510*/  @!P2 LOP3.LUT R5, R5, R4, RZ, 0x3c, !PT ;  /* 0x000000040505a212 */ /* 0x000fca00078e3cff */
[----:B------:R4:W2:Y:S02]  /*7c520*/  @!P2 LDG.E.U16 R11, desc[UR8][R4.64] ;  /* 0x00000008040ba981 */ /* 0x0008a4000c1e1500 */
[----:B----4-:R-:W-:Y:S02]  /*7c530*/  @!P3 IMAD.MOV.U32 R4, RZ, RZ, R6 ;  /* 0x000000ffff04b224 */ /* 0x010fe400078e0006 */
[----:B------:R-:W-:-:S05]  /*7c540*/  @!P3 IMAD.MOV.U32 R5, RZ, RZ, R7 ;  /* 0x000000ffff05b224 */ /* 0x000fca00078e0007 */
[----:B------:R3:W4:Y:S02]  /*7c550*/  @!P3 LDG.E.U16 R3, desc[UR8][R4.64] ;  /* 0x000000080403b981 */ /* 0x000724000c1e1500 */
[----:B---3--:R-:W-:Y:S02]  /*7c560*/  @!P2 IMAD.MOV.U32 R4, RZ, RZ, R8 ;  /* 0x000000ffff04a224 */ /* 0x008fe400078e0008 */
[----:B------:R-:W-:-:S05]  /*7c570*/  @!P2 IMAD.MOV.U32 R5, RZ, RZ, R9 ;  /* 0x000000ffff05a224 */ /* 0x000fca00078e0009 */
[----:B------:R-:W3:Y:S04]  /*7c580*/  @!P2 LDG.E.U16 R2, desc[UR8][R4.64] ;  /* 0x000000080402a981 */ /* 0x000ee8000c1e1500 */
[----:B--2---:R0:W-:Y:S04]  /*7c590*/  STL [R1+0x30], R11 ;  /* 0x0000300b01007387 */ /* 0x0041e80000100800 */
[----:B------:R-:W2:Y:S04]  /*7c5a0*/  LDL R7, [R1+0x39a4] ;  /* 0x0039a40001077983 */ /* 0x000ea80000100800 */
[----:B------:R-:W2:Y:S04]  /*7c5b0*/  LDL R6, [R1+0x39b0] ;  /* 0x0039b00001067983 */ /* 0x000ea80000100800 */
[----:B0-----:R-:W2:Y:S04]  /*7c5c0*/  LDL R11, [R1+0x39a8] ;  /* 0x0039a800010b7983 */ /* 0x001ea80000100800 */
[----:B----4-:R-:W-:Y:S04]  /*7c5d0*/  STL [R1+0x3b3c], R3 ;  /* 0x003b3c0301007387 */ /* 0x010fe80000100800 */
[----:B------:R-:W4:Y:S04]  /*7c5e0*/  LDL R9, [R1+0x39bc] ;  /* 0x0039bc0001097983 */ /* 0x000f280000100800 */
[----:B------:R-:W2:Y:S04]  /*7c5f0*/  LDL R8, [R1+0x39c8] ;  /* 0x0039c80001087983 */ /* 0x000ea80000100800 */
[----:B---3--:R-:W-:Y:S04]  /*7c600*/  STL [R1+0x28], R2 ;  /* 0x0000280201007387 */ /* 0x008fe80000100800 */
[----:B------:R-:W3:Y:S04]  /*7c610*/  LDL R4, [R1+0x3994] ;  /* 0x0039940001047983 */ /* 0x000ee80000100800 */
[----:B------:R-:W3:Y:S01]  /*7c620*/  LDL R5, [R1+0x39a0] ;  /* 0x0039a00001057983 */ /* 0x000ee20000100800 */
[----:B------:R-:W-:-:S02]  /*7c630*/  PRMT R0, RZ, 0x7610, R0 ;  /* 0x00007610ff007816 */ /* 0x000fc40000000000 */
[----:B---3--:R-:W-:-:S04]  /*7c640*/  @!P3 LOP3.LUT R5, R5, R4, RZ, 0x3c, !PT ;  /* 0x000000040505b212 */ /* 0x008fc800078e3cff */
[----:B------:R-:W-:-:S04]  /*7c650*/  @!P3 LOP3.LUT R4, R5, R4, RZ, 0x3c, !PT ;  /* 0x000000040504b212 */ /* 0x000fc800078e3cff */
[----:B------:R-:W-:-:S05]  /*7c660*/  @!P3 LOP3.LUT R5, R5, R4, RZ, 0x3c, !PT ;  /* 0x000000040505b212 */ /* 0x000fca00078e3cff */
[----:B------:R2:W3:Y:S04]  /*7c670*/  @!P3 LDG.E.U16 R0, desc[UR8][R4.64] ;  /* 0x000000080400b981 */ /* 0x0004e8000c1e1500 */
[----:B------:R-:W3:Y:S01]  /*7c680*/  LDL R5, [R1+0x399c] ;  /* 0x00399c0001057983 */ /* 0x000ee20000100800 */
[----:B------:R-:W-:Y:S01]  /*7c690*/  PRMT R15, RZ, 0x7610, R15 ;  /* 0x00007610ff0f7816 */ /* 0x000fe2000000000f */
[----:B--2---:R-:W-:Y:S01]  /*7c6a0*/  @!P2 IMAD.MOV.U32 R4, RZ, RZ, R11 ;  /* 0x000000ffff04a224 */ /* 0x004fe200078e000b */
[----:B------:R-:W-:-:S04]  /*7c6b0*/  PRMT R28, RZ, 0x7610, R28 ;  /* 0x00007610ff1c7816 */ /* 0x000fc8000000001c */
[----:B---3--:R0:W2:Y:S02]  /*7c6c0*/  @!P2 LDG.E.U16 R15, desc[UR8][R4.64] ;  /* 0x00000008040fa981 */ /* 0x0080a4000c1e1500 */
[----:B0-----:R-:W-:Y:S02]  /*7c6d0*/  @!P3 IMAD.MOV.U32 R4, RZ, RZ, R6 ;  /* 0x000000ffff04b224 */ /* 0x001fe400078e0006 */
[----:B------:R-:W-:-:S05]  /*7c6e0*/  @!P3 IMAD.MOV.U32 R5, RZ, RZ, R7 ;  /* 0x000000ffff05b224 */ /* 0x000fca00078e0007 */
[----:B------:R0:W3:Y:S04]  /*7c6f0*/  @!P3 LDG.E.U16 R28, desc[UR8][R4.64] ;  /* 0x00000008041cb981 */ /* 0x0000e8000c1e1500 */
[----:B------:R-:W-:Y:S04]  /*7c700*/  STL [R1+0x3af8], R0 ;  /* 0x003af80001007387 */ /* 0x000fe80000100800 */
[----:B------:R-:W2:Y:S04]  /*7c710*/  LDL R11, [R1+0x39d0] ;  /* 0x0039d000010b7983 */ /* 0x000ea80000100800 */
[----:B------:R-:W2:Y:S04]  /*7c720*/  LDL R7, [R1+0x39cc] ;  /* 0x0039cc0001077983 */ /* 0x000ea80000100800 */
[----:B------:R-:W2:Y:S01]  /*7c730*/  LDL R6, [R1+0x39d8] ;  /* 0x0039d80001067983 */ /* 0x000ea20000100800 */
[----:B0-----:R-:W-:-:S02]  /*7c740*/  @!P2 IMAD.MOV.U32 R4, RZ, RZ, R8 ;  /* 0x000000ffff04a224 */ /* 0x001fc400078e0008 */
[----:B----4-:R-:W-:Y:S01]  /*7c750*/  @!P2 IMAD.MOV.U32 R5, RZ, RZ, R9 ;  /* 0x000000ffff05a224 */ /* 0x010fe200078e0009 */
[----:B---3--:R0:W-:Y:S04]  /*7c760*/  STL [R1+0x3adc], R28 ;  /* 0x003adc1c01007387 */ /* 0x0081e80000100800 */
[----:B--2---:R1:W-:Y:S01]  /*7c770*/  STL [R1+0x20], R15 ;  /* 0x0000200f01007387 */ /* 0x0043e20000100800 */
[----:B------:R-:W-:-:S03]  /*7c780*/  PRMT R10, RZ, 0x7610, R10 ;  /* 0x00007610ff0a7816 */ /* 0x000fc6000000000a */
[----:B------:R-:W2:Y:S04]  /*7c790*/  LDL R9, [R1+0x3a3c] ;  /* 0x003a3c0001097983 */ /* 0x000ea80000100800 */
[----:B------:R-:W2:Y:S01]  /*7c7a0*/  LDL R8, [R1+0x3a48] ;  /* 0x003a480001087983 */ /* 0x000ea20000100800 */
[----:B0-----:R-:W-:-:S03]  /*7c7b0*/  PRMT R28, RZ, 0x7610, R28 ;  /* 0x00007610ff1c7816 */ /* 0x001fc6000000001c */
[----:B-1----:R-:W3:Y:S04]  /*7c7c0*/  LDL R15, [R1+0x39e0] ;  /* 0x0039e000010f7983 */ /* 0x002ee80000100800 */
[----:B------:R0:W4:Y:S04]  /*7c7d0*/  @!P2 LDG.E.U16 R28, desc[UR8][R4.64] ;  /* 0x00000008041ca981 */ /* 0x000128000c1e1500 */
[----:B------:R-:W2:Y:S01]  /*7c7e0*/  LDL R5, [R1+0x39c4] ;  /* 0x0039c40001057983 */ /* 0x000ea20000100800 */
[----:B0-----:R-:W-:-:S05]  /*7c7f0*/  @!P3 IMAD.MOV.U32 R4, RZ, RZ, R11 ;  /* 0x000000ffff04b224 */ /* 0x001fca00078e000b */
[----:B--2---:R0:W2:Y:S04]  /*7c800*/  @!P3 LDG.E.U16 R10, desc[UR8][R4.64] ;  /* 0x00000008040ab981 */ /* 0x0040a8000c1e1500 */
[----:B----4-:R1:W-:Y:S04]  /*7c810*/  STL [R1+0x3c38], R28 ;  /* 0x003c381c01007387 */ /* 0x0103e80000100800 */
[----:B------:R-:W4:Y:S04]  /*7c820*/  LDL R11, [R1+0x3a44] ;  /* 0x003a4400010b7983 */ /* 0x000f280000100800 */
[----:B-1----:R-:W4:Y:S01]  /*7c830*/  LDL R28, [R1+0x39d4] ;  /* 0x0039d400011c7983 */ /* 0x002f220000100800 */
[----:B------:R-:W-:Y:S01]  /*7c840*/  PRMT R3, RZ, 0x7610, R3 ;  /* 0x00007610ff037816 */ /* 0x000fe20000000003 */
[----:B0-----:R-:W-:-:S02]  /*7c850*/  @!P2 IMAD.MOV.U32 R4, RZ, RZ, R6 ;  /* 0x000000ffff04a224 */ /* 0x001fc400078e0006 */
[----:B------:R-:W-:Y:S01]  /*7c860*/  @!P2 IMAD.MOV.U32 R5, RZ, RZ, R7 ;  /* 0x000000ffff05a224 */ /* 0x000fe200078e0007 */
[----:B------:R-:W-:-:S04]  /*7c870*/  PRMT R14, RZ, 0x7610, R14 ;  /* 0x00007610ff0e7816 */ /* 0x000fc8000000000e */
[----:B------:R3:W4:Y:S04]  /*7c880*/  @!P2 LDG.E.U16 R3, desc[UR8][R4.64] ;  /* 0x000000080403a981 */ /* 0x000728000c1e1500 */
[----:B--2---:R0:W-:Y:S01]  /*7c890*/  STL [R1+0xc], R10 ;  /* 0x00000c0a01007387 */ /* 0x0041e20000100800 */
[----:B---3--:R-:W-:-:S03]  /*7c8a0*/  @!P3 IMAD.MOV.U32 R4, RZ, RZ, R15 ;  /* 0x000000ffff04b224 */ /* 0x008fc600078e000f */
[----:B------:R-:W2:Y:S04]  /*7c8b0*/  LDL R7, [R1+0x39dc] ;  /* 0x0039dc0001077983 */ /* 0x000ea80000100800 */
[----:B------:R-:W3:Y:S04]  /*7c8c0*/  LDL R6, [R1+0x39e8] ;  /* 0x0039e80001067983 */ /* 0x000ee80000100800 */
[----:B0-----:R-:W2:Y:S01]  /*7c8d0*/  LDL R10, [R1+0x3a50] ;  /* 0x003a5000010a7983 */ /* 0x001ea20000100800 */
[----:B----4-:R-:W-:-:S05]  /*7c8e0*/  @!P3 IMAD.MOV.U32 R5, RZ, RZ, R28 ;  /* 0x000000ffff05b224 */ /* 0x010fca00078e001c */
[----:B------:R0:W4:Y:S02]  /*7c8f0*/  @!P3 LDG.E.U16 R14, desc[UR8][R4.64] ;  /* 0x00000008040eb981 */ /* 0x000124000c1e1500 */
[----:B0-----:R-:W-:Y:S02]  /*7c900*/  PRMT R5, RZ, 0x7610, R5 ;  /* 0x00007610ff057816 */ /* 0x001fe40000000005 */
[----:B------:R-:W-:-:S04]  /*7c910*/  PRMT R4, RZ, 0x7610, R4 ;  /* 0x00007610ff047816 */ /* 0x000fc80000000004 */
[----:B------:R0:W3:Y:S02]  /*7c920*/  @!P2 LDG.E.U16 R5, desc[UR8][R8.64] ;  /* 0x000000080805a981 */ /* 0x0000e4000c1e1500 */
[----:B0-----:R-:W-:Y:S02]  /*7c930*/  @!P3 IMAD.MOV.U32 R9, RZ, RZ, R11 ;  /* 0x000000ffff09b224 */ /* 0x001fe400078e000b */
[----:B--2---:R-:W-:-:S05]  /*7c940*/  @!P3 IMAD.MOV.U32 R8, RZ, RZ, R10 ;  /* 0x000000ffff08b224 */ /* 0x004fca00078e000a */
[----:B------:R-:W2:Y:S04]  /*7c950*/  @!P3 LDG.E.U16 R4, desc[UR8][R8.64] ;  /* 0x000000080804b981 */ /* 0x000ea8000c1e1500 */
[----:B------:R0:W-:Y:S04]  /*7c960*/  STL [R1+0x3c00], R3 ;  /* 0x003c000301007387 */ /* 0x0001e80000100800 */
[----:B------:R-:W2:Y:S04]  /*7c970*/  LDL R28, [R1+0x39e4] ;  /* 0x0039e400011c7983 */ /* 0x000ea80000100800 */
[----:B------:R-:W2:Y:S04]  /*7c980*/  LDL R15, [R1+0x39f0] ;  /* 0x0039f000010f7983 */ /* 0x000ea80000100800 */
[----:B---3--:R-:W-:Y:S04]  /*7c990*/  STL [R1+0x3c3c], R5 ;  /* 0x003c3c0501007387 */ /* 0x008fe80000100800 */
[----:B----4-:R1:W-:Y:S04]  /*7c9a0*/  STL [R1+0x4], R14 ;  /* 0x0000040e01007387 */ /* 0x0103e80000100800 */
[----:B0-----:R-:W3:Y:S04]  /*7c9b0*/  LDL R3, [R1+0x39f8] ;  /* 0x0039f80001037983 */ /* 0x001ee80000100800 */
[----:B-1----:R-:W4:Y:S04]  /*7c9c0*/  LDL R14, [R1+0x39ec] ;  /* 0x0039ec00010e7983 */ /* 0x002f280000100800 */
[----:B--2---:R0:W-:Y:S04]  /*7c9d0*/  STL [R1+0x3c40], R4 ;  /* 0x003c400401007387 */ /* 0x0041e80000100800 */
[----:B------:R-:W2:Y:S04]  /*7c9e0*/  LDL R11, [R1+0x39f4] ;  /* 0x0039f400010b7983 */ /* 0x000ea80000100800 */
[----:B------:R-:W2:Y:S01]  /*7c9f0*/  LDL R10, [R1+0x3a00] ;  /* 0x003a0000010a7983 */ /* 0x000ea20000100800 */
[----:B------:R-:W-:Y:S01]  /*7ca00*/  PRMT R0, RZ, 0x7610, R0 ;  /* 0x00007610ff007816 */ /* 0x000fe20000000000 */
[----:B------:R-:W-:-:S02]  /*7ca10*/  @!P2 IMAD.MOV.U32 R8, RZ, RZ, R6 ;  /* 0x000000ffff08a224 */ /* 0x000fc400078e0006 */
[----:B------:R-:W-:Y:S01]  /*7ca20*/  @!P2 IMAD.MOV.U32 R9, RZ, RZ, R7 ;  /* 0x000000ffff09a224 */ /* 0x000fe200078e0007 */
[----:B------:R-:W-:Y:S02]  /*7ca30*/  PRMT R27, RZ, 0x7610, R27 ;  /* 0x00007610ff1b7816 */ /* 0x000fe4000000001b */
[----:B------:R-:W-:Y:S02]  /*7ca40*/  PRMT R25, RZ, 0x7610, R25 ;  /* 0x00007610ff197816 */ /* 0x000fe40000000019 */
[----:B------:R-:W-:Y:S01]  /*7ca50*/  PRMT R23, RZ, 0x7610, R23 ;  /* 0x00007610ff177816 */ /* 0x000fe20000000017 */
[----:B------:R-:W2:Y:S04]  /*7ca60*/  LDL R7, [R1+0x39fc] ;  /* 0x0039fc0001077983 */ /* 0x000ea80000100800 */
[----:B------:R1:W2:Y:S04]  /*7ca70*/  @!P2 LDG.E.U16 R0, desc[UR8][R8.64] ;  /* 0x000000080800a981 */ /* 0x0002a8000c1e1500 */
[----:B------:R-:W2:Y:S01]  /*7ca80*/  LDL R6, [R1+0x3a08] ;  /* 0x003a080001067983 */ /* 0x000ea20000100800 */
[----:B-1----:R-:W-:-:S02]  /*7ca90*/  @!P3 IMAD.MOV.U32 R8, RZ, RZ, R15 ;  /* 0x000000ffff08b224 */ /* 0x002fc400078e000f */
[----:B------:R-:W-:-:S05]  /*7caa0*/  @!P3 IMAD.MOV.U32 R9, RZ, RZ, R28 ;  /* 0x000000ffff09b224 */ /* 0x000fca00078e001c */
[----:B------:R3:W2:Y:S02]  /*7cab0*/  @!P3 LDG.E.U16 R27, desc[UR8][R8.64] ;  /* 0x00000008081bb981 */ /* 0x0006a4000c1e1500 */
[----:B---3--:R-:W-:Y:S02]  /*7cac0*/  @!P2 IMAD.MOV.U32 R8, RZ, RZ, R3 ;  /* 0x000000ffff08a224 */ /* 0x008fe400078e0003 */
[----:B----4-:R-:W-:-:S05]  /*7cad0*/  @!P2 IMAD.MOV.U32 R9, RZ, RZ, R14 ;  /* 0x000000ffff09a224 */ /* 0x010fca00078e000e */
[----:B------:R2:W3:Y:S02]  /*7cae0*/  @!P2 LDG.E.U16 R25, desc[UR8][R8.64] ;  /* 0x000000080819a981 */ /* 0x0004e4000c1e1500 */
[----:B--2---:R-:W-:Y:S02]  /*7caf0*/  @!P3 IMAD.MOV.U32 R9, RZ, RZ, R11 ;  /* 0x000000ffff09b224 */ /* 0x004fe400078e000b */
[----:B------:R-:W-:-:S05]  /*7cb00*/  @!P3 IMAD.MOV.U32 R8, RZ, RZ, R10 ;  /* 0x000000ffff08b224 */ /* 0x000fca00078e000a */
[----:B------:R1:W2:Y:S04]  /*7cb10*/  @!P3 LDG.E.U16 R23, desc[UR8][R8.64] ;  /* 0x000000080817b981 */ /* 0x0002a8000c1e1500 */
[----:B------:R4:W-:Y:S04]  /*7cb20*/  STL [R1+0x3bc0], R0 ;  /* 0x003bc00001007387 */ /* 0x0009e80000100800 */
[----:B------:R-:W2:Y:S04]  /*7cb30*/  LDL R5, [R1+0x3a04] ;  /* 0x003a040001057983 */ /* 0x000ea80000100800 */
[----:B0-----:R-:W2:Y:S01]  /*7cb40*/  LDL R4, [R1+0x3a10] ;  /* 0x003a100001047983 */ /* 0x001ea20000100800 */
[----:B------:R-:W-:-:S03]  /*7cb50*/  PRMT R21, RZ, 0x7610, R21 ;  /* 0x00007610ff157816 */ /* 0x000fc60000000015 */
[----:B------:R-:W-:Y:S04]  /*7cb60*/  STL [R1+0x3bc4], R27 ;  /* 0x003bc41b01007387 */ /* 0x000fe80000100800 */
[----:B------:R-:W2:Y:S04]  /*7cb70*/  LDL R3, [R1+0x3a0c] ;  /* 0x003a0c0001037983 */ /* 0x000ea80000100800 */
[----:B----4-:R-:W4:Y:S01]  /*7cb80*/  LDL R0, [R1+0x3a18] ;  /* 0x003a180001007983 */ /* 0x010f220000100800 */
[----:B-1----:R-:W-:Y:S02]  /*7cb90*/  @!P2 IMAD.MOV.U32 R8, RZ, RZ, R6 ;  /* 0x000000ffff08a224 */ /* 0x002fe400078e0006 */
[----:B------:R-:W-:-:S05]  /*7cba0*/  @!P2 IMAD.MOV.U32 R9, RZ, RZ, R7 ;  /* 0x000000ffff09a224 */ /* 0x000fca00078e0007 */
[----:B------:R0:W4:Y:S04]  /*7cbb0*/  @!P2 LDG.E.U16 R21, desc[UR8][R8.64] ;  /* 0x000000080815a981 */ /* 0x000128000c1e1500 */
[----:B---3--:R-:W-:Y:S04]  /*7cbc0*/  STL [R1+0x3b80], R25 ;  /* 0x003b801901007387 */ /* 0x008fe80000100800 */
[----:B--2---:R-:W-:Y:S04]  /*7cbd0*/  STL [R1+0x3b84], R23 ;  /* 0x003b841701007387 */ /* 0x004fe80000100800 */
[----:B------:R-:W2:Y:S04]  /*7cbe0*/  LDL R7, [R1+0x3a14] ;  /* 0x003a140001077983 */ /* 0x000ea80000100800 */
[----:B------:R-:W3:Y:S01]  /*7cbf0*/  LDL R6, [R1+0x3a20] ;  /* 0x003a200001067983 */ /* 0x000ee20000100800 */
[----:B------:R-:W-:Y:S01]  /*7cc00*/  PRMT R19, RZ, 0x7610, R19 ;  /* 0x00007610ff137816 */ /* 0x000fe20000000013 */
[----:B0-----:R-:W-:-:S02]  /*7cc10*/  @!P3 IMAD.MOV.U32 R8, RZ, RZ, R4 ;  /* 0x000000ffff08b224 */ /* 0x001fc400078e0004 */
[----:B------:R-:W-:-:S05]  /*7cc20*/  @!P3 IMAD.MOV.U32 R9, RZ, RZ, R5 ;  /* 0x000000ffff09b224 */ /* 0x000fca00078e0005 */
[----:B------:R0:W3:Y:S01]  /*7cc30*/  @!P3 LDG.E.U16 R19, desc[UR8][R8.64] ;  /* 0x000000080813b981 */ /* 0x0000e2000c1e1500 */
[----:B------:R-:W-:Y:S01]  /*7cc40*/  PRMT R17, RZ, 0x7610, R17 ;  /* 0x00007610ff117816 */ /* 0x000fe20000000011 */
[----:B0-----:R-:W-:Y:S02]  /*7cc50*/  @!P2 IMAD.MOV.U32 R9, RZ, RZ, R3 ;  /* 0x000000ffff09a224 */ /* 0x001fe400078e0003 */
[----:B----4-:R-:W-:-:S05]  /*7cc60*/  @!P2 IMAD.MOV.U32 R8, RZ, RZ, R0 ;  /* 0x000000ffff08a224 */ /* 0x010fca00078e0000 */
[----:B------:R2:W4:Y:S01]  /*7cc70*/  @!P2 LDG.E.U16 R17, desc[UR8][R8.64] ;  /* 0x000000080811a981 */ /* 0x000522000c1e1500 */
[----:B------:R-:W-:-:S03]  /*7cc80*/  PRMT R13, RZ, 0x7610, R13 ;  /* 0x00007610ff0d7816 */ /* 0x000fc6000000000d */
[----:B------:R-:W-:Y:S04]  /*7cc90*/  STL [R1+0x3b40], R21 ;  /* 0x003b401501007387 */ /* 0x000fe80000100800 */
[----:B------:R-:W4:Y:S04]  /*7cca0*/  LDL R5, [R1+0x3a1c] ;  /* 0x003a1c0001057983 */ /* 0x000f280000100800 */
[----:B------:R-:W4:Y:S01]  /*7ccb0*/  LDL R4, [R1+0x3a28] ;  /* 0x003a280001047983 */ /* 0x000f220000100800 */
[----:B--2---:R-:W-:Y:S02]  /*7ccc0*/  @!P3 IMAD.MOV.U32 R9, RZ, RZ, R7 ;  /* 0x000000ffff09b224 */ /* 0x004fe400078e0007 */
[----:B---3--:R-:W-:-:S05]  /*7ccd0*/  @!P3 IMAD.MOV.U32 R8, RZ, RZ, R6 ;  /* 0x000000ffff08b224 */ /* 0x008fca00078e0006 */
[----:B------:R0:W2:Y:S04]  /*7cce0*/  @!P3 LDG.E.U16 R13, desc[UR8][R8.64] ;  /* 0x00000008080db981 */ /* 0x0000a8000c1e1500 */
[----:B------:R-:W-:Y:S04]  /*7ccf0*/  STL [R1+0x3b44], R19 ;  /* 0x003b441301007387 */ /* 0x000fe80000100800 */
[----:B------:R-:W3:Y:S04]  /*7cd00*/  LDL R15, [R1+0x3a24] ;  /* 0x003a2400010f7983 */ /* 0x000ee80000100800 */
[----:B------:R-:W3:Y:S04]  /*7cd10*/  LDL R14, [R1+0x3a30] ;  /* 0x003a3000010e7983 */ /* 0x000ee80000100800 */
[----:B------:R-:W3:Y:S04]  /*7cd20*/  LDL R3, [R1+0x3a4c] ;  /* 0x003a4c0001037983 */ /* 0x000ee80000100800 */
[----:B------:R-:W3:Y:S04]  /*7cd30*/  LDL R0, [R1+0x3a58] ;  /* 0x003a580001007983 */ /* 0x000ee80000100800 */
[----:B----4-:R-:W-:Y:S04]  /*7cd40*/  STL [R1+0x3afc], R17 ;  /* 0x003afc1101007387 */ /* 0x010fe80000100800 */
[----:B------:R-:W4:Y:S04]  /*7cd50*/  LDL R7, [R1+0x3a54] ;  /* 0x003a540001077983 */ /* 0x000f280000100800 */
[----:B------:R-:W4:Y:S01]  /*7cd60*/  LDL R6, [R1+0x3a60] ;  /* 0x003a600001067983 */ /* 0x000f220000100800 */
[----:B------:R-:W-:-:S02]  /*7cd70*/  @!P2 IMAD.MOV.U32 R10, RZ, RZ, R4 ;  /* 0x000000ffff0aa224 */ /* 0x000fc400078e0004 */
[----:B------:R-:W-:Y:S01]  /*7cd80*/  @!P2 IMAD.MOV.U32 R11, RZ, RZ, R5 ;  /* 0x000000ffff0ba224 */ /* 0x000fe200078e0005 */
[----:B0-----:R-:W-:Y:S02]  /*7cd90*/  PRMT R8, RZ, 0x7610, R8 ;  /* 0x00007610ff087816 */ /* 0x001fe40000000008 */
[----:B------:R-:W-:-:S04]  /*7cda0*/  PRMT R9, RZ, 0x7610, R9 ;  /* 0x00007610ff097816 */ /* 0x000fc80000000009 */
[----:B------:R3:W4:Y:S04]  /*7cdb0*/  @!P2 LDG.E.U16 R8, desc[UR8][R10.64] ;  /* 0x000000080a08a981 */ /* 0x000728000c1e1500 */
[----:B--2---:R0:W-:Y:S04]  /*7cdc0*/  STL [R1+0x3b00], R13 ;  /* 0x003b000d01007387 */ /* 0x0041e80000100800 */
[----:B------:R-:W2:Y:S04]  /*7cdd0*/  LDL R5, [R1+0x3a5c] ;  /* 0x003a5c0001057983 */ /* 0x000ea80000100800 */
[----:B------:R-:W2:Y:S01]  /*7cde0*/  LDL R4, [R1+0x3a68] ;  /* 0x003a680001047983 */ /* 0x000ea20000100800 */
[----:B---3--:R-:W-:-:S02]  /*7cdf0*/  @!P3 IMAD.MOV.U32 R10, RZ, RZ, R14 ;  /* 0x000000ffff0ab224 */ /* 0x008fc400078e000e */
[----:B------:R-:W-:Y:S02]  /*7ce00*/  @!P3 IMAD.MOV.U32 R11, RZ, RZ, R15 ;  /* 0x000000ffff0bb224 */ /* 0x000fe400078e000f */
[----:B------:R-:W-:Y:S02]  /*7ce10*/  @!P2 IMAD.MOV.U32 R14, RZ, RZ, R0 ;  /* 0x000000ffff0ea224 */ /* 0x000fe400078e0000 */
[----:B------:R-:W-:Y:S01]  /*7ce20*/  @!P2 IMAD.MOV.U32 R15, RZ, RZ, R3 ;  /* 0x000000ffff0fa224 */ /* 0x000fe200078e0003 */
[----:B------:R1:W3:Y:S02]  /*7ce30*/  @!P3 LDG.E.U16 R9, desc[UR8][R10.64] ;  /* 0x000000080a09b981 */ /* 0x0002e4000c1e1500 */
[----:B-1----:R-:W-:Y:S02]  /*7ce40*/  PRMT R10, RZ, 0x7610, R10 ;  /* 0x00007610ff0a7816 */ /* 0x002fe4000000000a */
[----:B------:R-:W-:-:S04]  /*7ce50*/  PRMT R11, RZ, 0x7610, R11 ;  /* 0x00007610ff0b7816 */ /* 0x000fc8000000000b */
[----:B------:R4:W3:Y:S02]  /*7ce60*/  @!P2 LDG.E.U16 R10, desc[UR8][R14.64] ;  /* 0x000000080e0aa981 */ /* 0x0008e4000c1e1500 */
[----:B----4-:R-:W-:Y:S02]  /*7ce70*/  @!P3 IMAD.MOV.U32 R14, RZ, RZ, R6 ;  /* 0x000000ffff0eb224 */ /* 0x010fe400078e0006 */
[----:B------:R-:W-:-:S05]  /*7ce80*/  @!P3 IMAD.MOV.U32 R15, RZ, RZ, R7 ;  /* 0x000000ffff0fb224 */ /* 0x000fca00078e0007 */
[----:B------:R2:W4:Y:S01]  /*7ce90*/  @!P3 LDG.E.U16 R11, desc[UR8][R14.64] ;  /* 0x000000080e0bb981 */ /* 0x000522000c1e1500 */
[----:B------:R-:W-:Y:S01]  /*7cea0*/  PRMT R12, RZ, 0x7610, R12 ;  /* 0x00007610ff0c7816 */ /* 0x000fe2000000000c */
        /* <DEDUP_REMOVED lines=8> */
[----:B0-----:R-:W3:Y:S04]  /*7cf30*/  LDL R13, [R1+0x3a6c] ;  /* 0x003a6c00010d7983 */ /* 0x001ee80000100800 */
[----:B-1----:R-:W3:Y:S04]  /*7cf40*/  LDL R10, [R1+0x3a78] ;  /* 0x003a7800010a7983 */ /* 0x002ee80000100800 */
[----:B----4-:R-:W-:Y:S04]  /*7cf50*/  STL [R1+0x3c08], R11 ;  /* 0x003c080b01007387 */ /* 0x010fe80000100800 */
[----:B------:R-:W4:Y:S04]  /*7cf60*/  LDL R9, [R1+0x3a74] ;  /* 0x003a740001097983 */ /* 0x000f280000100800 */
[----:B------:R-:W4:Y:S04]  /*7cf70*/  LDL R8, [R1+0x3a80] ;  /* 0x003a800001087983 */ /* 0x000f280000100800 */
[----:B------:R-:W4:Y:S04]  /*7cf80*/  LDL R7, [R1+0x3a7c] ;  /* 0x003a7c0001077983 */ /* 0x000f280000100800 */
[----:B------:R-:W4:Y:S04]  /*7cf90*/  LDL R6, [R1+0x3a88] ;  /* 0x003a880001067983 */ /* 0x000f280000100800 */
[----:B------:R-:W4:Y:S04]  /*7cfa0*/  LDL R4, [R1+0x3a90] ;  /* 0x003a900001047983 */ /* 0x000f280000100800 */
[----:B--2---:R-:W-:Y:S04]  /*7cfb0*/  STL [R1+0x3bc8], R12 ;  /* 0x003bc80c01007387 */ /* 0x004fe80000100800 */
[----:B------:R-:W2:Y:S01]  /*7cfc0*/  LDL R5, [R1+0x3a84] ;  /* 0x003a840001057983 */ /* 0x000ea20000100800 */
[----:B------:R-:W-:Y:S01]  /*7cfd0*/  PRMT R16, RZ, 0x7610, R16 ;  /* 0x00007610ff107816 */ /* 0x000fe20000000010 */
[----:B---3--:R-:W-:-:S02]  /*7cfe0*/  @!P3 IMAD.MOV.U32 R14, RZ, RZ, R0 ;  /* 0x000000ffff0eb224 */ /* 0x008fc400078e0000 */
[----:B------:R-:W-:Y:S01]  /*7cff0*/  @!P3 IMAD.MOV.U32 R15, RZ, RZ, R3 ;  /* 0x000000ffff0fb224 */ /* 0x000fe200078e0003 */
[----:B------:R-:W-:Y:S02]  /*7d000*/  PRMT R18, RZ, 0x7610, R18 ;  /* 0x00007610ff127816 */ /* 0x000fe40000000012 */
[----:B------:R-:W-:Y:S02]  /*7d010*/  PRMT R20, RZ, 0x7610, R20 ;  /* 0x00007610ff147816 */ /* 0x000fe40000000014 */
[----:B------:R-:W-:Y:S02]  /*7d020*/  PRMT R22, RZ, 0x7610, R22 ;  /* 0x00007610ff167816 */ /* 0x000fe40000000016 */
[----:B------:R-:W-:Y:S01]  /*7d030*/  PRMT R24, RZ, 0x7610, R24 ;  /* 0x00007610ff187816 */ /* 0x000fe20000000018 */
[----:B------:R0:W3:Y:S04]  /*7d040*/  @!P3 LDG.E.U16 R16, desc[UR8][R14.64] ;  /* 0x000000080e10b981 */ /* 0x0000e8000c1e1500 */
[----:B------:R-:W3:Y:S04]  /*7d050*/  LDL R3, [R1+0x3a94] ;  /* 0x003a940001037983 */ /* 0x000ee80000100800 */
[----:B------:R-:W3:Y:S01]  /*7d060*/  LDL R0, [R1+0x3aa0] ;  /* 0x003aa00001007983 */ /* 0x000ee20000100800 */
[----:B0-----:R-:W-:-:S02]  /*7d070*/  @!P2 IMAD.MOV.U32 R15, RZ, RZ, R13 ;  /* 0x000000ffff0fa224 */ /* 0x001fc400078e000d */
[----:B------:R-:W-:-:S05]  /*7d080*/  @!P2 IMAD.MOV.U32 R14, RZ, RZ, R10 ;  /* 0x000000ffff0ea224 */ /* 0x000fca00078e000a */
[----:B------:R4:W3:Y:S02]  /*7d090*/  @!P2 LDG.E.U16 R18, desc[UR8][R14.64] ;  /* 0x000000080e12a981 */ /* 0x0008e4000c1e1500 */
        /* <DEDUP_REMOVED lines=8> */
[----:B------:R0:W2:Y:S04]  /*7d120*/  @!P3 LDG.E.U16 R24, desc[UR8][R14.64] ;  /* 0x000000080e18b981 */ /* 0x0000a8000c1e1500 */
[----:B---3--:R-:W-:Y:S01]  /*7d130*/  STL [R1+0x3bcc], R16 ;  /* 0x003bcc1001007387 */ /* 0x008fe20000100800 */
[----:B------:R-:W-:-:S03]  /*7d140*/  PRMT R26, RZ, 0x7610, R26 ;  /* 0x00007610ff1a7816 */ /* 0x000fc6000000001a */
[----:B------:R-:W-:Y:S04]  /*7d150*/  STL [R1+0x3b88], R18 ;  /* 0x003b881201007387 */ /* 0x000fe80000100800 */
[----:B----4-:R-:W-:Y:S04]  /*7d160*/  STL [R1+0x3b8c], R20 ;  /* 0x003b8c1401007387 */ /* 0x010fe80000100800 */
[----:B------:R1:W-:Y:S04]  /*7d170*/  STL [R1+0x3b48], R22 ;  /* 0x003b481601007387 */ /* 0x0003e80000100800 */
[----:B-1----:R-:W3:Y:S04]  /*7d180*/  LDL.LU R22, [R1+0xea0] ;  /* 0x000ea00001167983 */ /* 0x002ee80000300800 */
[----:B------:R-:W4:Y:S04]  /*7d190*/  LDL.LU R20, [R1+0xe9c] ;  /* 0x000e9c0001147983 */ /* 0x000f280000300800 */
[----:B------:R-:W3:Y:S01]  /*7d1a0*/  LDL.LU R28, [R1+0xe60] ;  /* 0x000e6000011c7983 */ /* 0x000ee20000300800 */
[----:B0-----:R-:W-:-:S02]  /*7d1b0*/  @!P3 IMAD.MOV.U32 R14, RZ, RZ, R0 ;  /* 0x000000ffff0eb224 */ /* 0x001fc400078e0000 */
[----:B------:R-:W-:-:S05]  /*7d1c0*/  @!P3 IMAD.MOV.U32 R15, RZ, RZ, R3 ;  /* 0x000000ffff0fb224 */ /* 0x000fca00078e0003 */
[----:B------:R0:W3:Y:S04]  /*7d1d0*/  @!P3 LDG.E.U16 R26, desc[UR8][R14.64] ;  /* 0x000000080e1ab981 */ /* 0x0000e8000c1e1500 */
[----:B--2---:R1:W-:Y:S04]  /*7d1e0*/  STL [R1+0x3b4c], R24 ;  /* 0x003b4c1801007387 */ /* 0x0043e80000100800 */
[----:B-1----:R-:W2:Y:S04]  /*7d1f0*/  LDL.LU R24, [R1+0xedc] ;  /* 0x000edc0001187983 */ /* 0x002ea80000300800 */
        /* <DEDUP_REMOVED lines=20> */
[----:B------:R-:W0:Y:S04]  /*7d340*/  LDL R14, [R1+0x3a8c] ;  /* 0x003a8c00010e7983 */ /* 0x000e280000100800 */
[----:B------:R-:W0:Y:S01]  /*7d350*/  LDL R15, [R1+0x3a98] ;  /* 0x003a9800010f7983 */ /* 0x000e220000100800 */
[----:B------:R-:W-:Y:S01]  /*7d360*/  PRMT R29, RZ, 0x7610, R29 ;  /* 0x00007610ff1d7816 */ /* 0x000fe2000000001d */
[----:B------:R-:W1:Y:S01]  /*7d370*/  S2R R2, SR_TID.X ;  /* 0x0000000000027919 */ /* 0x000e620000002100 */
[----:B0-----:R-:W-:-:S04]  /*7d380*/  @!P2 LOP3.LUT R15, R15, R14, RZ, 0x3c, !PT ;  /* 0x0000000e0f0fa212 */ /* 0x001fc800078e3cff */
[----:B------:R-:W-:-:S04]  /*7d390*/  @!P2 LOP3.LUT R14, R15, R14, RZ, 0x3c, !PT ;  /* 0x0000000e0f0ea212 */ /* 0x000fc800078e3cff */
[----:B------:R-:W-:-:S05]  /*7d3a0*/  @!P2 LOP3.LUT R15, R15, R14, RZ, 0x3c, !PT ;  /* 0x0000000e0f0fa212 */ /* 0x000fca00078e3cff */
[----:B------:R-:W4:Y:S01]  /*7d3b0*/  @!P2 LDG.E.U16 R29, desc[UR8][R14.64] ;  /* 0x000000080e1da981 */ /* 0x000f22000c1e1500 */
[----:B-1----:R-:W-:-:S03]  /*7d3c0*/  LOP3.LUT R2, R2, 0x3f, RZ, 0xc0, !PT ;  /* 0x0000003f02027812 */ /* 0x002fc600078ec0ff */
[----:B---3--:R-:W-:Y:S02]  /*7d3d0*/  STL [R1+0x3b04], R26 ;  /* 0x003b041a01007387 */ /* 0x008fe40000100800 */
[----:B------:R-:W-:-:S05]  /*7d3e0*/  IMAD.SHL.U32 R2, R2, 0x2, RZ ;  /* 0x0000000202027824 */ /* 0x000fca00078e00ff */
[----:B------:R0:W-:Y:S04]  /*7d3f0*/  STS.U16 [R2+UR5+0x12800], R28 ;  /* 0x0128001c02007988 */ /* 0x0001e80008000405 */
[----:B--2---:R1:W-:Y:S04]  /*7d400*/  STS.U16 [R2+UR5+0x13000], R4 ;  /* 0x0130000402007988 */ /* 0x0043e80008000405 */
[----:B------:R2:W-:Y:S04]  /*7d410*/  STS.U16 [R2+UR5+0x16880], R5 ;  /* 0x0168800502007988 */ /* 0x0005e80008000405 */
[----:B----4-:R-:W-:Y:S04]  /*7d420*/  STL [R1+0x3b08], R29 ;  /* 0x003b081d01007387 */ /* 0x010fe80000100800 */
[----:B0-----:R-:W3:Y:S04]  /*7d430*/  LDL.LU R28, [R1+0x3d4] ;  /* 0x0003d400011c7983 */ /* 0x001ee80000300800 */
[----:B-1----:R-:W4:Y:S04]  /*7d440*/  LDL.LU R4, [R1+0x398] ;  /* 0x0003980001047983 */ /* 0x002f280000300800 */
[----:B--2---:R-:W2:Y:S04]  /*7d450*/  LDL.LU R5, [R1+0x394] ;  /* 0x0003940001057983 */ /* 0x004ea80000300800 */
        /* <DEDUP_REMOVED lines=9> */
[----:B------:R-:W2:Y:S04]  /*7d4f0*/  LDL.LU R26, [R1+0x2d4] ;  /* 0x0002d400011a7983 */ /* 0x000ea80000300800 */
[----:B------:R-:W2:Y:S04]  /*7d500*/  LDL.LU R24, [R1+0x298] ;  /* 0x0002980001187983 */ /* 0x000ea80000300800 */
[----:B------:R0:W-:Y:S04]  /*7d510*/  STS.U16 [R2+UR5+0x12000], R22 ;  /* 0x0120001602007988 */ /* 0x0001e80008000405 */
[----:B------:R-:W2:Y:S04]  /*7d520*/  LDL.LU R3, [R1+0x294] ;  /* 0x0002940001037983 */ /* 0x000ea80000300800 */
[----:B------:R-:W-:Y:S04]  /*7d530*/  STS.U16 [R2+UR5+0x12080], R20 ;  /* 0x0120801402007988 */ /* 0x000fe80008000405 */
[----:B------:R-:W-:Y:S04]  /*7d540*/  STS.U16 [R2+UR5+0x12880], R18 ;  /* 0x0128801202007988 */ /* 0x000fe80008000405 */
[----:B------:R-:W-:Y:S04]  /*7d550*/  STS.U16 [R2+UR5+0x13080], R16 ;  /* 0x0130801002007988 */ /* 0x000fe80008000405 */
[----:B------:R-:W-:Y:S04]  /*7d560*/  STS.U16 [R2+UR5+0x13800], R12 ;  /* 0x0138000c02007988 */ /* 0x000fe80008000405 */
[----:B0-----:R-:W2:Y:S04]  /*7d570*/  LDL.LU R22, [R1+0x258] ;  /* 0x0002580001167983 */ /* 0x001ea80000300800 */
        /* <DEDUP_REMOVED lines=29> */
[----:B----4-:R0:W-:Y:S04]  /*7d750*/  STS.U16 [R2+UR5+0x18000], R4 ;  /* 0x0180000402007988 */ /* 0x0101e80008000405 */
[----:B------:R-:W4:Y:S04]  /*7d760*/  LDL.LU R0, [R1+0x54] ;  /* 0x0000540001007983 */ /* 0x000f280000300800 */
[----:B--2---:R1:W-:Y:S04]  /*7d770*/  STS.U16 [R2+UR5+0x18080], R5 ;  /* 0x0180800502007988 */ /* 0x0043e80008000405 */
[----:B0-----:R-:W2:Y:S04]  /*7d780*/  LDL.LU R4, [R1+0x18] ;  /* 0x0000180001047983 */ /* 0x001ea80000300800 */
[----:B-1----:R-:W2:Y:S04]  /*7d790*/  LDL.LU R5, [R1+0x14] ;  /* 0x0000140001057983 */ /* 0x002ea80000300800 */
[----:B------:R0:W-:Y:S04]  /*7d7a0*/  STS.U16 [R2+UR5+0x18800], R6 ;  /* 0x0188000602007988 */ /* 0x0001e80008000405 */
[----:B------:R1:W-:Y:S04]  /*7d7b0*/  STS.U16 [R2+UR5+0x18880], R7 ;  /* 0x0188800702007988 */ /* 0x0003e80008000405 */
[----:B------:R1:W-:Y:S04]  /*7d7c0*/  STS.U16 [R2+UR5+0x1a080], R3 ;  /* 0x01a0800302007988 */ /* 0x0003e80008000405 */
[----:B0-----:R-:W4:Y:S04]  /*7d7d0*/  LDL.LU R6, [R1+0x3c58] ;  /* 0x003c580001067983 */ /* 0x001f280000300800 */
[----:B-1----:R-:W4:Y:S04]  /*7d7e0*/  LDL.LU R7, [R1+0x3c54] ;  /* 0x003c540001077983 */ /* 0x002f280000300800 */
[----:B------:R-:W4:Y:S04]  /*7d7f0*/  LDL.LU R3, [R1+0x168c] ;  /* 0x00168c0001037983 */ /* 0x000f280000300800 */
[----:B---3--:R0:W-:Y:S04]  /*7d800*/  STS.U16 [R2+UR5+0x1a880], R28 ;  /* 0x01a8801c02007988 */ /* 0x0081e80008000405 */
[----:B0-----:R-:W3:Y:S04]  /*7d810*/  LDL.LU R28, [R1+0x1688] ;  /* 0x00168800011c7983 */ /* 0x001ee80000300800 */
[----:B--2---:R0:W-:Y:S04]  /*7d820*/  STS.U16 [R2+UR5+0x1f080], R5 ;  /* 0x01f0800502007988 */ /* 0x0041e80008000405 */
[----:B0-----:R-:W2:Y:S04]  /*7d830*/  LDL.LU R5, [R1+0x15e4] ;  /* 0x0015e40001057983 */ /* 0x001ea80000300800 */
[----:B----4-:R0:W-:Y:S04]  /*7d840*/  STS.U16 [R2+UR5+0x1e880], R0 ;  /* 0x01e8800002007988 */ /* 0x0101e80008000405 */
[----:B------:R-:W-:Y:S04]  /*7d850*/  STS.U16 [R2+UR5+0x1f800], R7 ;  /* 0x01f8000702007988 */ /* 0x000fe80008000405 */
[----:B------:R-:W-:Y:S04]  /*7d860*/  STS.U16 [R2+UR5+0x1f880], R6 ;  /* 0x01f8800602007988 */ /* 0x000fe80008000405 */
[----:B------:R-:W-:Y:S04]  /*7d870*/  STS.U16 [R2+UR5+0x19000], R29 ;  /* 0x0190001d02007988 */ /* 0x000fe80008000405 */
[----:B------:R-:W-:Y:S04]  /*7d880*/  STS.U16 [R2+UR5+0x19080], R14 ;  /* 0x0190800e02007988 */ /* 0x000fe80008000405 */
[----:B------:R-:W-:Y:S04]  /*7d890*/  STS.U16 [R2+UR5+0x19800], R15 ;  /* 0x0198000f02007988 */ /* 0x000fe80008000405 */
[----:B------:R-:W-:Y:S04]  /*7d8a0*/  STS.U16 [R2+UR5+0x19880], R26 ;  /* 0x0198801a02007988 */ /* 0x000fe80008000405 */
[----:B------:R-:W-:Y:S01]  /*7d8b0*/  STS.U16 [R2+UR5+0x1a000], R24 ;  /* 0x01a0001802007988 */ /* 0x000fe20008000405 */
[----:B0-----:R-:W-:-:S03]  /*7d8c0*/  LOP3.LUT R0, R2, 0x10, RZ, 0x3c, !PT ;  /* 0x0000001002007812 */ /* 0x001fc600078e3cff */
        /* <DEDUP_REMOVED lines=16> */
[----:B------:R-:W-:Y:S04]  /*7d9d0*/  STS.U16 [R2+UR5+0x1e000], R23 ;  /* 0x01e0001702007988 */ /* 0x000fe80008000405 */
[----:B------:R-:W-:Y:S04]  /*7d9e0*/  STS.U16 [R2+UR5+0x1e080], R25 ;  /* 0x01e0801902007988 */ /* 0x000fe80008000405 */
[----:B------:R-:W-:Y:S04]  /*7d9f0*/  STS.U16 [R2+UR5+0x1e800], R27 ;  /* 0x01e8001b02007988 */ /* 0x000fe80008000405 */
[----:B------:R0:W-:Y:S04]  /*7da00*/  STS.U16 [R2+UR5+0x1f000], R4 ;  /* 0x01f0000402007988 */ /* 0x0001e80008000405 */
[----:B------:R-:W4:Y:S04]  /*7da10*/  LDL.LU R6, [R1+0x1650] ;  /* 0x0016500001067983 */ /* 0x000f280000300800 */
[----:B------:R1:W-:Y:S04]  /*7da20*/  STS.U16 [R0+UR5+0x100], R3 ;  /* 0x0001000300007988 */ /* 0x0003e80008000405 */
[----:B0-----:R-:W4:Y:S04]  /*7da30*/  LDL.LU R2, [R1+0x161c] ;  /* 0x00161c0001027983 */ /* 0x001f280000300800 */
[----:B------:R-:W4:Y:S04]  /*7da40*/  LDL.LU R29, [R1+0x15e0] ;  /* 0x0015e000011d7983 */ /* 0x000f280000300800 */
[----:B-1----:R-:W4:Y:S04]  /*7da50*/  LDL.LU R3, [R1+0x15ac] ;  /* 0x0015ac0001037983 */ /* 0x002f280000300800 */
        /* <DEDUP_REMOVED lines=23> */
[----:B--2---:R0:W-:Y:S04]  /*7dbd0*/  STS.U16 [R0+UR5+0x900], R5 ;  /* 0x0009000500007988 */ /* 0x0041e80008000405 */
[----:B0-----:R-:W2:Y:S04]  /*7dbe0*/  LDL.LU R5, [R1+0x3c50] ;  /* 0x003c500001057983 */ /* 0x001ea80000300800 */
[----:B----4-:R-:W-:Y:S04]  /*7dbf0*/  STS.U16 [R0+UR5+0x980], R6 ;  /* 0x0009800600007988 */ /* 0x010fe80008000405 */
[----:B------:R-:W-:Y:S04]  /*7dc00*/  STS.U16 [R0+UR5+0x1100], R2 ;  /* 0x0011000200007988 */ /* 0x000fe80008000405 */
[----:B------:R-:W-:Y:S04]  /*7dc10*/  STS.U16 [R0+UR5+0x1180], R7 ;  /* 0x0011800700007988 */ /* 0x000fe80008000405 */
[----:B--2---:R0:W-:Y:S04]  /*7dc20*/  STS.U16 [R0+UR5+0x1900], R5 ;  /* 0x0019000500007988 */ /* 0x0041e80008000405 */
[----:B------:R-:W-:Y:S04]  /*7dc30*/  STS.U16 [R0+UR5+0x1980], R29 ;  /* 0x0019801d00007988 */ /* 0x000fe80008000405 */
[----:B------:R1:W-:Y:S04]  /*7dc40*/  STS.U16 [R0+UR5+0x2100], R3 ;  /* 0x0021000300007988 */ /* 0x0003e80008000405 */
[----:B0-----:R-:W2:Y:S04]  /*7dc50*/  LDL.LU R5, [R1+0x1340] ;  /* 0x0013400001057983 */ /* 0x001ea80000300800 */
[----:B-1----:R-:W4:Y:S04]  /*7dc60*/  LDL.LU R3, [R1+0x130c] ;  /* 0x00130c0001037983 */ /* 0x002f280000300800 */
[----:B------:R-:W2:Y:S04]  /*7dc70*/  LDL.LU R6, [R1+0x12d4] ;  /* 0x0012d40001067983 */ /* 0x000ea80000300800 */
        /* <DEDUP_REMOVED lines=20> */
[----:B---3--:R-:W-:Y:S04]  /*7ddc0*/  STS.U16 [R0+UR5+0x7180], R4 ;  /* 0x0071800400007988 */ /* 0x008fe80008000405 */
[----:B------:R-:W-:Y:S04]  /*7ddd0*/  STS.U16 [R0+UR5+0x7900], R28 ;  /* 0x0079001c00007988 */ /* 0x000fe80008000405 */
[----:B--2---:R0:W-:Y:S04]  /*7dde0*/  STL [R1+0x3c4c], R6 ;  /* 0x003c4c0601007387 */ /* 0x0041e80000100800 */
[----:B0-----:R-:W2:Y:S04]  /*7ddf0*/  LDL.LU R6, [R1+0x1308] ;  /* 0x0013080001067983 */ /* 0x001ea80000300800 */
[----:B------:R-:W3:Y:S04]  /*7de00*/  LDL.LU R2, [R1+0x12d0] ;  /* 0x0012d00001027983 */ /* 0x000ee80000300800 */
[----:B------:R-:W3:Y:S04]  /*7de10*/  LDL.LU R28, [R1+0x129c] ;  /* 0x00129c00011c7983 */ /* 0x000ee80000300800 */
[----:B------:R0:W-:Y:S04]  /*7de20*/  STS.U16 [R0+UR5+0x7980], R5 ;  /* 0x0079800500007988 */ /* 0x0001e80008000405 */
        /* <DEDUP_REMOVED lines=25> */
[----:B0-----:R-:W3:Y:S04]  /*7dfc0*/  LDL.LU R3, [R1+0xff0] ;  /* 0x000ff00001037983 */ /* 0x001ee80000300800 */
[----:B--2---:R0:W-:Y:S04]  /*7dfd0*/  STS.U16 [R0+UR5+0x8180], R6 ;  /* 0x0081800600007988 */ /* 0x0041e80008000405 */
[----:B0-----:R-:W2:Y:S04]  /*7dfe0*/  LDL.LU R6, [R1+0x3c4c] ;  /* 0x003c4c0001067983 */ /* 0x001ea80000300800 */
[----:B--2---:R-:W-:Y:S04]  /*7dff0*/  STS.U16 [R0+UR5+0x8900], R6 ;  /* 0x0089000600007988 */ /* 0x004fe80008000405 */
[----:B---3--:R-:W-:Y:S04]  /*7e000*/  STS.U16 [R0+UR5+0x8980], R2 ;  /* 0x0089800200007988 */ /* 0x008fe80008000405 */
[----:B------:R0:W-:Y:S04]  /*7e010*/  STS.U16 [R0+UR5+0x9100], R28 ;  /* 0x0091001c00007988 */ /* 0x0001e80008000405 */
[----:B------:R-:W-:Y:S04]  /*7e020*/  STS.U16 [R0+UR5+0x9180], R7 ;  /* 0x0091800700007988 */ /* 0x000fe80008000405 */
[----:B------:R1:W-:Y:S04]  /*7e030*/  STS.U16 [R0+UR5+0x9900], R5 ;  /* 0x0099000500007988 */ /* 0x0003e80008000405 */
[----:B0-----:R-:W2:Y:S04]  /*7e040*/  LDL.LU R28, [R1+0xfbc] ;  /* 0x000fbc00011c7983 */ /* 0x001ea80000300800 */
[----:B-1----:R-:W3:Y:S04]  /*7e050*/  LDL.LU R5, [R1+0xfb8] ;  /* 0x000fb80001057983 */ /* 0x002ee80000300800 */
        /* <DEDUP_REMOVED lines=22> */
[----:B----4-:R-:W-:Y:S04]  /*7e1c0*/  STS.U16 [R0+UR5+0xf100], R4 ;  /* 0x00f1000400007988 */ /* 0x010fe80008000405 */
[----:B------:R-:W-:Y:S04]  /*7e1d0*/  STS.U16 [R0+UR5+0xf180], R3 ;  /* 0x00f1800300007988 */ /* 0x000fe80008000405 */
[----:B--2---:R0:W-:Y:S04]  /*7e1e0*/  STL [R1+0x3c48], R6 ;  /* 0x003c480601007387 */ /* 0x0041e80000100800 */
[----:B0-----:R-:W2:Y:S04]  /*7e1f0*/  LDL.LU R6, [R1+0xf84] ;  /* 0x000f840001067983 */ /* 0x001ea80000300800 */
[----:B------:R-:W4:Y:S04]  /*7e200*/  LDL.LU R3, [R1+0xf4c] ;  /* 0x000f4c0001037983 */ /* 0x000f280000300800 */
[----:B------:R0:W-:Y:S04]  /*7e210*/  STS.U16 [R0+UR5+0xf900], R28 ;  /* 0x00f9001c00007988 */ /* 0x0001e80008000405 */
        /* <DEDUP_REMOVED lines=29> */
[----:B--2---:R-:W-:Y:S04]  /*7e3f0*/  STS.U16 [R0+UR5+0x10180], R6 ;  /* 0x0101800600007988 */ /* 0x004fe80008000405 */
[----:B----4-:R0:W-:Y:S04]  /*7e400*/  STS.U16 [R0+UR5+0x10900], R3 ;  /* 0x0109000300007988 */ /* 0x0101e80008000405 */
        /* <DEDUP_REMOVED lines=22> */
[----:B0-----:R-:W2:Y:S04]  /*7e570*/  LDL.LU R3, [R1+0x40c] ;  /* 0x00040c0001037983 */ /* 0x001ea80000300800 */
[----:B------:R-:W-:Y:S04]  /*7e580*/  STS.U16 [R0+UR5+0x16180], R25 ;  /* 0x0161801900007988 */ /* 0x000fe80008000405 */
[----:B-1----:R-:W4:Y:S04]  /*7e590*/  LDL.LU R28, [R1+0x3d0] ;  /* 0x0003d000011c7983 */ /* 0x002f280000300800 */
[----:B------:R0:W-:Y:S04]  /*7e5a0*/  STS.U16 [R0+UR5+0x16900], R27 ;  /* 0x0169001b00007988 */ /* 0x0001e80008000405 */
[----:B0-----:R-:W2:Y:S04]  /*7e5b0*/  LDL.LU R27, [R1+0x390] ;  /* 0x00039000011b7983 */ /* 0x001ea80000300800 */
[----:B---3--:R-:W-:Y:S04]  /*7e5c0*/  STS.U16 [R0+UR5+0x16980], R4 ;  /* 0x0169800400007988 */ /* 0x008fe80008000405 */
[----:B------:R-:W-:Y:S04]  /*7e5d0*/  STS.U16 [R0+UR5+0x17100], R5 ;  /* 0x0171000500007988 */ /* 0x000fe80008000405 */
[----:B--2---:R0:W-:Y:S04]  /*7e5e0*/  STL [R1+0x3c44], R27 ;  /* 0x003c441b01007387 */ /* 0x0041e80000100800 */
[----:B0-----:R-:W2:Y:S04]  /*7e5f0*/  LDL.LU R27, [R1+0x3cc] ;  /* 0x0003cc00011b7983 */ /* 0x001ea80000300800 */
[----:B------:R0:W-:Y:S04]  /*7e600*/  STS.U16 [R0+UR5+0x17180], R3 ;  /* 0x0171800300007988 */ /* 0x0001e80008000405 */
[----:B------:R-:W3:Y:S04]  /*7e610*/  LDL.LU R4, [R1+0x38c] ;  /* 0x00038c0001047983 */ /* 0x000ee80000300800 */
[----:B----4-:R1:W-:Y:S04]  /*7e620*/  STS.U16 [R0+UR5+0x17900], R28 ;  /* 0x0179001c00007988 */ /* 0x0103e80008000405 */
[----:B0-----:R-:W4:Y:S04]  /*7e630*/  LDL.LU R3, [R1+0x350] ;  /* 0x0003500001037983 */ /* 0x001f280000300800 */
[----:B------:R-:W3:Y:S04]  /*7e640*/  LDL.LU R5, [R1+0x34c] ;  /* 0x00034c0001057983 */ /* 0x000ee80000300800 */
[----:B-1----:R-:W3:Y:S04]  /*7e650*/  LDL.LU R28, [R1+0x310] ;  /* 0x00031000011c7983 */ /* 0x002ee80000300800 */
        /* <DEDUP_REMOVED lines=23> */
[----:B--2---:R0:W-:Y:S04]  /*7e7d0*/  STS.U16 [R0+UR5+0x17980], R27 ;  /* 0x0179801b00007988 */ /* 0x0041e80008000405 */
[----:B0-----:R-:W2:Y:S04]  /*7e7e0*/  LDL.LU R27, [R1+0x3c44] ;  /* 0x003c4400011b7983 */ /* 0x001ea80000300800 */
[----:B--2---:R0:W-:Y:S04]  /*7e7f0*/  STS.U16 [R0+UR5+0x18100], R27 ;  /* 0x0181001b00007988 */ /* 0x0041e80008000405 */
[----:B---3--:R1:W-:Y:S04]  /*7e800*/  STS.U16 [R0+UR5+0x18180], R4 ;  /* 0x0181800400007988 */ /* 0x0083e80008000405 */
[----:B----4-:R2:W-:Y:S04]  /*7e810*/  STS.U16 [R0+UR5+0x18900], R3 ;  /* 0x0189000300007988 */ /* 0x0105e80008000405 */
[----:B------:R3:W-:Y:S04]  /*7e820*/  STS.U16 [R0+UR5+0x18980], R5 ;  /* 0x0189800500007988 */ /* 0x0007e80008000405 */
[----:B------:R4:W-:Y:S04]  /*7e830*/  STS.U16 [R0+UR5+0x19100], R28 ;  /* 0x0191001c00007988 */ /* 0x0009e80008000405 */
[----:B0-----:R-:W4:Y:S04]  /*7e840*/  LDL.LU R27, [R1+0xc] ;  /* 0x00000c00011b7983 */ /* 0x001f280000300800 */
[----:B-1----:R-:W4:Y:S04]  /*7e850*/  LDL.LU R4, [R1+0x3c40] ;  /* 0x003c400001047983 */ /* 0x002f280000300800 */
[----:B--2---:R-:W2:Y:S04]  /*7e860*/  LDL.LU R3, [R1+0x1684] ;  /* 0x0016840001037983 */ /* 0x004ea80000300800 */
[----:B---3--:R-:W3:Y:S04]  /*7e870*/  LDL.LU R5, [R1+0x3c3c] ;  /* 0x003c3c0001057983 */ /* 0x008ee80000300800 */
[----:B----4-:R-:W4:Y:S04]  /*7e880*/  LDL.LU R28, [R1+0x3c38] ;  /* 0x003c3800011c7983 */ /* 0x010f280000300800 */
        /* <DEDUP_REMOVED lines=25> */
[----:B---3--:R-:W-:Y:S04]  /*7ea20*/  STS.U16 [R0+UR5+0x1f900], R5 ;  /* 0x01f9000500007988 */ /* 0x008fe80008000405 */
[----:B------:R0:W-:Y:S04]  /*7ea30*/  STS.U16 [R0+UR5+0x1f980], R4 ;  /* 0x01f9800400007988 */ /* 0x0001e80008000405 */
[----:B0-----:R-:W3:Y:S04]  /*7ea40*/  LDL.LU R4, [R1+0x1614] ;  /* 0x0016140001047983 */ /* 0x001ee80000300800 */
[----:B---3--:R0:W-:Y:S04]  /*7ea50*/  STL [R1+0x3c2c], R4 ;  /* 0x003c2c0401007387 */ /* 0x0081e80000100800 */
[----:B0-----:R-:W3:Y:S04]  /*7ea60*/  LDL.LU R4, [R1+0x1648] ;  /* 0x0016480001047983 */ /* 0x001ee80000300800 */
[----:B---3--:R0:W-:Y:S04]  /*7ea70*/  STL [R1+0x3c30], R4 ;  /* 0x003c300401007387 */ /* 0x0081e80000100800 */
[----:B0-----:R-:W3:Y:S01]  /*7ea80*/  LDL.LU R4, [R1+0x164c] ;  /* 0x00164c0001047983 */ /* 0x001ee20000300800 */
[----:B------:R-:W0:Y:S02]  /*7ea90*/  S2R R2, SR_TID.X ;  /* 0x0000000000027919 */ /* 0x000e240000002100 */
[----:B0-----:R-:W-:Y:S01]  /*7eaa0*/  LOP3.LUT R2, R2, 0x3f, RZ, 0xc0, !PT ;  /* 0x0000003f02027812 */ /* 0x001fe200078ec0ff */
[----:B---3--:R0:W-:Y:S04]  /*7eab0*/  STL [R1+0x3c34], R4 ;  /* 0x003c340401007387 */ /* 0x0081e80000100800 */
[----:B0-----:R-:W3:Y:S01]  /*7eac0*/  LDL.LU R4, [R1+0x1680] ;  /* 0x0016800001047983 */ /* 0x001ee20000300800 */
[----:B------:R-:W-:-:S03]  /*7ead0*/  IMAD.SHL.U32 R2, R2, 0x2, RZ ;  /* 0x0000000202027824 */ /* 0x000fc600078e00ff */
[----:B------:R-:W4:Y:S02]  /*7eae0*/  LDL.LU R5, [R1+0x1610] ;  /* 0x0016100001057983 */ /* 0x000f240000300800 */
[----:B------:R-:W-:Y:S02]  /*7eaf0*/  LOP3.LUT R28, R2, 0x20, RZ, 0x3c, !PT ;  /* 0x00000020021c7812 */ /* 0x000fe400078e3cff */
        /* <DEDUP_REMOVED lines=33> */
[----:B---3--:R0:W-:Y:S04]  /*7ed10*/  STS.U16 [R28+UR5+0x1200], R4 ;  /* 0x001200041c007988 */ /* 0x0081e80008000405 */
[----:B0-----:R-:W3:Y:S04]  /*7ed20*/  LDL.LU R4, [R1+0x12c8] ;  /* 0x0012c80001047983 */ /* 0x001ee80000300800 */
[----:B---3--:R0:W-:Y:S04]  /*7ed30*/  STL [R1+0x3c20], R4 ;  /* 0x003c200401007387 */ /* 0x0081e80000100800 */
[----:B0-----:R-:W3:Y:S04]  /*7ed40*/  LDL.LU R4, [R1+0x12cc] ;  /* 0x0012cc0001047983 */ /* 0x001ee80000300800 */
[----:B---3--:R0:W-:Y:S04]  /*7ed50*/  STL [R1+0x3c24], R4 ;  /* 0x003c240401007387 */ /* 0x0081e80000100800 */
        /* <DEDUP_REMOVED lines=55> */
[----:B0-----:R-:W2:Y:S04]  /*7f0d0*/  LDL.LU R0, [R1+0xfe8] ;  /* 0x000fe80001007983 */ /* 0x001ea80000300800 */
[----:B-1----:R-:W2:Y:S04]  /*7f0e0*/  LDL.LU R3, [R1+0xfb4] ;  /* 0x000fb40001037983 */ /* 0x002ea80000300800 */
        /* <DEDUP_REMOVED lines=45> */
[----:B--2---:R2:W-:Y:S04]  /*7f3c0*/  STS.U16 [R28+UR5+0xda00], R13 ;  /* 0x00da000d1c007988 */ /* 0x0045e80008000405 */
        /* <DEDUP_REMOVED lines=54> */
[----:B------:R0:W-:Y:S04]  /*7f730*/  STS.U16 [R28+UR5+0x17200], R0 ;  /* 0x017200001c007988 */ /* 0x0001e80008000405 */
[----:B0-----:R-:W2:Y:S04]  /*7f740*/  LDL.LU R0, [R1+0x3c4] ;  /* 0x0003c40001007983 */ /* 0x001ea80000300800 */
[----:B--2---:R0:W-:Y:S04]  /*7f750*/  STL [R1+0x3c10], R0 ;  /* 0x003c100001007387 */ /* 0x0041e80000100800 */
[----:B0-----:R-:W2:Y:S04]  /*7f760*/  LDL.LU R0, [R1+0x3c8] ;  /* 0x0003c80001007983 */ /* 0x001ea80000300800 */
[----:B------:R-:W3:Y:S04]  /*7f770*/  LDL.LU R11, [R1+0x384] ;  /* 0x00038400010b7983 */ /* 0x000ee80000300800 */
[----:B------:R-:W-:Y:S04]  /*7f780*/  STS.U16 [R28+UR5+0x17280], R3 ;  /* 0x017280031c007988 */ /* 0x000fe80008000405 */
[----:B---3--:R0:W-:Y:S04]  /*7f790*/  STL [R1+0x3c0c], R11 ;  /* 0x003c0c0b01007387 */ /* 0x0081e80000100800 */
[----:B0-----:R-:W3:Y:S04]  /*7f7a0*/  LDL.LU R11, [R1+0x388] ;  /* 0x00038800010b7983 */ /* 0x001ee80000300800 */
        /* <DEDUP_REMOVED lines=30> */
[----:B0-----:R-:W2:Y:S04]  /*7f990*/  LDL.LU R0, [R1+0x4] ;  /* 0x0000040001007983 */ /* 0x001ea80000300800 */
[----:B-1----:R-:W3:Y:S04]  /*7f9a0*/  LDL.LU R11, [R1+0x3c0c] ;  /* 0x003c0c00010b7983 */ /* 0x002ee80000300800 */
[----:B---3--:R0:W-:Y:S04]  /*7f9b0*/  STS.U16 [R28+UR5+0x18280], R11 ;  /* 0x0182800b1c007988 */ /* 0x0081e80008000405 */
[----:B----4-:R1:W-:Y:S04]  /*7f9c0*/  STS.U16 [R28+UR5+0x18a00], R10 ;  /* 0x018a000a1c007988 */ /* 0x0103e80008000405 */
[----:B------:R3:W-:Y:S04]  /*7f9d0*/  STS.U16 [R28+UR5+0x18a80], R3 ;  /* 0x018a80031c007988 */ /* 0x0007e80008000405 */
[----:B0-----:R-:W4:Y:S04]  /*7f9e0*/  LDL.LU R11, [R1+0x3c08] ;  /* 0x003c0800010b7983 */ /* 0x001f280000300800 */
[----:B-1----:R-:W2:Y:S04]  /*7f9f0*/  LDL.LU R10, [R1+0x3c04] ;  /* 0x003c0400010a7983 */ /* 0x002ea80000300800 */
[----:B---3--:R-:W3:Y:S04]  /*7fa00*/  LDL.LU R3, [R1+0x3c00] ;  /* 0x003c000001037983 */ /* 0x008ee80000300800 */
        /* <DEDUP_REMOVED lines=25> */
[----:B--2---:R-:W-:Y:S04]  /*7fba0*/  STS.U16 [R28+UR5+0x1f280], R0 ;  /* 0x01f280001c007988 */ /* 0x004fe80008000405 */
[----:B------:R-:W-:Y:S04]  /*7fbb0*/  STS.U16 [R28+UR5+0x1fa00], R10 ;  /* 0x01fa000a1c007988 */ /* 0x000fe80008000405 */
[----:B----4-:R0:W-:Y:S04]  /*7fbc0*/  STS.U16 [R28+UR5+0x1fa80], R11 ;  /* 0x01fa800b1c007988 */ /* 0x0101e80008000405 */
[----:B0-----:R-:W2:Y:S04]  /*7fbd0*/  LDL.LU R11, [R1+0x1640] ;  /* 0x00164000010b7983 */ /* 0x001ea80000300800 */
[----:B--2---:R0:W-:Y:S04]  /*7fbe0*/  STL [R1+0x3bf4], R11 ;  /* 0x003bf40b01007387 */ /* 0x0041e80000100800 */
[----:B0-----:R-:W2:Y:S04]  /*7fbf0*/  LDL.LU R11, [R1+0x1644] ;  /* 0x00164400010b7983 */ /* 0x001ea80000300800 */
[----:B--2---:R0:W-:Y:S04]  /*7fc00*/  STL [R1+0x3bf8], R11 ;  /* 0x003bf80b01007387 */ /* 0x0041e80000100800 */
[----:B0-----:R-:W2:Y:S01]  /*7fc10*/  LDL.LU R11, [R1+0x1678] ;  /* 0x00167800010b7983 */ /* 0x001ea20000300800 */
[----:B------:R-:W0:Y:S02]  /*7fc20*/  S2R R2, SR_TID.X ;  /* 0x0000000000027919 */ /* 0x000e240000002100 */
[----:B0-----:R-:W-:Y:S01]  /*7fc30*/  LOP3.LUT R2, R2, 0x3f, RZ, 0xc0, !PT ;  /* 0x0000003f02027812 */ /* 0x001fe200078ec0ff */
[----:B--2---:R0:W-:Y:S04]  /*7fc40*/  STL [R1+0x3bfc], R11 ;  /* 0x003bfc0b01007387 */ /* 0x0041e80000100800 */
[----:B0-----:R-:W2:Y:S01]  /*7fc50*/  LDL.LU R11, [R1+0x167c] ;  /* 0x00167c00010b7983 */ /* 0x001ea20000300800 */
[----:B------:R-:W-:-:S03]  /*7fc60*/  IMAD.SHL.U32 R2, R2, 0x2, RZ ;  /* 0x0000000202027824 */ /* 0x000fc600078e00ff */
[----:B------:R-:W3:Y:S02]  /*7fc70*/  LDL.LU R10, [R1+0x160c] ;  /* 0x00160c00010a7983 */ /* 0x000ee40000300800 */
[----:B------:R-:W-:Y:S02]  /*7fc80*/  LOP3.LUT R3, R2, 0x30, RZ, 0x3c, !PT ;  /* 0x0000003002037812 */ /* 0x000fe400078e3cff */
        /* <DEDUP_REMOVED lines=29> */
[----:B0-----:R-:W2:Y:S04]  /*7fe60*/  LDL.LU R11, [R1+0x3bf8] ;  /* 0x003bf800010b7983 */ /* 0x001ea80000300800 */
[----:B--2---:R0:W-:Y:S04]  /*7fe70*/  STS.U16 [R3+UR5+0xb00], R11 ;  /* 0x000b000b03007988 */ /* 0x0041e80008000405 */
[----:B0-----:R-:W2:Y:S04]  /*7fe80*/  LDL.LU R11, [R1+0x3bf4] ;  /* 0x003bf400010b7983 */ /* 0x001ea80000300800 */
[----:B--2---:R0:W-:Y:S04]  /*7fe90*/  STS.U16 [R3+UR5+0xb80], R11 ;  /* 0x000b800b03007988 */ /* 0x0041e80008000405 */
[----:B0-----:R-:W2:Y:S04]  /*7fea0*/  LDL.LU R11, [R1+0x12c4] ;  /* 0x0012c400010b7983 */ /* 0x001ea80000300800 */
[----:B--2---:R0:W-:Y:S04]  /*7feb0*/  STL [R1+0x3be8], R11 ;  /* 0x003be80b01007387 */ /* 0x0041e80000100800 */
[----:B0-----:R-:W2:Y:S04]  /*7fec0*/  LDL.LU R11, [R1+0x12f8] ;  /* 0x0012f800010b7983 */ /* 0x001ea80000300800 */
[----:B--2---:R0:W-:Y:S04]  /*7fed0*/  STL [R1+0x3bec], R11 ;  /* 0x003bec0b01007387 */ /* 0x0041e80000100800 */
[----:B0-----:R-:W2:Y:S04]  /*7fee0*/  LDL.LU R11, [R1+0x12fc] ;  /* 0x0012fc00010b7983 */ /* 0x001ea80000300800 */
        /* <DEDUP_REMOVED lines=29> */
[----:B------:R1:W-:Y:S04]  /*800c0*/  STS.U16 [R3+UR5+0x4b00], R16 ;  /* 0x004b001003007988 */ /* 0x0003e80008000405 */
[----:B------:R0:W-:Y:S04]  /*800d0*/  STS.U16 [R3+UR5+0x4b80], R12 ;  /* 0x004b800c03007988 */ /* 0x0001e80008000405 */
[----:B------:R0:W-:Y:S04]  /*800e0*/  STS.U16 [R3+UR5+0x5300], R9 ;  /* 0x0053000903007988 */ /* 0x0001e80008000405 */
[----:B------:R1:W-:Y:S04]  /*800f0*/  STS.U16 [R3+UR5+0x5380], R8 ;  /* 0x0053800803007988 */ /* 0x0003e80008000405 */
[----:B------:R1:W-:Y:S04]  /*80100*/  STS.U16 [R3+UR5+0x5b00], R13 ;  /* 0x005b000d03007988 */ /* 0x0003e80008000405 */
[----:B0-----:R-:W3:Y:S04]  /*80110*/  LDL.LU R18, [R1+0x113c] ;  /* 0x00113c0001127983 */ /* 0x001ee80000300800 */
[----:B-1----:R-:W3:Y:S04]  /*80120*/  LDL.LU R16, [R1+0x1138] ;  /* 0x0011380001107983 */ /* 0x002ee80000300800 */
        /* <DEDUP_REMOVED lines=18> */
[----:B0-----:R-:W3:Y:S04]  /*80250*/  LDL.LU R0, [R1+0xfe4] ;  /* 0x000fe40001007983 */ /* 0x001ee80000300800 */
[----:B-1----:R-:W3:Y:S04]  /*80260*/  LDL.LU R28, [R1+0xfe0] ;  /* 0x000fe000011c7983 */ /* 0x002ee80000300800 */
        /* <DEDUP_REMOVED lines=74> */
[----:B--2---:R-:W-:Y:S04]  /*80710*/  STS.U16 [R3+UR5+0x10380], R11 ;  /* 0x0103800b03007988 */ /* 0x004fe80008000405 */
        /* <DEDUP_REMOVED lines=18> */
[----:B--2---:R0:W-:Y:S04]  /*80840*/  STL [R1+0x3bd4], R16 ;  /* 0x003bd41001007387 */ /* 0x0041e80000100800 */
        /* <DEDUP_REMOVED lines=44> */
[----:B--2---:R0:W-:Y:S04]  /*80b10*/  STS.U16 [R3+UR5+0x17b00], R16 ;  /* 0x017b001003007988 */ /* 0x0041e80008000405 */
[----:B0-----:R-:W2:Y:S04]  /*80b20*/  LDL.LU R16, [R1+0x3bd4] ;  /* 0x003bd40001107983 */ /* 0x001ea80000300800 */
[----:B--2---:R0:W-:Y:S04]  /*80b30*/  STS.U16 [R3+UR5+0x17b80], R16 ;  /* 0x017b801003007988 */ /* 0x0041e80008000405 */
[----:B0-----:R-:W2:Y:S04]  /*80b40*/  LDL.LU R16, [R1+0x3bd0] ;  /* 0x003bd00001107983 */ /* 0x001ea80000300800 */
[----:B--2---:R0:W-:Y:S04]  /*80b50*/  STS.U16 [R3+UR5+0x18300], R16 ;  /* 0x0183001003007988 */ /* 0x0041e80008000405 */
[----:B---3--:R1:W-:Y:S04]  /*80b60*/  STS.U16 [R3+UR5+0x18380], R12 ;  /* 0x0183800c03007988 */ /* 0x0083e80008000405 */
[----:B----4-:R2:W-:Y:S04]  /*80b70*/  STS.U16 [R3+UR5+0x18b00], R27 ;  /* 0x018b001b03007988 */ /* 0x0105e80008000405 */
[----:B------:R3:W-:Y:S04]  /*80b80*/  STS.U16 [R3+UR5+0x18b80], R0 ;  /* 0x018b800003007988 */ /* 0x0007e80008000405 */
[----:B0-----:R-:W4:Y:S04]  /*80b90*/  LDL.LU R16, [R1+0x3bcc] ;  /* 0x003bcc0001107983 */ /* 0x001f280000300800 */
[----:B-1----:R-:W4:Y:S04]  /*80ba0*/  LDL.LU R12, [R1+0x3bc8] ;  /* 0x003bc800010c7983 */ /* 0x002f280000300800 */
[----:B--2---:R-:W2:Y:S04]  /*80bb0*/  LDL.LU R27, [R1+0x3bc4] ;  /* 0x003bc400011b7983 */ /* 0x004ea80000300800 */
        /* <DEDUP_REMOVED lines=27> */
[----:B----4-:R-:W-:Y:S04]  /*80d70*/  STS.U16 [R3+UR5+0x1fb00], R12 ;  /* 0x01fb000c03007988 */ /* 0x010fe80008000405 */
[----:B------:R0:W-:Y:S04]  /*80d80*/  STS.U16 [R3+UR5+0x1fb80], R16 ;  /* 0x01fb801003007988 */ /* 0x0001e80008000405 */
        /* <DEDUP_REMOVED lines=10> */
[----:B------:R-:W3:Y:S04]  /*80e30*/  LDL.LU R12, [R1+0x1604] ;  /* 0x00160400010c7983 */ /* 0x000ee80000300800 */
[----:B------:R-:W4:Y:S01]  /*80e40*/  LDL.LU R27, [R1+0x1600] ;  /* 0x00160000011b7983 */ /* 0x000f220000300800 */
[----:B------:R-:W-:-:S03]  /*80e50*/  LOP3.LUT R0, R2, 0x40, RZ, 0x3c, !PT ;  /* 0x0000004002007812 */ /* 0x000fc600078e3cff */
        /* <DEDUP_REMOVED lines=239> */
[----:B------:R-:W-:Y:S04]  /*81d50*/  STS.U16 [R0+UR5+0x19400], R2 ;  /* 0x0194000200007988 */ /* 0x000fe80008000405 */
[----:B------:R4:W-:Y:S04]  /*81d60*/  STS.U16 [R0+UR5+0x19480], R16 ;  /* 0x0194801000007988 */ /* 0x0009e80008000405 */
[----:B0-----:R-:W4:Y:S04]  /*81d70*/  LDL.LU R20, [R1+0x3b8c] ;  /* 0x003b8c0001147983 */ /* 0x001f280000300800 */
[----:B-1----:R-:W4:Y:S04]  /*81d80*/  LDL.LU R18, [R1+0x3b88] ;  /* 0x003b880001127983 */ /* 0x002f280000300800 */
[----:B--2---:R-:W2:Y:S04]  /*81d90*/  LDL.LU R23, [R1+0x3b84] ;  /* 0x003b840001177983 */ /* 0x004ea80000300800 */
[----:B---3--:R-:W3:Y:S04]  /*81da0*/  LDL.LU R25, [R1+0x3b80] ;  /* 0x003b800001197983 */ /* 0x008ee80000300800 */
[----:B----4-:R-:W4:Y:S04]  /*81db0*/  LDL.LU R16, [R1+0x15c0] ;  /* 0x0015c00001107983 */ /* 0x010f280000300800 */
[----:B----4-:R0:W-:Y:S04]  /*81dc0*/  STL [R1+0x3b74], R16 ;  /* 0x003b741001007387 */ /* 0x0101e80000100800 */
[----:B0-----:R-:W4:Y:S01]  /*81dd0*/  LDL.LU R16, [R1+0x1668] ;  /* 0x0016680001107983 */ /* 0x001f220000300800 */
[----:B------:R-:W0:Y:S03]  /*81de0*/  S2R R2, SR_TID.X ;  /* 0x0000000000027919 */ /* 0x000e260000002100 */
[----:B----4-:R1:W-:Y:S04]  /*81df0*/  STL [R1+0x3b78], R16 ;  /* 0x003b781001007387 */ /* 0x0103e80000100800 */
[----:B-1----:R-:W4:Y:S04]  /*81e00*/  LDL.LU R16, [R1+0x166c] ;  /* 0x00166c0001107983 */ /* 0x002f280000300800 */
        /* <DEDUP_REMOVED lines=12> */
[----:B------:R-:W-:Y:S01]  /*81ed0*/  STS.U16 [R0+UR5+0x1c480], R26 ;  /* 0x01c4801a00007988 */ /* 0x000fe20008000405 */
[----:B------:R-:W-:-:S03]  /*81ee0*/  IMAD.SHL.U32 R2, R2, 0x2, RZ ;  /* 0x0000000202027824 */ /* 0x000fc600078e00ff */
        /* <DEDUP_REMOVED lines=10> */
[----:B0-----:R-:W-:-:S02]  /*81f90*/  LOP3.LUT R0, R2, 0x50, RZ, 0x3c, !PT ;  /* 0x0000005002007812 */ /* 0x001fc400078e3cff */
[----:B----4-:R0:W-:Y:S04]  /*81fa0*/  STL [R1+0x3b7c], R16 ;  /* 0x003b7c1001007387 */ /* 0x0101e80000100800 */
        /* <DEDUP_REMOVED lines=17> */
[----:B0-----:R-:W-:-:S03]  /*820c0*/  LOP3.LUT R16, R2, 0x40, RZ, 0x3c, !PT ;  /* 0x0000004002107812 */ /* 0x001fc600078e3cff */
[----:B------:R-:W4:Y:S04]  /*820d0*/  LDL.LU R17, [R1+0x13c8] ;  /* 0x0013c80001117983 */ /* 0x000f280000300800 */
[----:B------:R-:W4:Y:S04]  /*820e0*/  LDL.LU R19, [R1+0x1394] ;  /* 0x0013940001137983 */ /* 0x000f280000300800 */
[----:B------:R-:W4:Y:S04]  /*820f0*/  LDL.LU R21, [R1+0x1390] ;  /* 0x0013900001157983 */ /* 0x000f280000300800 */
[----:B------:R-:W4:Y:S04]  /*82100*/  LDL.LU R28, [R1+0x135c] ;  /* 0x00135c00011c7983 */ /* 0x000f280000300800 */
[----:B------:R-:W4:Y:S04]  /*82110*/  LDL.LU R3, [R1+0x1358] ;  /* 0x0013580001037983 */ /* 0x000f280000300800 */
[----:B---3--:R0:W-:Y:S04]  /*82120*/  STS.U16 [R16+UR5+0x1f400], R25 ;  /* 0x01f4001910007988 */ /* 0x0081e80008000405 */
[----:B--2---:R1:W-:Y:S04]  /*82130*/  STS.U16 [R16+UR5+0x1f480], R23 ;  /* 0x01f4801710007988 */ /* 0x0043e80008000405 */
[----:B------:R2:W-:Y:S04]  /*82140*/  STS.U16 [R16+UR5+0x1fc00], R18 ;  /* 0x01fc001210007988 */ /* 0x0005e80008000405 */
[----:B------:R3:W-:Y:S04]  /*82150*/  STS.U16 [R16+UR5+0x1fc80], R20 ;  /* 0x01fc801410007988 */ /* 0x0007e80008000405 */
[----:B0-----:R-:W4:Y:S04]  /*82160*/  LDL.LU R25, [R1+0x15c4] ;  /* 0x0015c40001197983 */ /* 0x001f280000300800 */
[----:B------:R-:W4:Y:S04]  /*82170*/  LDL.LU R2, [R1+0x15f8] ;  /* 0x0015f80001027983 */ /* 0x000f280000300800 */
[----:B-1----:R-:W4:Y:S04]  /*82180*/  LDL.LU R23, [R1+0x15fc] ;  /* 0x0015fc0001177983 */ /* 0x002f280000300800 */
[----:B--2---:R-:W2:Y:S04]  /*82190*/  LDL.LU R18, [R1+0x1630] ;  /* 0x0016300001127983 */ /* 0x004ea80000300800 */
[----:B---3--:R-:W3:Y:S04]  /*821a0*/  LDL.LU R16, [R1+0x3b7c] ;  /* 0x003b7c0001107983 */ /* 0x008ee80000300800 */
[----:B------:R-:W2:Y:S04]  /*821b0*/  LDL.LU R20, [R1+0x1634] ;  /* 0x0016340001147983 */ /* 0x000ea80000300800 */
[----:B---3--:R0:W-:Y:S04]  /*821c0*/  STS.U16 [R0+UR5+0x500], R16 ;  /* 0x0005001000007988 */ /* 0x0081e80008000405 */
[----:B0-----:R-:W3:Y:S04]  /*821d0*/  LDL.LU R16, [R1+0x3b78] ;  /* 0x003b780001107983 */ /* 0x001ee80000300800 */
[----:B---3--:R0:W-:Y:S04]  /*821e0*/  STS.U16 [R0+UR5+0x580], R16 ;  /* 0x0005801000007988 */ /* 0x0081e80008000405 */
[----:B--2---:R1:W-:Y:S04]  /*821f0*/  STS.U16 [R0+UR5+0xd00], R20 ;  /* 0x000d001400007988 */ /* 0x0043e80008000405 */
[----:B0-----:R-:W2:Y:S04]  /*82200*/  LDL.LU R16, [R1+0x3b74] ;  /* 0x003b740001107983 */ /* 0x001ea80000300800 */
[----:B-1----:R-:W3:Y:S04]  /*82210*/  LDL.LU R20, [R1+0x12e8] ;  /* 0x0012e80001147983 */ /* 0x002ee80000300800 */
[----:B---3--:R0:W-:Y:S04]  /*82220*/  STL [R1+0x3b68], R20 ;  /* 0x003b681401007387 */ /* 0x0081e80000100800 */
[----:B0-----:R-:W3:Y:S04]  /*82230*/  LDL.LU R20, [R1+0x12ec] ;  /* 0x0012ec0001147983 */ /* 0x001ee80000300800 */
[----:B---3--:R0:W-:Y:S04]  /*82240*/  STL [R1+0x3b6c], R20 ;  /* 0x003b6c1401007387 */ /* 0x0081e80000100800 */
[----:B0-----:R-:W3:Y:S04]  /*82250*/  LDL.LU R20, [R1+0x1320] ;  /* 0x0013200001147983 */ /* 0x001ee80000300800 */
[----:B------:R-:W-:Y:S04]  /*82260*/  STS.U16 [R0+UR5+0xd80], R18 ;  /* 0x000d801200007988 */ /* 0x000fe80008000405 */
[----:B----4-:R-:W-:Y:S04]  /*82270*/  STS.U16 [R0+UR5+0x1500], R23 ;  /* 0x0015001700007988 */ /* 0x010fe80008000405 */
        /* <DEDUP_REMOVED lines=208> */
[----:B------:R-:W2:Y:S04]  /*82f80*/  LDL.LU R20, [R1+0x15b8] ;  /* 0x0015b80001147983 */ /* 0x000ea80000300800 */
[----:B--2---:R0:W-:Y:S04]  /*82f90*/  STL [R1+0x3b30], R20 ;  /* 0x003b301401007387 */ /* 0x0041e80000100800 */
[----:B0-----:R-:W2:Y:S01]  /*82fa0*/  LDL.LU R20, [R1+0x1660] ;  /* 0x0016600001147983 */ /* 0x001ea20000300800 */
[----:B------:R-:W0:Y:S03]  /*82fb0*/  S2R R2, SR_TID.X ;  /* 0x0000000000027919 */ /* 0x000e260000002100 */
[----:B--2---:R1:W-:Y:S04]  /*82fc0*/  STL [R1+0x3b34], R20 ;  /* 0x003b341401007387 */ /* 0x0043e80000100800 */
[----:B-1----:R-:W2:Y:S04]  /*82fd0*/  LDL.LU R20, [R1+0x1664] ;  /* 0x0016640001147983 */ /* 0x002ea80000300800 */
        /* <DEDUP_REMOVED lines=23> */
[----:B----4-:R0:W-:Y:S02]  /*83150*/  STS.U16 [R0+UR5+0x1ed80], R3 ;  /* 0x01ed800300007988 */ /* 0x0101e40008000405 */
[----:B0-----:R-:W-:-:S02]  /*83160*/  LOP3.LUT R3, R2, 0x60, RZ, 0x3c, !PT ;  /* 0x0000006002037812 */ /* 0x001fc400078e3cff */
        /* <DEDUP_REMOVED lines=18> */
[----:B0-----:R-:W-:-:S03]  /*83290*/  LOP3.LUT R20, R2, 0x50, RZ, 0x3c, !PT ;  /* 0x0000005002147812 */ /* 0x001fc600078e3cff */
[----:B------:R-:W2:Y:S04]  /*832a0*/  LDL.LU R8, [R1+0x13c0] ;  /* 0x0013c00001087983 */ /* 0x000ea80000300800 */
[----:B------:R-:W2:Y:S04]  /*832b0*/  LDL.LU R13, [R1+0x138c] ;  /* 0x00138c00010d7983 */ /* 0x000ea80000300800 */
[----:B------:R-:W2:Y:S04]  /*832c0*/  LDL.LU R17, [R1+0x1388] ;  /* 0x0013880001117983 */ /* 0x000ea80000300800 */
[----:B------:R-:W2:Y:S04]  /*832d0*/  LDL.LU R28, [R1+0x1354] ;  /* 0x00135400011c7983 */ /* 0x000ea80000300800 */
[----:B------:R-:W2:Y:S04]  /*832e0*/  LDL.LU R0, [R1+0x1350] ;  /* 0x0013500001007983 */ /* 0x000ea80000300800 */
[----:B---3--:R0:W-:Y:S04]  /*832f0*/  STS.U16 [R20+UR5+0x1f500], R21 ;  /* 0x01f5001514007988 */ /* 0x0081e80008000405 */
[----:B------:R1:W-:Y:S04]  /*83300*/  STS.U16 [R20+UR5+0x1f580], R19 ;  /* 0x01f5801314007988 */ /* 0x0003e80008000405 */
[----:B------:R3:W-:Y:S04]  /*83310*/  STS.U16 [R20+UR5+0x1fd00], R22 ;  /* 0x01fd001614007988 */ /* 0x0007e80008000405 */
[----:B------:R1:W-:Y:S04]  /*83320*/  STS.U16 [R20+UR5+0x1fd80], R24 ;  /* 0x01fd801814007988 */ /* 0x0003e80008000405 */
[----:B0-----:R-:W2:Y:S04]  /*83330*/  LDL.LU R21, [R1+0x15bc] ;  /* 0x0015bc0001157983 */ /* 0x001ea80000300800 */
[----:B------:R-:W2:Y:S04]  /*83340*/  LDL.LU R2, [R1+0x15f0] ;  /* 0x0015f00001027983 */ /* 0x000ea80000300800 */
[----:B-1----:R-:W2:Y:S04]  /*83350*/  LDL.LU R19, [R1+0x15f4] ;  /* 0x0015f40001137983 */ /* 0x002ea80000300800 */
[----:B---3--:R-:W3:Y:S04]  /*83360*/  LDL.LU R22, [R1+0x1628] ;  /* 0x0016280001167983 */ /* 0x008ee80000300800 */
[----:B------:R-:W2:Y:S04]  /*83370*/  LDL.LU R20, [R1+0x3b38] ;  /* 0x003b380001147983 */ /* 0x000ea80000300800 */
[----:B------:R-:W3:Y:S04]  /*83380*/  LDL.LU R24, [R1+0x162c] ;  /* 0x00162c0001187983 */ /* 0x000ee80000300800 */
[----:B--2---:R0:W-:Y:S04]  /*83390*/  STS.U16 [R3+UR5+0x600], R20 ;  /* 0x0006001403007988 */ /* 0x0041e80008000405 */
[----:B0-----:R-:W2:Y:S04]  /*833a0*/  LDL.LU R20, [R1+0x3b34] ;  /* 0x003b340001147983 */ /* 0x001ea80000300800 */
[----:B--2---:R0:W-:Y:S04]  /*833b0*/  STS.U16 [R3+UR5+0x680], R20 ;  /* 0x0006801403007988 */ /* 0x0041e80008000405 */
[----:B---3--:R1:W-:Y:S04]  /*833c0*/  STS.U16 [R3+UR5+0xe00], R24 ;  /* 0x000e001803007988 */ /* 0x0083e80008000405 */
[----:B0-----:R-:W2:Y:S04]  /*833d0*/  LDL.LU R20, [R1+0x3b30] ;  /* 0x003b300001147983 */ /* 0x001ea80000300800 */
[----:B-1----:R-:W3:Y:S04]  /*833e0*/  LDL.LU R24, [R1+0x12e0] ;  /* 0x0012e00001187983 */ /* 0x002ee80000300800 */
        /* <DEDUP_REMOVED lines=8> */
[----:B--2---:R-:W-:Y:S04]  /*83470*/  STS.U16 [R3+UR5+0x1e80], R20 ;  /* 0x001e801403007988 */ /* 0x004fe80008000405 */
[----:B------:R-:W-:Y:S04]  /*83480*/  STS.U16 [R3+UR5+0x2600], R18 ;  /* 0x0026001203007988 */ /* 0x000fe80008000405 */
[----:B----4-:R-:W-:Y:S04]  /*83490*/  STS.U16 [R3+UR5+0x2680], R23 ;  /* 0x0026801703007988 */ /* 0x010fe80008000405 */
        /* <DEDUP_REMOVED lines=203> */
[----:B------:R-:W2:Y:S01]  /*84150*/  LDL.LU R24, [R1+0x15e8] ;  /* 0x0015e80001187983 */ /* 0x000ea20000300800 */
[----:B------:R-:W0:Y:S03]  /*84160*/  S2R R2, SR_TID.X ;  /* 0x0000000000027919 */ /* 0x000e260000002100 */
        /* <DEDUP_REMOVED lines=18> */
[----:B------:R-:W-:Y:S04]  /*84290*/  STS.U16 [R3+UR5+0x1e600], R9 ;  /* 0x01e6000903007988 */ /* 0x000fe80008000405 */
[----:B------:R-:W-:Y:S01]  /*842a0*/  STS.U16 [R3+UR5+0x1e680], R8 ;  /* 0x01e6800803007988 */ /* 0x000fe20008000405 */
[----:B0-----:R-:W-:-:S05]  /*842b0*/  LOP3.LUT R2, R2, 0x3f, RZ, 0xc0, !PT ;  /* 0x0000003f02027812 */ /* 0x001fca00078ec0ff */
[----:B------:R-:W-:Y:S01]  /*842c0*/  IMAD.SHL.U32 R2, R2, 0x2, RZ ;  /* 0x0000000202027824 */ /* 0x000fe200078e00ff */
[----:B------:R-:W-:Y:S04]  /*842d0*/  STS.U16 [R3+UR5+0x1ee00], R28 ;  /* 0x01ee001c03007988 */ /* 0x000fe80008000405 */
[C---:B-1----:R-:W-:Y:S01]  /*842e0*/  LOP3.LUT R15, R2.reuse, 0x70, RZ, 0x3c, !PT ;  /* 0x00000070020f7812 */ /* 0x042fe200078e3cff */
[----:B--2---:R0:W-:Y:S04]  /*842f0*/  STL [R1+0x3af4], R24 ;  /* 0x003af41801007387 */ /* 0x0041e80000100800 */
        /* <DEDUP_REMOVED lines=20> */
[----:B----4-:R0:W-:Y:S04]  /*84440*/  STS.U16 [R3+UR5+0x1ee80], R0 ;  /* 0x01ee800003007988 */ /* 0x0101e80008000405 */
[----:B------:R-:W4:Y:S04]  /*84450*/  LDL.LU R28, [R1+0x13b8] ;  /* 0x0013b800011c7983 */ /* 0x000f280000300800 */
[----:B---3--:R1:W-:Y:S04]  /*84460*/  STS.U16 [R24+UR5+0x1f600], R17 ;  /* 0x01f6001118007988 */ /* 0x0083e80008000405 */
[----:B------:R3:W-:Y:S04]  /*84470*/  STS.U16 [R24+UR5+0x1f680], R13 ;  /* 0x01f6800d18007988 */ /* 0x0007e80008000405 */
[----:B------:R1:W-:Y:S04]  /*84480*/  STS.U16 [R24+UR5+0x1fe00], R29 ;  /* 0x01fe001d18007988 */ /* 0x0003e80008000405 */
[----:B------:R1:W-:Y:S04]  /*84490*/  STS.U16 [R24+UR5+0x1fe80], R26 ;  /* 0x01fe801a18007988 */ /* 0x0003e80008000405 */
[----:B0-----:R-:W2:Y:S04]  /*844a0*/  LDL.LU R3, [R1+0x1384] ;  /* 0x0013840001037983 */ /* 0x001ea80000300800 */
[----:B------:R-:W2:Y:S04]  /*844b0*/  LDL.LU R0, [R1+0x1380] ;  /* 0x0013800001007983 */ /* 0x000ea80000300800 */
[----:B-1----:R-:W2:Y:S04]  /*844c0*/  LDL.LU R17, [R1+0x15ec] ;  /* 0x0015ec0001117983 */ /* 0x002ea80000300800 */
[----:B------:R-:W2:Y:S04]  /*844d0*/  LDL.LU R2, [R1+0x1620] ;  /* 0x0016200001027983 */ /* 0x000ea80000300800 */
[----:B---3--:R-:W3:Y:S04]  /*844e0*/  LDL.LU R13, [R1+0x1624] ;  /* 0x00162400010d7983 */ /* 0x008ee80000300800 */
[----:B------:R-:W2:Y:S04]  /*844f0*/  LDL.LU R29, [R1+0x1658] ;  /* 0x00165800011d7983 */ /* 0x000ea80000300800 */
[----:B------:R-:W2:Y:S04]  /*84500*/  LDL.LU R24, [R1+0x3af4] ;  /* 0x003af40001187983 */ /* 0x000ea80000300800 */
[----:B------:R-:W2:Y:S04]  /*84510*/  LDL.LU R26, [R1+0x165c] ;  /* 0x00165c00011a7983 */ /* 0x000ea80000300800 */
[----:B--2---:R-:W-:Y:S04]  /*84520*/  STS.U16 [R15+UR5+0x700], R26 ;  /* 0x0007001a0f007988 */ /* 0x004fe80008000405 */
[----:B------:R-:W-:Y:S04]  /*84530*/  STS.U16 [R15+UR5+0x780], R29 ;  /* 0x0007801d0f007988 */ /* 0x000fe80008000405 */
[----:B---3--:R-:W-:Y:S04]  /*84540*/  STS.U16 [R15+UR5+0xf00], R13 ;  /* 0x000f000d0f007988 */ /* 0x008fe80008000405 */
        /* <DEDUP_REMOVED lines=22> */
[----:B----4-:R1:W-:Y:S04]  /*846b0*/  STS.U16 [R15+UR5+0x6780], R28 ;  /* 0x0067801c0f007988 */ /* 0x0103e80008000405 */
[----:B0-----:R-:W2:Y:S04]  /*846c0*/  LDL.LU R8, [R1+0x134c] ;  /* 0x00134c0001087983 */ /* 0x001ea80000300800 */
[----:B-1----:R-:W3:Y:S04]  /*846d0*/  LDL.LU R28, [R1+0x1348] ;  /* 0x00134800011c7983 */ /* 0x002ee80000300800 */
[----:B------:R-:W4:Y:S04]  /*846e0*/  LDL.LU R26, [R1+0x1310] ;  /* 0x00131000011a7983 */ /* 0x000f280000300800 */
[----:B------:R-:W-:Y:S04]  /*846f0*/  STS.U16 [R15+UR5+0x6f00], R3 ;  /* 0x006f00030f007988 */ /* 0x000fe80008000405 */
[----:B------:R-:W-:Y:S04]  /*84700*/  STS.U16 [R15+UR5+0x6f80], R0 ;  /* 0x006f80000f007988 */ /* 0x000fe80008000405 */
[----:B----4-:R0:W-:Y:S04]  /*84710*/  STL [R1+0x3af0], R26 ;  /* 0x003af01a01007387 */ /* 0x0101e80000100800 */
        /* <DEDUP_REMOVED lines=27> */
[----:B---3--:R1:W-:Y:S04]  /*848d0*/  STS.U16 [R15+UR5+0x7780], R28 ;  /* 0x0077801c0f007988 */ /* 0x0083e80008000405 */
[----:B0-----:R-:W2:Y:S04]  /*848e0*/  LDL.LU R8, [R1+0x1030] ;  /* 0x0010300001087983 */ /* 0x001ea80000300800 */
[----:B-1----:R-:W3:Y:S04]  /*848f0*/  LDL.LU R28, [R1+0xffc] ;  /* 0x000ffc00011c7983 */ /* 0x002ee80000300800 */
[----:B----4-:R0:W-:Y:S04]  /*84900*/  STS.U16 [R15+UR5+0x7f00], R26 ;  /* 0x007f001a0f007988 */ /* 0x0101e80008000405 */
[----:B0-----:R-:W4:Y:S04]  /*84910*/  LDL.LU R26, [R1+0x3af0] ;  /* 0x003af000011a7983 */ /* 0x001f280000300800 */
        /* <DEDUP_REMOVED lines=25> */
[----:B------:R1:W-:Y:S04]  /*84ab0*/  STS.U16 [R15+UR5+0xe700], R0 ;  /* 0x00e700000f007988 */ /* 0x0003e80008000405 */
[----:B0-----:R-:W4:Y:S04]  /*84ac0*/  LDL.LU R3, [R1+0xff8] ;  /* 0x000ff80001037983 */ /* 0x001f280000300800 */
[----:B-1----:R-:W4:Y:S04]  /*84ad0*/  LDL.LU R0, [R1+0xfc4] ;  /* 0x000fc40001007983 */ /* 0x002f280000300800 */
[----:B------:R-:W4:Y:S04]  /*84ae0*/  LDL.LU R26, [R1+0xf8c] ;  /* 0x000f8c00011a7983 */ /* 0x000f280000300800 */
[----:B--2---:R-:W-:Y:S04]  /*84af0*/  STS.U16 [R15+UR5+0xe780], R8 ;  /* 0x00e780080f007988 */ /* 0x004fe80008000405 */
[----:B---3--:R-:W-:Y:S04]  /*84b00*/  STS.U16 [R15+UR5+0xef00], R28 ;  /* 0x00ef001c0f007988 */ /* 0x008fe80008000405 */
[----:B----4-:R0:W-:Y:S04]  /*84b10*/  STL [R1+0x3aec], R26 ;  /* 0x003aec1a01007387 */ /* 0x0101e80000100800 */
        /* <DEDUP_REMOVED lines=55> */
[----:B------:R2:W-:Y:S04]  /*84e90*/  STS.U16 [R15+UR5+0x15780], R9 ;  /* 0x015780090f007988 */ /* 0x0005e80008000405 */
[----:B0-----:R-:W3:Y:S04]  /*84ea0*/  LDL.LU R7, [R1+0x420] ;  /* 0x0004200001077983 */ /* 0x001ee80000300800 */
[----:B-1----:R-:W4:Y:S04]  /*84eb0*/  LDL.LU R14, [R1+0x41c] ;  /* 0x00041c00010e7983 */ /* 0x002f280000300800 */
[----:B--2---:R-:W2:Y:S04]  /*84ec0*/  LDL.LU R9, [R1+0x3dc] ;  /* 0x0003dc0001097983 */ /* 0x004ea80000300800 */
[----:B------:R-:W-:Y:S04]  /*84ed0*/  STS.U16 [R15+UR5+0x15f00], R8 ;  /* 0x015f00080f007988 */ /* 0x000fe80008000405 */
[----:B------:R-:W-:Y:S04]  /*84ee0*/  STS.U16 [R15+UR5+0x15f80], R28 ;  /* 0x015f801c0f007988 */ /* 0x000fe80008000405 */
[----:B------:R-:W-:Y:S04]  /*84ef0*/  STS.U16 [R15+UR5+0x16700], R3 ;  /* 0x016700030f007988 */ /* 0x000fe80008000405 */
[----:B------:R-:W-:Y:S04]  /*84f00*/  STS.U16 [R15+UR5+0x16780], R0 ;  /* 0x016780000f007988 */ /* 0x000fe80008000405 */
[----:B--2---:R0:W-:Y:S04]  /*84f10*/  STL [R1+0x3ae8], R9 ;  /* 0x003ae80901007387 */ /* 0x0041e80000100800 */
        /* <DEDUP_REMOVED lines=25> */
[----:B---3--:R0:W-:Y:S04]  /*850b0*/  STS.U16 [R15+UR5+0x16f00], R7 ;  /* 0x016f00070f007988 */ /* 0x0081e80008000405 */
[----:B------:R-:W3:Y:S04]  /*850c0*/  LDL.LU R6, [R1+0x60] ;  /* 0x0000600001067983 */ /* 0x000ee80000300800 */
[----:B----4-:R1:W-:Y:S04]  /*850d0*/  STS.U16 [R15+UR5+0x16f80], R14 ;  /* 0x016f800e0f007988 */ /* 0x0103e80008000405 */
[----:B0-----:R-:W4:Y:S04]  /*850e0*/  LDL.LU R7, [R1+0x5c] ;  /* 0x00005c0001077983 */ /* 0x001f280000300800 */
[----:B-1----:R-:W3:Y:S04]  /*850f0*/  LDL.LU R14, [R1+0x20] ;  /* 0x00002000010e7983 */ /* 0x002ee80000300800 */
[----:B--2---:R0:W-:Y:S04]  /*85100*/  STS.U16 [R15+UR5+0x17700], R9 ;  /* 0x017700090f007988 */ /* 0x0041e80008000405 */
[----:B0-----:R-:W2:Y:S04]  /*85110*/  LDL.LU R9, [R1+0x3ae8] ;  /* 0x003ae80001097983 */ /* 0x001ea80000300800 */
[----:B--2---:R0:W-:Y:S04]  /*85120*/  STS.U16 [R15+UR5+0x17780], R9 ;  /* 0x017780090f007988 */ /* 0x0041e80008000405 */
[----:B------:R1:W-:Y:S04]  /*85130*/  STS.U16 [R15+UR5+0x17f00], R8 ;  /* 0x017f00080f007988 */ /* 0x0003e80008000405 */
[----:B------:R2:W-:Y:S04]  /*85140*/  STS.U16 [R15+UR5+0x17f80], R28 ;  /* 0x017f801c0f007988 */ /* 0x0005e80008000405 */
[----:B------:R1:W-:Y:S04]  /*85150*/  STS.U16 [R15+UR5+0x18700], R3 ;  /* 0x018700030f007988 */ /* 0x0003e80008000405 */
[----:B------:R2:W-:Y:S04]  /*85160*/  STS.U16 [R15+UR5+0x18780], R0 ;  /* 0x018780000f007988 */ /* 0x0005e80008000405 */
[----:B0-----:R-:W3:Y:S04]  /*85170*/  LDL.LU R9, [R1+0x3ae4] ;  /* 0x003ae40001097983 */ /* 0x001ee80000300800 */
[----:B-1----:R-:W3:Y:S04]  /*85180*/  LDL.LU R8, [R1+0x3ae0] ;  /* 0x003ae00001087983 */ /* 0x002ee80000300800 */
[----:B--2---:R-:W2:Y:S04]  /*85190*/  LDL.LU R28, [R1+0x3adc] ;  /* 0x003adc00011c7983 */ /* 0x004ea80000300800 */
[----:B------:R-:W2:Y:S04]  /*851a0*/  LDL.LU R3, [R1+0x3ad8] ;  /* 0x003ad80001037983 */ /* 0x000ea80000300800 */
        /* <DEDUP_REMOVED lines=20> */
[----:B--2---:R0:W-:Y:S04]  /*852f0*/  STS.U16 [R15+UR5+0x1d780], R0 ;  /* 0x01d780000f007988 */ /* 0x0041e80008000405 */
[----:B0-----:R-:W2:Y:S04]  /*85300*/  LDL.LU R0, [R1+0x3ad0] ;  /* 0x003ad00001007983 */ /* 0x001ea80000300800 */
[----:B------:R0:W-:Y:S04]  /*85310*/  STS.U16 [R15+UR5+0x1df00], R3 ;  /* 0x01df00030f007988 */ /* 0x0001e80008000405 */
[----:B0-----:R-:W2:Y:S04]  /*85320*/  LDL.LU R3, [R1+0x3acc] ;  /* 0x003acc0001037983 */ /* 0x001ea80000300800 */
[----:B------:R-:W-:Y:S04]  /*85330*/  STS.U16 [R15+UR5+0x1df80], R5 ;  /* 0x01df80050f007988 */ /* 0x000fe80008000405 */
[----:B---3--:R-:W-:Y:S04]  /*85340*/  STS.U16 [R15+UR5+0x1e700], R6 ;  /* 0x01e700060f007988 */ /* 0x008fe80008000405 */
[----:B----4-:R-:W-:Y:S04]  /*85350*/  STS.U16 [R15+UR5+0x1e780], R7 ;  /* 0x01e780070f007988 */ /* 0x010fe80008000405 */
[----:B------:R-:W-:Y:S04]  /*85360*/  STS.U16 [R15+UR5+0x1ef00], R14 ;  /* 0x01ef000e0f007988 */ /* 0x000fe80008000405 */
[----:B------:R0:W-:Y:S04]  /*85370*/  STS.U16 [R15+UR5+0x1ef80], R28 ;  /* 0x01ef801c0f007988 */ /* 0x0001e80008000405 */
[----:B------:R-:W-:Y:S04]  /*85380*/  STS.U16 [R15+UR5+0x1f700], R8 ;  /* 0x01f700080f007988 */ /* 0x000fe80008000405 */
[----:B------:R-:W-:Y:S04]  /*85390*/  STS.U16 [R15+UR5+0x1f780], R9 ;  /* 0x01f780090f007988 */ /* 0x000fe80008000405 */
[----:B0-----:R-:W3:Y:S01]  /*853a0*/  LDL.LU R28, [R1+0x3ac8] ;  /* 0x003ac800011c7983 */ /* 0x001ee20000300800 */
[----:B------:R-:W0:Y:S03]  /*853b0*/  S2R R2, SR_TID.X ;  /* 0x0000000000027919 */ /* 0x000e260000002100 */
[----:B--2---:R1:W-:Y:S04]  /*853c0*/  STS.U16 [R15+UR5+0x1ff00], R0 ;  /* 0x01ff00000f007988 */ /* 0x0043e80008000405 */
[----:B-1----:R-:W2:Y:S04]  /*853d0*/  LDL.LU R0, [R1+0x3ac4] ;  /* 0x003ac40001007983 */ /* 0x002ea80000300800 */
[----:B------:R1:W-:Y:S02]  /*853e0*/  STS.U16 [R15+UR5+0x1ff80], R3 ;  /* 0x01ff80030f007988 */ /* 0x0003e40008000405 */
[----:B-1----:R-:W1:Y:S01]  /*853f0*/  LDC R3, c[0x0][0x3ac] ;  /* 0x0000eb00ff037b82 */ /* 0x002e620000000800 */
[----:B0-----:R-:W-:-:S05]  /*85400*/  LOP3.LUT R2, R2, 0x3f, RZ, 0xc0, !PT ;  /* 0x0000003f02027812 */ /* 0x001fca00078ec0ff */
[----:B------:R-:W-:Y:S02]  /*85410*/  IMAD.SHL.U32 R2, R2, 0x2, RZ ;  /* 0x0000000202027824 */ /* 0x000fe400078e00ff */
[----:B-1----:R-:W-:-:S04]  /*85420*/  IMAD.SHL.U32 R3, R3, 0x80, RZ ;  /* 0x0000008003037824 */ /* 0x002fc800078e00ff */
[----:B------:R-:W-:Y:S01]  /*85430*/  IMAD.SHL.U32 R3, R3, 0x2, RZ ;  /* 0x0000000203037824 */ /* 0x000fe200078e00ff */
[----:B------:R-:W-:Y:S06]  /*85440*/  BAR.SYNC.DEFER_BLOCKING 0x0 ;  /* 0x0000000000007b1d */ /* 0x000fec0000010000 */
[----:B------:R-:W0:Y:S01]  /*85450*/  S2R R15, SR_TID.X ;  /* 0x00000000000f7919 */ /* 0x000e220000002100 */
[----:B--2---:R-:W-:Y:S04]  /*85460*/  STL [R1+0x3b00], R0 ;  /* 0x003b000001007387 */ /* 0x004fe80000100800 */
[----:B---3--:R-:W1:Y:S04]  /*85470*/  LDSM.16.M88.4 R8, [R28+UR5] ;  /* 0x000000051c08783b */ /* 0x008e680008000200 */
[----:B------:R-:W2:Y:S04]  /*85480*/  LDSM.16.M88.4 R24, [R28+UR5+0x1000] ;  /* 0x001000051c18783b */ /* 0x000ea80008000200 */
[----:B------:R-:W3:Y:S01]  /*85490*/  LDSM.16.M88.4 R20, [R28+UR5+0x2000] ;  /* 0x002000051c14783b */ /* 0x000ee20008000200 */
[C---:B0-----:R-:W-:Y:S01]  /*854a0*/  LOP3.LUT R14, R15.reuse, 0x7, RZ, 0xc0, !PT ;  /* 0x000000070f0e7812 */ /* 0x041fe200078ec0ff */
[----:B------:R-:W-:-:S02]  /*854b0*/  IMAD.SHL.U32 R7, R15, 0x2, RZ ;  /* 0x000000020f077824 */ /* 0x000fc400078e00ff */
[----:B------:R-:W-:Y:S02]  /*854c0*/  IMAD.SHL.U32 R15, R15, 0x40, RZ ;  /* 0x000000400f0f7824 */ /* 0x000fe400078e00ff */
[----:B------:R-:W-:-:S05]  /*854d0*/  IMAD R14, R14, 0x90, RZ ;  /* 0x000000900e0e7824 */ /* 0x000fca00078e02ff */
[C-C-:B------:R-:W-:Y:S02]  /*854e0*/  LOP3.LUT R2, R14.reuse, 0x10, R7.reuse, 0x78, !PT ;  /* 0x000000100e027812 */ /* 0x140fe400078e7807 */
[----:B------:R-:W-:Y:S02]  /*854f0*/  LOP3.LUT R29, R14, 0x10, R7, 0x78, !PT ;  /* 0x000000100e1d7812 */ /* 0x000fe400078e7807 */
[--C-:B------:R-:W-:Y:S02]  /*85500*/  LOP3.LUT R2, R2, 0x400, R15.reuse, 0xf8, !PT ;  /* 0x0000040002027812 */ /* 0x100fe400078ef80f */
[----:B------:R-:W-:Y:S02]  /*85510*/  LOP3.LUT R29, R29, 0x400, R15, 0xf8, !PT ;  /* 0x000004001d1d7812 */ /* 0x000fe400078ef80f */
[----:B------:R-:W-:Y:S02]  /*85520*/  LDSM.16.M88.4 R12, [R28+UR5+0x1d000] ;  /* 0x01d000051c0c783b */ /* 0x000fe40008000200 */
[----:B------:R-:W-:-:S02]  /*85530*/  LOP3.LUT R29, R29, 0x20, RZ, 0x3c, !PT ;  /* 0x000000201d1d7812 */ /* 0x000fc400078e3cff */
[----:B------:R-:W-:Y:S01]  /*85540*/  STL [R1+0x8680], R2 ;  /* 0x0086800201007387 */ /* 0x000fe20000100800 */
[----:B-1----:R-:W-:-:S03]  /*85550*/  IMAD.MOV.U32 R6, RZ, RZ, R8 ;  /* 0x000000ffff067224 */ /* 0x002fc600078e0008 */
[----:B------:R-:W-:Y:S01]  /*85560*/  STL.64 [R1+0x1b0], R8 ;  /* 0x0001b00801007387 */ /* 0x000fe20000100a00 */
[----:B------:R-:W-:-:S03]  /*85570*/  IMAD.MOV.U32 R5, RZ, RZ, R9 ;  /* 0x000000ffff057224 */ /* 0x000fc600078e0009 */
[----:B------:R-:W-:Y:S04]  /*85580*/  STL.64 [R1+0x1b8], R10 ;  /* 0x0001b80a01007387 */ /* 0x000fe80000100a00 */
[----:B------:R-:W0:Y:S04]  /*85590*/  LDSM.16.M88.4 R8, [R28+UR5+0x3000] ;  /* 0x003000051c08783b */ /* 0x000e280008000200 */
[----:B--2---:R-:W-:Y:S04]  /*855a0*/  STL.64 [R1+0x1a0], R24 ;  /* 0x0001a01801007387 */ /* 0x004fe80000100a00 */
[----:B------:R-:W-:Y:S04]  /*855b0*/  STL.64 [R1+0x1a8], R26 ;  /* 0x0001a81a01007387 */ /* 0x000fe80000100a00 */
[----:B---3--:R-:W-:Y:S04]  /*855c0*/  STL.64 [R1+0x190], R20 ;  /* 0x0001901401007387 */ /* 0x008fe80000100a00 */
[----:B------:R-:W-:Y:S04]  /*855d0*/  STL.64 [R1+0x198], R22 ;  /* 0x0001981601007387 */ /* 0x000fe80000100a00 */
[----:B------:R-:W-:Y:S04]  /*855e0*/  LDSM.16.M88.4 R24, [R28+UR5+0x5000] ;  /* 0x005000051c18783b */ /* 0x000fe80008000200 */
[----:B------:R-:W-:Y:S04]  /*855f0*/  LDSM.16.M88.4 R20, [R28+UR5+0x6000] ;  /* 0x006000051c14783b */ /* 0x000fe80008000200 */
[----:B------:R-:W-:Y:S04]  /*85600*/  LDSM.16.MT88.4 R16, [R2+UR5+0x20000] ;  /* 0x020000050210783b */ /* 0x000fe80008004200 */
[----:B0-----:R-:W-:Y:S01]  /*85610*/  STL.64 [R1+0x180], R8 ;  /* 0x0001800801007387 */ /* 0x001fe20000100a00 */
[----:B------:R-:W-:-:S02]  /*85620*/  IMAD.MOV.U32 R4, RZ, RZ, R8 ;  /* 0x000000ffff047224 */ /* 0x000fc400078e0008 */
[----:B------:R-:W-:Y:S01]  /*85630*/  IMAD.MOV.U32 R0, RZ, RZ, R9 ;  /* 0x000000ffff007224 */ /* 0x000fe200078e0009 */
[----:B------:R-:W-:Y:S04]  /*85640*/  STL.64 [R1+0x188], R10 ;  /* 0x0001880a01007387 */ /* 0x000fe80000100a00 */
[----:B------:R-:W0:Y:S04]  /*85650*/  LDSM.16.M88.4 R8, [R28+UR5+0x4000] ;  /* 0x004000051c08783b */ /* 0x000e280008000200 */
[----:B0-----:R-:W-:Y:S04]  /*85660*/  STL.64 [R1+0x170], R8 ;  /* 0x0001700801007387 */ /* 0x001fe80000100a00 */
[----:B------:R-:W-:Y:S04]  /*85670*/  STL.64 [R1+0x178], R10 ;  /* 0x0001780a01007387 */ /* 0x000fe80000100a00 */
[----:B------:R-:W0:Y:S04]  /*85680*/  LDSM.16.M88.4 R8, [R28+UR5+0x7000] ;  /* 0x007000051c08783b */ /* 0x000e280008000200 */
[----:B------:R-:W-:Y:S04]  /*85690*/  STL.64 [R1+0x160], R24 ;  /* 0x0001601801007387 */ /* 0x000fe80000100a00 */
[----:B------:R-:W-:Y:S04]  /*856a0*/  STL.64 [R1+0x168], R26 ;  /* 0x0001681a01007387 */ /* 0x000fe80000100a00 */
[----:B------:R-:W-:Y:S04]  /*856b0*/  STL.64 [R1+0x150], R20 ;  /* 0x0001501401007387 */ /* 0x000fe80000100a00 */
[----:B------:R-:W-:Y:S04]  /*856c0*/  STL.64 [R1+0x158], R22 ;  /* 0x0001581601007387 */ /* 0x000fe80000100a00 */
[----:B------:R-:W1:Y:S04]  /*856d0*/  LDSM.16.M88.4 R24, [R28+UR5+0x8000] ;  /* 0x008000051c18783b */ /* 0x000e680008000200 */
[----:B------:R-:W-:Y:S04]  /*856e0*/  LDSM.16.M88.4 R20, [R28+UR5+0x9000] ;  /* 0x009000051c14783b */ /* 0x000fe80008000200 */
[----:B0-----:R-:W-:Y:S04]  /*856f0*/  STL.64 [R1+0x140], R8 ;  /* 0x0001400801007387 */ /* 0x001fe80000100a00 */
[----:B------:R-:W-:Y:S04]  /*85700*/  STL.64 [R1+0x148], R10 ;  /* 0x0001480a01007387 */ /* 0x000fe80000100a00 */
[----:B------:R-:W0:Y:S04]  /*85710*/  LDSM.16.M88.4 R8, [R28+UR5+0xa000] ;  /* 0x00a000051c08783b */ /* 0x000e280008000200 */
[----:B-1----:R-:W-:Y:S04]  /*85720*/  STL.64 [R1+0x130], R24 ;  /* 0x0001301801007387 */ /* 0x002fe80000100a00 */
[----:B------:R-:W-:Y:S04]  /*85730*/  STL.64 [R1+0x138], R26 ;  /* 0x0001381a01007387 */ /* 0x000fe80000100a00 */
[----:B------:R-:W-:Y:S04]  /*85740*/  LDSM.16.M88.4 R24, [R28+UR5+0x10000] ;  /* 0x010000051c18783b */ /* 0x000fe80008000200 */
[----:B0-----:R-:W-:Y:S01]  /*85750*/  STL.64 [R1+0x110], R8 ;  /* 0x0001100801007387 */ /* 0x001fe20000100a00 */
[----:B------:R-:W-:-:S03]  /*85760*/  IMAD.MOV.U32 R2, RZ, RZ, R9 ;  /* 0x000000ffff027224 */ /* 0x000fc600078e0009 */
[----:B------:R-:W-:Y:S04]  /*85770*/  STL.64 [R1+0x120], R20 ;  /* 0x0001201401007387 */ /* 0x000fe80000100a00 */
[----:B------:R-:W-:Y:S04]  /*85780*/  STL.64 [R1+0x128], R22 ;  /* 0x0001281601007387 */ /* 0x000fe80000100a00 */
[----:B------:R-:W-:Y:S04]  /*85790*/  STL.64 [R1+0x118], R10 ;  /* 0x0001180a01007387 */ /* 0x000fe80000100a00 */
[----:B------:R-:W0:Y:S04]  /*857a0*/  LDSM.16.M88.4 R8, [R28+UR5+0xc000] ;  /* 0x00c000051c08783b */ /* 0x000e280008000200 */
[----:B------:R-:W1:Y:S04]  /*857b0*/  LDSM.16.M88.4 R20, [R28+UR5+0xb000] ;  /* 0x00b000051c14783b */ /* 0x000e680008000200 */
[----:B------:R-:W-:Y:S04]  /*857c0*/  STL [R1+0x8c98], R2 ;  /* 0x008c980201007387 */ /* 0x000fe80000100800 */
[----:B0-----:R-:W-:Y:S01]  /*857d0*/  STL.64 [R1+0xf0], R8 ;  /* 0x0000f00801007387 */ /* 0x001fe20000100a00 */
[----:B------:R-:W-:-:S03]  /*857e0*/  IMAD.MOV.U32 R3, RZ, RZ, R9 ;  /* 0x000000ffff037224 */ /* 0x000fc600078e0009 */
[----:B-1----:R-:W-:Y:S04]  /*857f0*/  STL.64 [R1+0x100], R20 ;  /* 0x0001001401007387 */ /* 0x002fe80000100a00 */
[----:B------:R-:W-:Y:S04]  /*85800*/  STL.64 [R1+0x108], R22 ;  /* 0x0001081601007387 */ /* 0x000fe80000100a00 */
[----:B------:R-:W-:Y:S04]  /*85810*/  STL.64 [R1+0xf8], R10 ;  /* 0x0000f80a01007387 */ /* 0x000fe80000100a00 */
[----:B------:R-:W0:Y:S04]  /*85820*/  LDSM.16.M88.4 R8, [R28+UR5+0xe000] ;  /* 0x00e000051c08783b */ /* 0x000e280008000200 */
[----:B------:R-:W1:Y:S04]  /*85830*/  LDSM.16.M88.4 R20, [R28+UR5+0xd000] ;  /* 0x00d000051c14783b */ /* 0x000e680008000200 */
[----:B0-----:R-:W-:Y:S01]  /*85840*/  STL.64 [R1+0xd0], R8 ;  /* 0x0000d00801007387 */ /* 0x001fe20000100a00 */
[----:B------:R-:W-:-:S03]  /*85850*/  IMAD.MOV.U32 R2, RZ, RZ, R9 ;  /* 0x000000ffff027224 */ /* 0x000fc600078e0009 */
[----:B-1----:R-:W-:Y:S04]  /*85860*/  STL.64 [R1+0xe0], R20 ;  /* 0x0000e01401007387 */ /* 0x002fe80000100a00 */
[----:B------:R-:W-:Y:S04]  /*85870*/  STL.64 [R1+0xe8], R22 ;  /* 0x0000e81601007387 */ /* 0x000fe80000100a00 */
[----:B------:R-:W-:Y:S04]  /*85880*/  STL.64 [R1+0xd8], R10 ;  /* 0x0000d80a01007387 */ /* 0x000fe80000100a00 */
[----:B------:R-:W0:Y:S04]  /*85890*/  LDSM.16.M88.4 R8, [R28+UR5+0xf000] ;  /* 0x00f000051c08783b */ /* 0x000e280008000200 */
[----:B------:R-:W1:Y:S04]  /*858a0*/  LDSM.16.M88.4 R20, [R28+UR5+0x11000] ;  /* 0x011000051c14783b */ /* 0x000e680008000200 */
[----:B0-----:R-:W-:Y:S04]  /*858b0*/  STL.64 [R1+0xc0], R8 ;  /* 0x0000c00801007387 */ /* 0x001fe80000100a00 */
[----:B------:R-:W-:Y:S04]  /*858c0*/  STL.64 [R1+0xc8], R10 ;  /* 0x0000c80a01007387 */ /* 0x000fe80000100a00 */
[----:B------:R-:W0:Y:S04]  /*858d0*/  LDSM.16.M88.4 R8, [R28+UR5+0x12000] ;  /* 0x012000051c08783b */ /* 0x000e280008000200 */
[----:B------:R-:W-:Y:S04]  /*858e0*/  STL.64 [R1+0xb0], R24 ;  /* 0x0000b01801007387 */ /* 0x000fe80000100a00 */
[----:B------:R-:W-:Y:S04]  /*858f0*/  STL.64 [R1+0xb8], R26 ;  /* 0x0000b81a01007387 */ /* 0x000fe80000100a00 */
[----:B------:R-:W2:Y:S04]  /*85900*/  LDSM.16.M88.4 R24, [R28+UR5+0x13000] ;  /* 0x013000051c18783b */ /* 0x000ea80008000200 */
[----:B-1----:R-:W-:Y:S04]  /*85910*/  STL.64 [R1+0xa0], R20 ;  /* 0x0000a01401007387 */ /* 0x002fe80000100a00 */
[----:B------:R-:W-:Y:S04]  /*85920*/  STL.64 [R1+0xa8], R22 ;  /* 0x0000a81601007387 */ /* 0x000fe80000100a00 */
[----:B------:R-:W1:Y:S04]  /*85930*/  LDSM.16.M88.4 R20, [R28+UR5+0x14000] ;  /* 0x014000051c14783b */ /* 0x000e680008000200 */
[----:B0-----:R-:W-:Y:S04]  /*85940*/  STL.64 [R1+0x90], R8 ;  /* 0x0000900801007387 */ /* 0x001fe80000100a00 */
[----:B------:R-:W-:Y:S04]  /*85950*/  STL.64 [R1+0x98], R10 ;  /* 0x0000980a01007387 */ /* 0x000fe80000100a00 */
[----:B------:R-:W0:Y:S04]  /*85960*/  LDSM.16.M88.4 R8, [R28+UR5+0x15000] ;  /* 0x015000051c08783b */ /* 0x000e280008000200 */
[----:B--2---:R-:W-:Y:S04]  /*85970*/  STL.64 [R1+0x80], R24 ;  /* 0x0000801801007387 */ /* 0x004fe80000100a00 */
        /* <DEDUP_REMOVED lines=16> */
[----:B------:R-:W-:Y:S04]  /*85a80*/  LDSM.16.M88.4 R8, [R28+UR5+0x1b000] ;  /* 0x01b000051c08783b */ /* 0x000fe80008000200 */
[----:B--2---:R-:W-:Y:S04]  /*85a90*/  STL.64 [R1+0x20], R24 ;  /* 0x0000201801007387 */ /* 0x004fe80000100a00 */
[----:B------:R-:W-:Y:S04]  /*85aa0*/  STL.64 [R1+0x28], R26 ;  /* 0x0000281a01007387 */ /* 0x000fe80000100a00 */
[----:B------:R-:W0:Y:S04]  /*85ab0*/  LDSM.16.M88.4 R24, [R28+UR5+0x1c000] ;  /* 0x01c000051c18783b */ /* 0x000e280008000200 */
[----:B-1----:R-:W-:Y:S04]  /*85ac0*/  STL.64 [R1+0x10], R20 ;  /* 0x0000101401007387 */ /* 0x002fe80000100a00 */
[----:B------:R-:W-:Y:S04]  /*85ad0*/  STL.64 [R1+0x18], R22 ;  /* 0x0000181601007387 */ /* 0x000fe80000100a00 */
[----:B------:R-:W-:Y:S04]  /*85ae0*/  LDSM.16.MT88.4 R20, [R29+UR5+0x20000] ;  /* 0x020000051d14783b */ /* 0x000fe80008004200 */
[----:B0-----:R-:W-:Y:S04]  /*85af0*/  STL.64 [R1+0x8b70], R26 ;  /* 0x008b701a01007387 */ /* 0x001fe80000100a00 */
[----:B------:R-:W-:Y:S04]  /*85b00*/  STL.64 [R1], R8 ;  /* 0x0000000801007387 */ /* 0x000fe80000100a00 */
[----:B------:R-:W-:Y:S04]  /*85b10*/  STL.64 [R1+0x8], R10 ;  /* 0x0000080a01007387 */ /* 0x000fe80000100a00 */
[----:B------:R0:W-:Y:S04]  /*85b20*/  STL.64 [R1+0x8b68], R24 ;  /* 0x008b681801007387 */ /* 0x0001e80000100a00 */
[----:B------:R-:W-:Y:S04]  /*85b30*/  STL [R1+0x8284], R14 ;  /* 0x0082840e01007387 */ /* 0x000fe80000100800 */
[----:B------:R-:W-:Y:S04]  /*85b40*/  STL [R1+0x8280], R15 ;  /* 0x0082800f01007387 */ /* 0x000fe80000100800 */
[----:B------:R1:W-:Y:S01]  /*85b50*/  STL.64 [R1+0x8ca0], R12 ;  /* 0x008ca00c01007387 */ /* 0x0003e20000100a00 */
[----:B0-----:R-:W-:-:S02]  /*85b60*/  IMAD.MOV.U32 R24, RZ, RZ, R6 ;  /* 0x000000ffff187224 */ /* 0x001fc400078e0006 */
[----:B------:R-:W-:Y:S01]  /*85b70*/  IMAD.MOV.U32 R25, RZ, RZ, R5 ;  /* 0x000000ffff197224 */ /* 0x000fe200078e0005 */
[----:B------:R-:W0:Y:S04]  /*85b80*/  LDSM.16.M88.4 R8, [R28+UR5+0x1e000] ;  /* 0x01e000051c08783b */ /* 0x000e280008000200 */
[----:B-1----:R-:W2:Y:S04]  /*85b90*/  LDL.64 R12, [R1+0x170] ;  /* 0x00017000010c7983 */ /* 0x002ea80000100a00 */
[----:B--2---:R1:W-:Y:S02]  /*85ba0*/  STL.64 [R1+0x8ca8], R12 ;  /* 0x008ca80c01007387 */ /* 0x0043e40000100a00 */
[----:B-1----:R-:W-:-:S02]  /*85bb0*/  IMAD.MOV.U32 R12, RZ, RZ, R4 ;  /* 0x000000ffff0c7224 */ /* 0x002fc400078e0004 */
[----:B------:R-:W-:Y:S01]  /*85bc0*/  IMAD.MOV.U32 R13, RZ, RZ, R0 ;  /* 0x000000ffff0d7224 */ /* 0x000fe200078e0000 */
[----:B------:R-:W1:Y:S04]  /*85bd0*/  LDSM.16.M88.4 R4, [R28+UR5+0x1f000] ;  /* 0x01f000051c04783b */ /* 0x000e680008000200 */
[----:B------:R2:W-:Y:S04]  /*85be0*/  STL.64 [R1+0x8cb8], R12 ;  /* 0x008cb80c01007387 */ /* 0x0005e80000100a00 */
[----:B--2---:R-:W2:Y:S04]  /*85bf0*/  LDL.64 R12, [R1+0x190] ;  /* 0x00019000010c7983 */ /* 0x004ea80000100a00 */
[----:B--2---:R2:W-:Y:S04]  /*85c00*/  STL.64 [R1+0x8cc8], R12 ;  /* 0x008cc80c01007387 */ /* 0x0045e80000100a00 */
[----:B--2---:R-:W2:Y:S04]  /*85c10*/  LDL.64 R12, [R1+0x1a0] ;  /* 0x0001a000010c7983 */ /* 0x004ea80000100a00 */
[----:B0-----:R-:W-:Y:S04]  /*85c20*/  STL [R1+0x827c], R10 ;  /* 0x00827c0a01007387 */ /* 0x001fe80000100800 */
[----:B------:R-:W-:Y:S04]  /*85c30*/  STL [R1+0x8278], R11 ;  /* 0x0082780b01007387 */ /* 0x000fe80000100800 */
[----:B------:R0:W-:Y:S04]  /*85c40*/  STL.64 [R1+0x8cd0], R8 ;  /* 0x008cd00801007387 */ /* 0x0001e80000100a00 */
[----:B0-----:R-:W2:Y:S04]  /*85c50*/  LDL.LU.64 R8, [R1+0x9a0] ;  /* 0x0009a00001087983 */ /* 0x001ea80000300a00 */
[----:B------:R-:W2:Y:S04]  /*85c60*/  LDL.LU.64 R10, [R1+0x9a8] ;  /* 0x0009a800010a7983 */ /* 0x000ea80000300a00 */
[----:B-1----:R-:W-:Y:S04]  /*85c70*/  STL [R1+0x824c], R6 ;  /* 0x00824c0601007387 */ /* 0x002fe80000100800 */
[----:B------:R-:W-:Y:S04]  /*85c80*/  STL [R1+0x8248], R7 ;  /* 0x0082480701007387 */ /* 0x000fe80000100800 */
[----:B------:R0:W-:Y:S04]  /*85c90*/  STL.64 [R1+0x8cc0], R4 ;  /* 0x008cc00401007387 */ /* 0x0001e80000100a00 */
[----:B0-----:R-:W3:Y:S04]  /*85ca0*/  LDL.LU.64 R4, [R1+0x990] ;  /* 0x0009900001047983 */ /* 0x001ee80000300a00 */
[----:B------:R-:W3:Y:S04]  /*85cb0*/  LDL.LU.64 R6, [R1+0x998] ;  /* 0x0009980001067983 */ /* 0x000ee80000300a00 */
[----:B------:R-:W-:Y:S04]  /*85cc0*/  STL [R1+0x64a8], R28 ;  /* 0x0064a81c01007387 */ /* 0x000fe80000100800 */
[----:B------:R-:W-:Y:S04]  /*85cd0*/  STL [R1+0x8b44], R22 ;  /* 0x008b441601007387 */ /* 0x000fe80000100800 */
[----:B------:R-:W-:Y:S04]  /*85ce0*/  STL [R1+0x8b40], R23 ;  /* 0x008b401701007387 */ /* 0x000fe80000100800 */
[----:B------:R0:W-:Y:S04]  /*85cf0*/  STL.64 [R1+0x8cb0], R20 ;  /* 0x008cb01401007387 */ /* 0x0001e80000100a00 */
[----:B0-----:R-:W4:Y:S04]  /*85d00*/  LDL.LU.64 R20, [R1+0x9b0] ;  /* 0x0009b00001147983 */ /* 0x001f280000300a00 */
[----:B------:R-:W4:Y:S04]  /*85d10*/  LDL.LU.64 R22, [R1+0x9b8] ;  /* 0x0009b80001167983 */ /* 0x000f280000300a00 */
[----:B------:R-:W-:Y:S01]  /*85d20*/  STL [R1+0x85c8], R29 ;  /* 0x0085c81d01007387 */ /* 0x000fe20000100800 */
[C---:B--2---:R-:W-:Y:S08]  /*85d30*/  HMMA.16816.F32 R8, R16.reuse, R12, R8 ;  /* 0x0000000c1008723c */ /* 0x044ff00000001808 */
[----:B----4-:R-:W-:-:S15]  /*85d40*/  HMMA.16816.F32 R24, R16, R24, R20 ;  /* 0x000000181018723c */ /* 0x010fde0000001814 */
[----:B------:R-:W-:-:S04]  /*85d50*/  NOP ;  /* 0x0000000000007918 */ /* 0x000fc80000000000 */
[----:B------:R0:W-:Y:S01]  /*85d60*/  STL.64 [R1+0x9b0], R24 ;  /* 0x0009b01801007387 */ /* 0x0001e20000100a00 */
[----:B------:R-:W-:Y:S02]  /*85d70*/  IMAD.MOV.U32 R0, RZ, RZ, R27 ;  /* 0x000000ffff007224 */ /* 0x000fe400078e001b */
[----:B------:R-:W-:Y:S01]  /*85d80*/  IMAD.MOV.U32 R28, RZ, RZ, R26 ;  /* 0x000000ffff1c7224 */ /* 0x000fe200078e001a */
[----:B------:R-:W2:Y:S04]  /*85d90*/  LDL.LU.64 R20, [R1+0x980] ;  /* 0x0009800001147983 */ /* 0x000ea80000300a00 */
[----:B------:R-:W2:Y:S04]  /*85da0*/  LDL.LU.64 R22, [R1+0x988] ;  /* 0x0009880001167983 */ /* 0x000ea80000300a00 */
[----:B0-----:R-:W4:Y:S04]  /*85db0*/  LDL.LU.64 R24, [R1+0x970] ;  /* 0x0009700001187983 */ /* 0x001f280000300a00 */
[----:B------:R-:W4:Y:S04]  /*85dc0*/  LDL.LU.64 R26, [R1+0x978] ;  /* 0x00097800011a7983 */ /* 0x000f280000300a00 */
[----:B------:R-:W-:Y:S04]  /*85dd0*/  STL [R1+0x85d0], R0 ;  /* 0x0085d00001007387 */ /* 0x000fe80000100800 */
[----:B------:R-:W-:Y:S04]  /*85de0*/  STL [R1+0x85cc], R28 ;  /* 0x0085cc1c01007387 */ /* 0x000fe80000100800 */
[----:B------:R0:W-:Y:S04]  /*85df0*/  STL.64 [R1+0x9a0], R8 ;  /* 0x0009a00801007387 */ /* 0x0001e80000100a00 */
[----:B------:R1:W-:Y:S04]  /*85e00*/  STL.64 [R1+0x9a8], R10 ;  /* 0x0009a80a01007387 */ /* 0x0003e80000100a00 */
[----:B0-----:R-:W2:Y:S01]  /*85e10*/  LDL.LU.64 R8, [R1+0x8cd0] ;  /* 0x008cd00001087983 */ /* 0x001ea20000300a00 */
[----:B-1----:R-:W-:Y:S01]  /*85e20*/  MOV R11, R12 ;  /* 0x0000000c000b7202 */ /* 0x002fe20000000f00 */
[----:B------:R-:W-:-:S02]  /*85e30*/  IMAD.MOV.U32 R10, RZ, RZ, R13 ;  /* 0x000000ffff0a7224 */ /* 0x000fc400078e000d */
[----:B------:R-:W3:Y:S04]  /*85e40*/  LDL.LU.64 R12, [R1+0x8cc8] ;  /* 0x008cc800010c7983 */ /* 0x000ee80000300a00 */
[----:B------:R-:W-:Y:S04]  /*85e50*/  STL.64 [R1+0x8b60], R10 ;  /* 0x008b600a01007387 */ /* 0x000fe80000100a00 */
[----:B--2---:R0:W-:Y:S01]  /*85e60*/  STL.64 [R1+0x8b58], R8 ;  /* 0x008b580801007387 */ /* 0x0041e20000100a00 */
[----:B---3--:R-:W-:Y:S03]  /*85e70*/  HMMA.16816.F32 R4, R16, R12, R4 ;  /* 0x0000000c1004723c */ /* 0x008fe60000001804 */
[----:B0-----:R-:W2:Y:S04]  /*85e80*/  LDL R8, [R1+0x160] ;  /* 0x0001600001087983 */ /* 0x001ea80000100800 */
[----:B------:R-:W2:-:S12]  /*85e90*/  LDL R9, [R1+0x164] ;  /* 0x0001640001097983 */ /* 0x000e980000100800 */
[----:B------:R0:W-:Y:S04]  /*85ea0*/  STL.64 [R1+0x990], R4 ;  /* 0x0009900401007387 */ /* 0x0001e80000100a00 */
[----:B------:R1:W-:Y:S04]  /*85eb0*/  STL.64 [R1+0x998], R6 ;  /* 0x0009980601007387 */ /* 0x0003e80000100a00 */
[----:B0-----:R-:W3:Y:S01]  /*85ec0*/  LDL.LU.64 R4, [R1+0x8cc0] ;  /* 0x008cc00001047983 */ /* 0x001ee20000300a00 */
[----:B-1----:R-:W-:Y:S02]  /*85ed0*/  IMAD.MOV.U32 R7, RZ, RZ, R12 ;  /* 0x000000ffff077224 */ /* 0x002fe400078e000c */
[----:B------:R-:W-:-:S02]  /*85ee0*/  IMAD.MOV.U32 R6, RZ, RZ, R13 ;  /* 0x000000ffff067224 */ /* 0x000fc400078e000d */
[----:B------:R-:W2:Y:S04]  /*85ef0*/  LDL.LU.64 R12, [R1+0x8cb8] ;  /* 0x008cb800010c7983 */ /* 0x000ea80000300a00 */
[----:B------:R-:W-:Y:S04]  /*85f00*/  STL [R1+0x8b3c], R6 ;  /* 0x008b3c0601007387 */ /* 0x000fe80000100800 */
[----:B------:R-:W-:Y:S01]  /*85f10*/  STL [R1+0x8b38], R7 ;  /* 0x008b380701007387 */ /* 0x000fe20000100800 */
[----:B--2---:R-:W-:Y:S03]  /*85f20*/  HMMA.16816.F32 R12, R16, R12, R20 ;  /* 0x0000000c100c723c */ /* 0x004fe60000001814 */
[----:B------:R-:W2:-:S15]  /*85f30*/  LDL.LU.64 R20, [R1+0x8cb0] ;  /* 0x008cb00001147983 */ /* 0x000e9e0000300a00 */
[----:B------:R-:W-:Y:S01]  /*85f40*/  NOP ;  /* 0x0000000000007918 */ /* 0x000fe20000000000 */
[----:B------:R0:W-:Y:S04]  /*85f50*/  STL.64 [R1+0x980], R12 ;  /* 0x0009800c01007387 */ /* 0x0001e80000100a00 */
[----:B------:R1:W-:Y:S04]  /*85f60*/  STL.64 [R1+0x988], R14 ;  /* 0x0009880e01007387 */ /* 0x0003e80000100a00 */
[----:B0-----:R-:W4:Y:S02]  /*85f70*/  LDL.LU.64 R12, [R1+0x8ca8] ;  /* 0x008ca800010c7983 */ /* 0x001f240000300a00 */
[----:B----4-:R-:W-:Y:S01]  /*85f80*/  HMMA.16816.F32 R24, R16, R12, R24 ;  /* 0x0000000c1018723c */ /* 0x010fe20000001818 */
[----:B------:R-:W-:-:S02]  /*85f90*/  IMAD.MOV.U32 R6, RZ, RZ, R12 ;  /* 0x000000ffff067224 */ /* 0x000fc400078e000c */
[----:B------:R-:W-:Y:S02]  /*85fa0*/  IMAD.MOV.U32 R7, RZ, RZ, R13 ;  /* 0x000000ffff077224 */ /* 0x000fe400078e000d */
[----:B------:R-:W4:-:S14]  /*85fb0*/  LDL.LU.64 R12, [R1+0x8ca0] ;  /* 0x008ca000010c7983 */ /* 0x000f1c0000300a00 */
[----:B------:R0:W-:Y:S01]  /*85fc0*/  STL.64 [R1+0x970], R24 ;  /* 0x0009701801007387 */ /* 0x0001e20000100a00 */
[----:B-1----:R-:W-:Y:S02]  /*85fd0*/  IMAD.MOV.U32 R14, RZ, RZ, R26 ;  /* 0x000000ffff0e7224 */ /* 0x002fe400078e001a */
[----:B------:R-:W-:Y:S01]  /*85fe0*/  IMAD.MOV.U32 R15, RZ, RZ, R27 ;  /* 0x000000ffff0f7224 */ /* 0x000fe200078e001b */
[----:B0-----:R-:W2:Y:S04]  /*85ff0*/  LDL R24, [R1+0xe0] ;  /* 0x0000e00001187983 */ /* 0x001ea80000100800 */
[----:B------:R-:W2:Y:S04]  /*86000*/  LDL R25, [R1+0xe4] ;  /* 0x0000e40001197983 */ /* 0x000ea80000100800 */
[----:B--2---:R0:W-:Y:S04]  /*86010*/  STL.64 [R1+0x8c50], R24 ;  /* 0x008c501801007387 */ /* 0x0041e80000100a00 */
[----:B0-----:R-:W2:Y:S04]  /*86020*/  LDL.64 R24, [R1+0x150] ;  /* 0x0001500001187983 */ /* 0x001ea80000100a00 */
[----:B------:R-:W-:Y:S04]  /*86030*/  STL.64 [R1+0x8b50], R6 ;  /* 0x008b500601007387 */ /* 0x000fe80000100a00 */
[----:B---3--:R0:W-:Y:S04]  /*86040*/  STL.64 [R1+0x8b48], R4 ;  /* 0x008b480401007387 */ /* 0x0081e80000100a00 */
[----:B0-----:R-:W2:Y:S04]  /*86050*/  LDL.LU.64 R4, [R1+0x950] ;  /* 0x0009500001047983 */ /* 0x001ea80000300a00 */
[----:B------:R-:W2:Y:S04]  /*86060*/  LDL.LU.64 R6, [R1+0x958] ;  /* 0x0009580001067983 */ /* 0x000ea80000300a00 */
[----:B------:R-:W-:Y:S04]  /*86070*/  STL [R1+0x8744], R14 ;  /* 0x0087440e01007387 */ /* 0x000fe80000100800 */
[----:B------:R-:W-:Y:S04]  /*86080*/  STL [R1+0x8c40], R15 ;  /* 0x008c400f01007387 */ /* 0x000fe80000100800 */
[----:B----4-:R0:W-:Y:S04]  /*86090*/  STL.64 [R1+0x8c38], R12 ;  /* 0x008c380c01007387 */ /* 0x0101e80000100a00 */
[----:B0-----:R-:W3:Y:S01]  /*860a0*/  LDL R12, [R1+0xf0] ;  /* 0x0000f000010c7983 */ /* 0x001ee20000100800 */
[----:B------:R-:W-:-:S05]  /*860b0*/  IMAD.MOV.U32 R13, RZ, RZ, R3 ;  /* 0x000000ffff0d7224 */ /* 0x000fca00078e0003 */
[----:B---3--:R0:W-:Y:S04]  /*860c0*/  STL.64 [R1+0x8c58], R12 ;  /* 0x008c580c01007387 */ /* 0x0081e80000100a00 */
[----:B0-----:R-:W3:Y:S04]  /*860d0*/  LDL.LU.64 R12, [R1+0x960] ;  /* 0x00096000010c7983 */ /* 0x001ee80000300a00 */
[----:B------:R-:W3:Y:S02]  /*860e0*/  LDL.LU.64 R14, [R1+0x968] ;  /* 0x00096800010e7983 */ /* 0x000ee40000300a00 */
[----:B---3--:R-:W-:-:S15]  /*860f0*/  HMMA.16816.F32 R8, R16, R8, R12 ;  /* 0x000000081008723c */ /* 0x008fde000000180c */
[----:B------:R-:W-:-:S04]  /*86100*/  NOP ;  /* 0x0000000000007918 */ /* 0x000fc80000000000 */
[----:B------:R0:W-:Y:S01]  /*86110*/  STL.64 [R1+0x960], R8 ;  /* 0x0009600801007387 */ /* 0x0001e20000100a00 */
[----:B--2---:R-:W-:Y:S01]  /*86120*/  HMMA.16816.F32 R4, R16, R24, R4 ;  /* 0x000000181004723c */ /* 0x004fe20000001804 */
[----:B------:R-:W-:Y:S02]  /*86130*/  IMAD.MOV.U32 R3, RZ, RZ, R11 ;  /* 0x000000ffff037224 */ /* 0x000fe400078e000b */
[----:B------:R-:W-:Y:S04]  /*86140*/  STL [R1+0x968], R10 ;  /* 0x0009680a01007387 */ /* 0x000fe80000100800 */
[----:B0-----:R-:W2:Y:S01]  /*86150*/  LDL R8, [R1+0xd0] ;  /* 0x0000d00001087983 */ /* 0x001ea20000100800 */
[----:B------:R-:W-:-:S03]  /*86160*/  IMAD.MOV.U32 R9, RZ, RZ, R2 ;  /* 0x000000ffff097224 */ /* 0x000fc600078e0002 */
[----:B------:R-:W3:Y:S04]  /*86170*/  LDL.LU R2, [R1+0x8c98] ;  /* 0x008c980001027983 */ /* 0x000ee80000300800 */
[----:B--2---:R0:W-:Y:S04]  /*86180*/  STL.64 [R1+0x8c60], R8 ;  /* 0x008c600801007387 */ /* 0x0041e80000100a00 */
[----:B0-----:R-:W2:Y:S04]  /*86190*/  LDL R8, [R1+0x120] ;  /* 0x0001200001087983 */ /* 0x001ea80000100800 */
[----:B------:R-:W2:Y:S04]  /*861a0*/  LDL R9, [R1+0x124] ;  /* 0x0001240001097983 */ /* 0x000ea80000100800 */
[----:B--2---:R0:W-:Y:S04]  /*861b0*/  STL.64 [R1+0x8c78], R8 ;  /* 0x008c780801007387 */ /* 0x0041e80000100a00 */
[----:B0-----:R-:W2:Y:S01]  /*861c0*/  LDL.64 R8, [R1+0x130] ;  /* 0x0001300001087983 */ /* 0x001ea20000100a00 */
[----:B------:R-:W-:-:S02]  /*861d0*/  IMAD.MOV.U32 R22, RZ, RZ, R24 ;  /* 0x000000ffff167224 */ /* 0x000fc400078e0018 */
[----:B------:R-:W-:Y:S01]  /*861e0*/  IMAD.MOV.U32 R23, RZ, RZ, R25 ;  /* 0x000000ffff177224 */ /* 0x000fe200078e0019 */
[----:B--2---:R0:W-:Y:S04]  /*861f0*/  STL.64 [R1+0x8c90], R8 ;  /* 0x008c900801007387 */ /* 0x0041e80000100a00 */
[----:B------:R-:W-:Y:S04]  /*86200*/  STL [R1+0x85d4], R3 ;  /* 0x0085d40301007387 */ /* 0x000fe80000100800 */
[----:B------:R-:W-:Y:S04]  /*86210*/  STL.64 [R1+0x950], R4 ;  /* 0x0009500401007387 */ /* 0x000fe80000100a00 */
[----:B------:R-:W-:Y:S04]  /*86220*/  STL.64 [R1+0x958], R6 ;  /* 0x0009580601007387 */ /* 0x000fe80000100a00 */
[----:B0-----:R-:W2:Y:S04]  /*86230*/  LDL.LU.64 R8, [R1+0x940] ;  /* 0x0009400001087983 */ /* 0x001ea80000300a00 */
[----:B------:R-:W2:Y:S04]  /*86240*/  LDL.LU.64 R10, [R1+0x948] ;  /* 0x00094800010a7983 */ /* 0x000ea80000300a00 */
[----:B------:R-:W4:Y:S04]  /*86250*/  LDL.LU.64 R12, [R1+0x910] ;  /* 0x00091000010c7983 */ /* 0x000f280000300a00 */
[----:B------:R-:W2:Y:S04]  /*86260*/  LDL.LU.64 R14, [R1+0x918] ;  /* 0x00091800010e7983 */ /* 0x000ea80000300a00 */
[----:B--2---:R-:W-:Y:S04]  /*86270*/  STL.64 [R1+0x8c70], R14 ;  /* 0x008c700e01007387 */ /* 0x004fe80000100a00 */
[----:B----4-:R0:W-:Y:S04]  /*86280*/  STL.64 [R1+0x8c68], R12 ;  /* 0x008c680c01007387 */ /* 0x0101e80000100a00 */
[----:B0-----:R-:W2:Y:S04]  /*86290*/  LDL.LU.64 R12, [R1+0x920] ;  /* 0x00092000010c7983 */ /* 0x001ea80000300a00 */
[----:B------:R-:W4:Y:S04]  /*862a0*/  LDL.LU.64 R14, [R1+0x928] ;  /* 0x00092800010e7983 */ /* 0x000f280000300a00 */
[----:B----4-:R-:W-:Y:S04]  /*862b0*/  STL.64 [R1+0x8c88], R14 ;  /* 0x008c880e01007387 */ /* 0x010fe80000100a00 */
[----:B--2---:R0:W-:Y:S04]  /*862c0*/  STL.64 [R1+0x8c80], R12 ;  /* 0x008c800c01007387 */ /* 0x0041e80000100a00 */
[----:B0-----:R-:W2:Y:S04]  /*862d0*/  LDL.LU.64 R12, [R1+0x930] ;  /* 0x00093000010c7983 */ /* 0x001ea80000300a00 */
[----:B------:R-:W2:Y:S04]  /*862e0*/  LDL.LU.64 R14, [R1+0x938] ;  /* 0x00093800010e7983 */ /* 0x000ea80000300a00 */
[----:B------:R-:W4:Y:S04]  /*862f0*/  LDL.LU.64 R24, [R1+0x900] ;  /* 0x0009000001187983 */ /* 0x000f280000300a00 */
[----:B------:R-:W4:Y:S04]  /*86300*/  LDL.LU.64 R26, [R1+0x908] ;  /* 0x00090800011a7983 */ /* 0x000f280000300a00 */
[----:B------:R-:W2:Y:S04]  /*86310*/  LDL.LU.64 R4, [R1+0x8e0] ;  /* 0x0008e00001047983 */ /* 0x000ea80000300a00 */
[----:B------:R-:W2:Y:S04]  /*86320*/  LDL.LU.64 R6, [R1+0x8e8] ;  /* 0x0008e80001067983 */ /* 0x000ea80000300a00 */
[----:B------:R-:W-:Y:S04]  /*86330*/  STL.64 [R1+0x8b80], R22 ;  /* 0x008b801601007387 */ /* 0x000fe80000100a00 */
[----:B------:R0:W-:Y:S04]  /*86340*/  STL.64 [R1+0x8b78], R20 ;  /* 0x008b781401007387 */ /* 0x0001e80000100a00 */
[----:B0-----:R-:W2:Y:S04]  /*86350*/  LDL R20, [R1+0x140] ;  /* 0x0001400001147983 */ /* 0x001ea80000100800 */
[----:B------:R-:W2:Y:S02]  /*86360*/  LDL R21, [R1+0x144] ;  /* 0x0001440001157983 */ /* 0x000ea40000100800 */
[----:B--2---:R-:W-:Y:S02]  /*86370*/  HMMA.16816.F32 R20, R16, R20, R8 ;  /* 0x000000141014723c */ /* 0x004fe40000001808 */
[----:B------:R-:W2:-:S15]  /*86380*/  LDL.LU.64 R8, [R1+0x8c90] ;  /* 0x008c900001087983 */ /* 0x000e9e0000300a00 */
[----:B------:R-:W-:Y:S02]  /*86390*/  NOP ;  /* 0x0000000000007918 */ /* 0x000fe40000000000 */
[----:B------:R0:W-:Y:S04]  /*863a0*/  STL.64 [R1+0x940], R20 ;  /* 0x0009401401007387 */ /* 0x0001e80000100a00 */
[----:B------:R-:W-:Y:S04]  /*863b0*/  STL.64 [R1+0x948], R22 ;  /* 0x0009481601007387 */ /* 0x000fe80000100a00 */
[----:B0-----:R-:W3:Y:S04]  /*863c0*/  LDL R20, [R1+0x70] ;  /* 0x0000700001147983 */ /* 0x001ee80000100800 */
[----:B------:R-:W3:Y:S01]  /*863d0*/  LDL R21, [R1+0x74] ;  /* 0x0000740001157983 */ /* 0x000ee20000100800 */
[----:B--2---:R-:W-:Y:S01]  /*863e0*/  HMMA.16816.F32 R12, R16, R8, R12 ;  /* 0x00000008100c723c */ /* 0x004fe2000000180c */
[----:B------:R-:W-:-:S02]  /*863f0*/  IMAD.MOV.U32 R0, RZ, RZ, R9 ;  /* 0x000000ffff007224 */ /* 0x000fc400078e0009 */
[----:B---3--:R0:W-:Y:S04]  /*86400*/  STL.64 [R1+0x8bf0], R20 ;  /* 0x008bf01401007387 */ /* 0x0081e80000100a00 */
[----:B0-----:R-:W2:Y:S01]  /*86410*/  LDL R20, [R1+0x110] ;  /* 0x0001100001147983 */ /* 0x001ea20000100800 */
[----:B------:R-:W-:-:S11]  /*86420*/  IMAD.MOV.U32 R21, RZ, RZ, R2 ;  /* 0x000000ffff157224 */ /* 0x000fd600078e0002 */
[----:B------:R-:W-:Y:S01]  /*86430*/  STL.64 [R1+0x930], R12 ;  /* 0x0009300c01007387 */ /* 0x000fe20000100a00 */
[----:B------:R-:W-:-:S03]  /*86440*/  IMAD.MOV.U32 R2, RZ, RZ, R8 ;  /* 0x000000ffff027224 */ /* 0x000fc600078e0008 */
[----:B------:R0:W-:Y:S04]  /*86450*/  STL.64 [R1+0x938], R14 ;  /* 0x0009380e01007387 */ /* 0x0001e80000100a00 */
[----:B0-----:R-:W3:Y:S04]  /*86460*/  LDL.LU.64 R14, [R1+0x8c88] ;  /* 0x008c8800010e7983 */ /* 0x001ee80000300a00 */
[----:B------:R-:W3:Y:S04]  /*86470*/  LDL.LU.64 R12, [R1+0x8c80] ;  /* 0x008c8000010c7983 */ /* 0x000ee80000300a00 */
[----:B------:R-:W3:Y:S02]  /*86480*/  LDL.LU.64 R8, [R1+0x8c78] ;  /* 0x008c780001087983 */ /* 0x000ee40000300a00 */
[----:B---3--:R-:W-:Y:S02]  /*86490*/  HMMA.16816.F32 R8, R16, R8, R12 ;  /* 0x000000081008723c */ /* 0x008fe4000000180c */
[----:B------:R-:W2:Y:S04]  /*864a0*/  LDL.LU.64 R14, [R1+0x8c70] ;  /* 0x008c7000010e7983 */ /* 0x000ea80000300a00 */
[----:B------:R-:W2:-:S13]  /*864b0*/  LDL.LU.64 R12, [R1+0x8c68] ;  /* 0x008c6800010c7983 */ /* 0x000e9a0000300a00 */
[----:B------:R0:W-:Y:S04]  /*864c0*/  STL.64 [R1+0x920], R8 ;  /* 0x0009200801007387 */ /* 0x0001e80000100a00 */
[----:B------:R-:W-:Y:S04]  /*864d0*/  STL.64 [R1+0x928], R10 ;  /* 0x0009280a01007387 */ /* 0x000fe80000100a00 */
[----:B0-----:R-:W3:Y:S01]  /*864e0*/  LDL.LU.64 R8, [R1+0x8c60] ;  /* 0x008c600001087983 */ /* 0x001ee20000300a00 */
[----:B--2---:R-:W-:Y:S03]  /*864f0*/  HMMA.16816.F32 R20, R16, R20, R12 ;  /* 0x000000141014723c */ /* 0x004fe6000000180c */
[----:B------:R-:W2:-:S15]  /*86500*/  LDL.LU.64 R12, [R1+0x8c58] ;  /* 0x008c5800010c7983 */ /* 0x000e9e0000300a00 */
[----:B------:R-:W-:Y:S01]  /*86510*/  NOP ;  /* 0x0000000000007918 */ /* 0x000fe20000000000 */
[----:B------:R0:W-:Y:S04]  /*86520*/  STL.64 [R1+0x910], R20 ;  /* 0x0009101401007387 */ /* 0x0001e80000100a00 */
[----:B------:R-:W-:Y:S04]  /*86530*/  STL.64 [R1+0x918], R22 ;  /* 0x0009181601007387 */ /* 0x000fe80000100a00 */
[----:B0-----:R-:W2:Y:S04]  /*86540*/  LDL R20, [R1+0x80] ;  /* 0x0000800001147983 */ /* 0x001ea80000100800 */
[----:B------:R-:W2:Y:S04]  /*86550*/  LDL R21, [R1+0x84] ;  /* 0x0000840001157983 */ /* 0x000ea80000100800 */
[----:B--2---:R0:W-:Y:S04]  /*86560*/  STL.64 [R1+0x8c08], R20 ;  /* 0x008c081401007387 */ /* 0x0041e80000100a00 */
[----:B0-----:R-:W4:Y:S04]  /*86570*/  LDL R20, [R1+0x100] ;  /* 0x0001000001147983 */ /* 0x001f280000100800 */
[----:B------:R-:W4:Y:S02]  /*86580*/  LDL R21, [R1+0x104] ;  /* 0x0001040001157983 */ /* 0x000f240000100800 */
[----:B----4-:R-:W-:Y:S02]  /*86590*/  HMMA.16816.F32 R20, R16, R20, R24 ;  /* 0x000000141014723c */ /* 0x010fe40000001818 */
[----:B------:R-:W2:-:S15]  /*865a0*/  LDL.LU.64 R24, [R1+0x8c50] ;  /* 0x008c500001187983 */ /* 0x000e9e0000300a00 */
[----:B------:R-:W-:Y:S02]  /*865b0*/  NOP ;  /* 0x0000000000007918 */ /* 0x000fe40000000000 */
[----:B------:R0:W-:Y:S04]  /*865c0*/  STL.64 [R1+0x900], R20 ;  /* 0x0009001401007387 */ /* 0x0001e80000100a00 */
[----:B------:R-:W-:Y:S04]  /*865d0*/  STL.64 [R1+0x908], R22 ;  /* 0x0009081601007387 */ /* 0x000fe80000100a00 */
[----:B0-----:R-:W4:Y:S04]  /*865e0*/  LDL.64 R20, [R1+0x90] ;  /* 0x0000900001147983 */ /* 0x001f280000100a00 */
[----:B----4-:R0:W-:Y:S04]  /*865f0*/  STL.64 [R1+0x8c20], R20 ;  /* 0x008c201401007387 */ /* 0x0101e80000100a00 */
[----:B0-----:R-:W4:Y:S04]  /*86600*/  LDL.LU.64 R20, [R1+0x8f0] ;  /* 0x0008f00001147983 */ /* 0x001f280000300a00 */
[----:B------:R-:W4:Y:S01]  /*86610*/  LDL.LU.64 R22, [R1+0x8f8] ;  /* 0x0008f80001167983 */ /* 0x000f220000300a00 */
[C---:B--2---:R-:W-:Y:S08]  /*86620*/  HMMA.16816.F32 R4, R16.reuse, R24, R4 ;  /* 0x000000181004723c */ /* 0x044ff00000001804 */
[----:B----4-:R-:W-:Y:S01]  /*86630*/  HMMA.16816.F32 R12, R16, R12, R20 ;  /* 0x0000000c100c723c */ /* 0x010fe20000001814 */
[----:B------:R-:W2:-:S15]  /*86640*/  LDL R20, [R1+0xa0] ;  /* 0x0000a00001147983 */ /* 0x000e9e0000100800 */
[----:B------:R-:W-:-:S03]  /*86650*/  NOP ;  /* 0x0000000000007918 */ /* 0x000fc60000000000 */
[----:B------:R-:W-:Y:S04]  /*86660*/  STL.64 [R1+0x8f0], R12 ;  /* 0x0008f00c01007387 */ /* 0x000fe80000100a00 */
[----:B------:R-:W-:Y:S04]  /*86670*/  STL.64 [R1+0x8f8], R14 ;  /* 0x0008f80e01007387 */ /* 0x000fe80000100a00 */
[----:B------:R-:W-:Y:S04]  /*86680*/  STL.64 [R1+0x8e0], R4 ;  /* 0x0008e00401007387 */ /* 0x000fe80000100a00 */
[----:B------:R-:W-:Y:S04]  /*86690*/  STL.64 [R1+0x8e8], R6 ;  /* 0x0008e80601007387 */ /* 0x000fe80000100a00 */
[----:B------:R-:W2:Y:S04]  /*866a0*/  LDL R21, [R1+0xa4] ;  /* 0x0000a40001157983 */ /* 0x000ea80000100800 */
[----:B------:R-:W4:Y:S04]  /*866b0*/  LDL R24, [R1+0xc0] ;  /* 0x0000c00001187983 */ /* 0x000f280000100800 */
[----:B------:R-:W4:Y:S04]  /*866c0*/  LDL R25, [R1+0xc4] ;  /* 0x0000c40001197983 */ /* 0x000f280000100800 */
[----:B--2---:R0:W-:Y:S04]  /*866d0*/  STL.64 [R1+0x8c48], R20 ;  /* 0x008c481401007387 */ /* 0x0041e80000100a00 */
[----:B0-----:R-:W3:Y:S04]  /*866e0*/  LDL.LU.64 R20, [R1+0x8d0] ;  /* 0x0008d00001147983 */ /* 0x001ee80000300a00 */
[----:B------:R-:W3:Y:S04]  /*866f0*/  LDL.LU.64 R22, [R1+0x8d8] ;  /* 0x0008d80001167983 */ /* 0x000ee80000300a00 */
[----:B------:R-:W2:Y:S04]  /*86700*/  LDL.64 R4, [R1+0x10] ;  /* 0x0000100001047983 */ /* 0x000ea80000100a00 */
[----:B------:R-:W3:Y:S04]  /*86710*/  LDL.64 R12, [R1+0xb0] ;  /* 0x0000b000010c7983 */ /* 0x000ee80000100a00 */
[----:B--2---:R0:W-:Y:S04]  /*86720*/  STL.64 [R1+0x8b90], R4 ;  /* 0x008b900401007387 */ /* 0x0041e80000100a00 */
[----:B0-----:R-:W2:Y:S04]  /*86730*/  LDL.64 R4, [R1+0x20] ;  /* 0x0000200001047983 */ /* 0x001ea80000100a00 */
[----:B--2---:R3:W-:Y:S02]  /*86740*/  STL.64 [R1+0x8ba8], R4 ;  /* 0x008ba80401007387 */ /* 0x0047e40000100a00 */
[----:B---3--:R-:W-:Y:S02]  /*86750*/  HMMA.16816.F32 R4, R16, R8, R20 ;  /* 0x000000081004723c */ /* 0x008fe40000001814 */
[----:B------:R-:W2:Y:S04]  /*86760*/  LDL.LU.64 R20, [R1+0x8b0] ;  /* 0x0008b00001147983 */ /* 0x000ea80000300a00 */
[----:B------:R-:W2:-:S13]  /*86770*/  LDL.LU.64 R22, [R1+0x8b8] ;  /* 0x0008b80001167983 */ /* 0x000e9a0000300a00 */
[----:B------:R-:W-:Y:S04]  /*86780*/  STL.64 [R1+0x8d0], R4 ;  /* 0x0008d00401007387 */ /* 0x000fe80000100a00 */
[----:B------:R-:W-:Y:S04]  /*86790*/  STL.64 [R1+0x8d8], R6 ;  /* 0x0008d80601007387 */ /* 0x000fe80000100a00 */
[----:B------:R-:W3:Y:S04]  /*867a0*/  LDL.64 R8, [R1+0x50] ;  /* 0x0000500001087983 */ /* 0x000ee80000100a00 */
[----:B---3--:R0:W-:Y:S04]  /*867b0*/  STL.64 [R1+0x8bd8], R8 ;  /* 0x008bd80801007387 */ /* 0x0081e80000100a00 */
[----:B0-----:R-:W3:Y:S04]  /*867c0*/  LDL.LU.64 R8, [R1+0x860] ;  /* 0x0008600001087983 */ /* 0x001ee80000300a00 */
[----:B------:R-:W2:Y:S04]  /*867d0*/  LDL.LU.64 R10, [R1+0x868] ;  /* 0x00086800010a7983 */ /* 0x000ea80000300a00 */
[----:B--2---:R-:W-:Y:S04]  /*867e0*/  STL.64 [R1+0x8be8], R10 ;  /* 0x008be80a01007387 */ /* 0x004fe80000100a00 */
[----:B---3--:R0:W-:Y:S04]  /*867f0*/  STL.64 [R1+0x8be0], R8 ;  /* 0x008be00801007387 */ /* 0x0081e80000100a00 */
[----:B0-----:R-:W2:Y:S04]  /*86800*/  LDL.LU.64 R8, [R1+0x870] ;  /* 0x0008700001087983 */ /* 0x001ea80000300a00 */
[----:B------:R-:W3:Y:S04]  /*86810*/  LDL.LU.64 R10, [R1+0x878] ;  /* 0x00087800010a7983 */ /* 0x000ee80000300a00 */
[----:B---3--:R-:W-:Y:S04]  /*86820*/  STL.64 [R1+0x8c00], R10 ;  /* 0x008c000a01007387 */ /* 0x008fe80000100a00 */
[----:B--2---:R0:W-:Y:S04]  /*86830*/  STL.64 [R1+0x8bf8], R8 ;  /* 0x008bf80801007387 */ /* 0x0041e80000100a00 */
        /* <DEDUP_REMOVED lines=9> */
[----:B------:R-:W2:Y:S04]  /*868d0*/  LDL.LU.64 R10, [R1+0x8a8] ;  /* 0x0008a800010a7983 */ /* 0x000ea80000300a00 */
[----:B------:R-:W3:Y:S04]  /*868e0*/  LDL.64 R4, [R1+0x30] ;  /* 0x0000300001047983 */ /* 0x000ee80000100a00 */
[----:B---3--:R0:W-:Y:S04]  /*868f0*/  STL.64 [R1+0x8bc0], R4 ;  /* 0x008bc00401007387 */ /* 0x0081e80000100a00 */
[----:B0-----:R-:W4:Y:S04]  /*86900*/  LDL.LU.64 R4, [R1+0x8c0] ;  /* 0x0008c00001047983 */ /* 0x001f280000300a00 */
[----:B------:R-:W4:Y:S02]  /*86910*/  LDL.LU.64 R6, [R1+0x8c8] ;  /* 0x0008c80001067983 */ /* 0x000f240000300a00 */
[----:B----4-:R-:W-:Y:S02]  /*86920*/  HMMA.16816.F32 R24, R16, R24, R4 ;  /* 0x000000181018723c */ /* 0x010fe40000001804 */
[----:B------:R-:W3:-:S15]  /*86930*/  LDL.64 R4, [R1+0x40] ;  /* 0x0000400001047983 */ /* 0x000ede0000100a00 */
[----:B------:R-:W-:Y:S02]  /*86940*/  NOP ;  /* 0x0000000000007918 */ /* 0x000fe40000000000 */
[----:B------:R0:W-:Y:S04]  /*86950*/  STL.64 [R1+0x8c0], R24 ;  /* 0x0008c01801007387 */ /* 0x0001e80000100a00 */
[----:B------:R-:W-:Y:S04]  /*86960*/  STL.64 [R1+0x8c8], R26 ;  /* 0x0008c81a01007387 */ /* 0x000fe80000100a00 */
[----:B0-----:R-:W4:Y:S01]  /*86970*/  LDL.64 R24, [R1] ;  /* 0x0000000001187983 */ /* 0x001f220000100a00 */
[----:B------:R-:W-:Y:S03]  /*86980*/  HMMA.16816.F32 R20, R16, R12, R20 ;  /* 0x0000000c1014723c */ /* 0x000fe60000001814 */
[----:B----4-:R0:W-:Y:S04]  /*86990*/  STL.64 [R1+0x8b88], R24 ;  /* 0x008b881801007387 */ /* 0x0101e80000100a00 */
[----:B0-----:R-:W4:-:S12]  /*869a0*/  LDL.64 R24, [R1+0x60] ;  /* 0x0000600001187983 */ /* 0x001f180000100a00 */
[----:B------:R0:W-:Y:S04]  /*869b0*/  STL.64 [R1+0x8b0], R20 ;  /* 0x0008b01401007387 */ /* 0x0001e80000100a00 */
[----:B------:R2:W-:Y:S04]  /*869c0*/  STL.64 [R1+0x8b8], R22 ;  /* 0x0008b81601007387 */ /* 0x0005e80000100a00 */
[----:B0-----:R-:W2:Y:S01]  /*869d0*/  LDL.LU.64 R20, [R1+0x8c48] ;  /* 0x008c480001147983 */ /* 0x001ea20000300a00 */
[----:B------:R-:W-:-:S03]  /*869e0*/  IMAD.MOV.U32 R14, RZ, RZ, R13 ;  /* 0x000000ffff0e7224 */ /* 0x000fc600078e000d */
[----:B------:R-:W3:Y:S04]  /*869f0*/  LDL.LU R15, [R1+0x8c40] ;  /* 0x008c4000010f7983 */ /* 0x000ee80000300800 */
[----:B------:R-:W3:Y:S04]  /*86a00*/  LDL.LU.64 R12, [R1+0x8c38] ;  /* 0x008c3800010c7983 */ /* 0x000ee80000300a00 */
[----:B------:R-:W-:Y:S01]  /*86a10*/  STL [R1+0x8a64], R14 ;  /* 0x008a640e01007387 */ /* 0x000fe20000100800 */
[----:B--2---:R-:W-:Y:S03]  /*86a20*/  HMMA.16816.F32 R20, R16, R20, R8 ;  /* 0x000000141014723c */ /* 0x004fe60000001808 */
[----:B------:R-:W2:Y:S04]  /*86a30*/  LDL.LU.64 R10, [R1+0x8c30] ;  /* 0x008c3000010a7983 */ /* 0x000ea80000300a00 */
[----:B------:R-:W2:-:S12]  /*86a40*/  LDL.LU.64 R8, [R1+0x8c28] ;  /* 0x008c280001087983 */ /* 0x000e980000300a00 */
[----:B------:R0:W-:Y:S04]  /*86a50*/  STL.64 [R1+0x8a0], R20 ;  /* 0x0008a01401007387 */ /* 0x0001e80000100a00 */
[----:B------:R-:W-:Y:S04]  /*86a60*/  STL.64 [R1+0x8a8], R22 ;  /* 0x0008a81601007387 */ /* 0x000fe80000100a00 */
[----:B0-----:R-:W2:Y:S02]  /*86a70*/  LDL.LU.64 R20, [R1+0x8c20] ;  /* 0x008c200001147983 */ /* 0x001ea40000300a00 */
[----:B--2---:R-:W-:Y:S01]  /*86a80*/  HMMA.16816.F32 R8, R16, R20, R8 ;  /* 0x000000141008723c */ /* 0x004fe20000001808 */
[----:B------:R-:W-:-:S15]  /*86a90*/  IMAD.MOV.U32 R14, RZ, RZ, R20 ;  /* 0x000000ffff0e7224 */ /* 0x000fde00078e0014 */
[----:B------:R-:W-:-:S03]  /*86aa0*/  NOP ;  /* 0x0000000000007918 */ /* 0x000fc60000000000 */
[----:B------:R-:W-:Y:S04]  /*86ab0*/  STL.64 [R1+0x890], R8 ;  /* 0x0008900801007387 */ /* 0x000fe80000100a00 */
[----:B------:R0:W-:Y:S04]  /*86ac0*/  STL.64 [R1+0x898], R10 ;  /* 0x0008980a01007387 */ /* 0x0001e80000100a00 */
[----:B0-----:R-:W2:Y:S04]  /*86ad0*/  LDL.LU.64 R10, [R1+0x8c18] ;  /* 0x008c1800010a7983 */ /* 0x001ea80000300a00 */
[----:B------:R-:W2:Y:S04]  /*86ae0*/  LDL.LU.64 R8, [R1+0x8c10] ;  /* 0x008c100001087983 */ /* 0x000ea80000300a00 */
[----:B------:R-:W2:Y:S04]  /*86af0*/  LDL.LU.64 R20, [R1+0x8c08] ;  /* 0x008c080001147983 */ /* 0x000ea80000300a00 */
[----:B------:R-:W-:Y:S01]  /*86b00*/  STL [R1+0x8a68], R14 ;  /* 0x008a680e01007387 */ /* 0x000fe20000100800 */
[----:B--2---:R-:W-:Y:S03]  /*86b10*/  HMMA.16816.F32 R20, R16, R20, R8 ;  /* 0x000000141014723c */ /* 0x004fe60000001808 */
[----:B------:R-:W2:Y:S04]  /*86b20*/  LDL.LU.64 R10, [R1+0x8c00] ;  /* 0x008c0000010a7983 */ /* 0x000ea80000300a00 */
[----:B------:R-:W2:-:S12]  /*86b30*/  LDL.LU.64 R8, [R1+0x8bf8] ;  /* 0x008bf80001087983 */ /* 0x000e980000300a00 */
[----:B------:R0:W-:Y:S04]  /*86b40*/  STL.64 [R1+0x880], R20 ;  /* 0x0008801401007387 */ /* 0x0001e80000100a00 */
[----:B------:R2:W-:Y:S04]  /*86b50*/  STL.64 [R1+0x888], R22 ;  /* 0x0008881601007387 */ /* 0x0005e80000100a00 */
[----:B0-----:R-:W2:Y:S02]  /*86b60*/  LDL.LU.64 R20, [R1+0x8bf0] ;  /* 0x008bf00001147983 */ /* 0x001ea40000300a00 */
[----:B--2---:R-:W-:Y:S02]  /*86b70*/  HMMA.16816.F32 R20, R16, R20, R8 ;  /* 0x000000141014723c */ /* 0x004fe40000001808 */
[----:B------:R-:W2:Y:S04]  /*86b80*/  LDL.LU.64 R10, [R1+0x8be8] ;  /* 0x008be800010a7983 */ /* 0x000ea80000300a00 */
[----:B------:R-:W2:Y:S01]  /*86b90*/  LDL.LU.64 R8, [R1+0x8be0] ;  /* 0x008be00001087983 */ /* 0x000ea20000300a00 */
[----:B----4-:R-:W-:-:S12]  /*86ba0*/  IMAD.MOV.U32 R14, RZ, RZ, R25 ;  /* 0x000000ffff0e7224 */ /* 0x010fd800078e0019 */
[----:B------:R0:W-:Y:S04]  /*86bb0*/  STL.64 [R1+0x870], R20 ;  /* 0x0008701401007387 */ /* 0x0001e80000100a00 */
[----:B------:R1:W-:Y:S04]  /*86bc0*/  STL.64 [R1+0x878], R22 ;  /* 0x0008781601007387 */ /* 0x0003e80000100a00 */
[----:B0-----:R-:W4:Y:S04]  /*86bd0*/  LDL.LU.64 R20, [R1+0x850] ;  /* 0x0008500001147983 */ /* 0x001f280000300a00 */
[----:B-1----:R-:W4:Y:S01]  /*86be0*/  LDL.LU.64 R22, [R1+0x858] ;  /* 0x0008580001167983 */ /* 0x002f220000300a00 */
[----:B--2---:R-:W-:-:S15]  /*86bf0*/  HMMA.16816.F32 R8, R16, R24, R8 ;  /* 0x000000181008723c */ /* 0x004fde0000001808 */
[----:B------:R-:W-:-:S04]  /*86c00*/  NOP ;  /* 0x0000000000007918 */ /* 0x000fc80000000000 */
[----:B------:R0:W-:Y:S04]  /*86c10*/  STL.64 [R1+0x860], R8 ;  /* 0x0008600801007387 */ /* 0x0001e80000100a00 */
[----:B------:R-:W-:Y:S04]  /*86c20*/  STL.64 [R1+0x868], R10 ;  /* 0x0008680a01007387 */ /* 0x000fe80000100a00 */
[----:B0-----:R-:W4:Y:S04]  /*86c30*/  LDL.LU.64 R8, [R1+0x8bd8] ;  /* 0x008bd80001087983 */ /* 0x001f280000300a00 */
[----:B---3--:R-:W-:Y:S04]  /*86c40*/  STL.64 [R1+0x8ba0], R14 ;  /* 0x008ba00e01007387 */ /* 0x008fe80000100a00 */
[----:B------:R0:W-:Y:S04]  /*86c50*/  STL.64 [R1+0x8b98], R12 ;  /* 0x008b980c01007387 */ /* 0x0001e80000100a00 */
[----:B0-----:R-:W2:Y:S04]  /*86c60*/  LDL.LU.64 R12, [R1+0x820] ;  /* 0x00082000010c7983 */ /* 0x001ea80000300a00 */
[----:B------:R-:W3:Y:S04]  /*86c70*/  LDL.LU.64 R14, [R1+0x828] ;  /* 0x00082800010e7983 */ /* 0x000ee80000300a00 */
[----:B---3--:R-:W-:Y:S04]  /*86c80*/  STL.64 [R1+0x8bb8], R14 ;  /* 0x008bb80e01007387 */ /* 0x008fe80000100a00 */
[----:B--2---:R0:W-:Y:S04]  /*86c90*/  STL.64 [R1+0x8bb0], R12 ;  /* 0x008bb00c01007387 */ /* 0x0041e80000100a00 */
[----:B0-----:R-:W2:Y:S04]  /*86ca0*/  LDL.LU.64 R12, [R1+0x830] ;  /* 0x00083000010c7983 */ /* 0x001ea80000300a00 */
[----:B------:R-:W3:Y:S01]  /*86cb0*/  LDL.LU.64 R14, [R1+0x838] ;  /* 0x00083800010e7983 */ /* 0x000ee20000300a00 */
[----:B----4-:R-:W-:Y:S03]  /*86cc0*/  HMMA.16816.F32 R20, R16, R8, R20 ;  /* 0x000000081014723c */ /* 0x010fe60000001814 */
[----:B---3--:R-:W-:Y:S04]  /*86cd0*/  STL.64 [R1+0x8bd0], R14 ;  /* 0x008bd00e01007387 */ /* 0x008fe80000100a00 */
[----:B--2---:R0:W-:Y:S04]  /*86ce0*/  STL.64 [R1+0x8bc8], R12 ;  /* 0x008bc80c01007387 */ /* 0x0041e80000100a00 */
[----:B0-----:R-:W2:Y:S04]  /*86cf0*/  LDL.LU.64 R12, [R1+0x840] ;  /* 0x00084000010c7983 */ /* 0x001ea80000300a00 */
[----:B------:R-:W2:Y:S01]  /*86d00*/  LDL.LU.64 R14, [R1+0x848] ;  /* 0x00084800010e7983 */ /* 0x000ea20000300a00 */
[----:B------:R-:W-:-:S03]  /*86d10*/  IMAD.MOV.U32 R29, RZ, RZ, R9 ;  /* 0x000000ffff1d7224 */ /* 0x000fc600078e0009 */
[----:B------:R-:W3:Y:S04]  /*86d20*/  LDL.LU.64 R24, [R1+0x810] ;  /* 0x0008100001187983 */ /* 0x000ee80000300a00 */
[----:B------:R-:W3:Y:S04]  /*86d30*/  LDL.LU.64 R26, [R1+0x818] ;  /* 0x00081800011a7983 */ /* 0x000ee80000300a00 */
[----:B------:R0:W-:Y:S04]  /*86d40*/  STL.64 [R1+0x850], R20 ;  /* 0x0008501401007387 */ /* 0x0001e80000100a00 */
[----:B------:R1:W-:Y:S04]  /*86d50*/  STL.64 [R1+0x858], R22 ;  /* 0x0008581601007387 */ /* 0x0003e80000100a00 */
[----:B0-----:R-:W4:Y:S04]  /*86d60*/  LDL.LU.64 R20, [R1+0x800] ;  /* 0x0008000001147983 */ /* 0x001f280000300a00 */
[----:B-1----:R-:W4:Y:S04]  /*86d70*/  LDL.LU.64 R22, [R1+0x808] ;  /* 0x0008080001167983 */ /* 0x002f280000300a00 */
[----:B------:R-:W3:Y:S04]  /*86d80*/  LDL.LU.64 R8, [R1+0x7f0] ;  /* 0x0007f00001087983 */ /* 0x000ee80000300a00 */
[----:B------:R-:W3:Y:S04]  /*86d90*/  LDL.LU.64 R10, [R1+0x7f8] ;  /* 0x0007f800010a7983 */ /* 0x000ee80000300a00 */
[----:B------:R-:W-:Y:S01]  /*86da0*/  STL [R1+0x8a78], R29 ;  /* 0x008a781d01007387 */ /* 0x000fe20000100800 */
[----:B------:R-:W-:Y:S01]  /*86db0*/  IMAD.MOV.U32 R28, RZ, RZ, R5 ;  /* 0x000000ffff1c7224 */ /* 0x000fe200078e0005 */
[----:B--2---:R-:W-:-:S15]  /*86dc0*/  HMMA.16816.F32 R12, R16, R4, R12 ;  /* 0x00000004100c723c */ /* 0x004fde000000180c */
[----:B------:R-:W-:-:S04]  /*86dd0*/  NOP ;  /* 0x0000000000007918 */ /* 0x000fc80000000000 */
[----:B------:R-:W-:Y:S04]  /*86de0*/  STL.64 [R1+0x840], R12 ;  /* 0x0008400c01007387 */ /* 0x000fe80000100a00 */
[----:B------:R0:W-:Y:S04]  /*86df0*/  STL.64 [R1+0x848], R14 ;  /* 0x0008480e01007387 */ /* 0x0001e80000100a00 */
[----:B0-----:R-:W2:Y:S04]  /*86e00*/  LDL.LU.64 R14, [R1+0x8bd0] ;  /* 0x008bd000010e7983 */ /* 0x001ea80000300a00 */
[----:B------:R-:W2:Y:S04]  /*86e10*/  LDL.LU.64 R12, [R1+0x8bc8] ;  /* 0x008bc800010c7983 */ /* 0x000ea80000300a00 */
[----:B------:R-:W2:Y:S04]  /*86e20*/  LDL.LU.64 R4, [R1+0x8bc0] ;  /* 0x008bc00001047983 */ /* 0x000ea80000300a00 */
[----:B------:R-:W-:Y:S01]  /*86e30*/  STL [R1+0x8a90], R28 ;  /* 0x008a901c01007387 */ /* 0x000fe20000100800 */
        /* <DEDUP_REMOVED lines=16> */
[----:B------:R-:W3:Y:S04]  /*86f40*/  LDL.LU.64 R4, [R1+0x8b90] ;  /* 0x008b900001047983 */ /* 0x000ee80000300a00 */
[----:B------:R-:W-:Y:S01]  /*86f50*/  STL [R1+0x8a98], R28 ;  /* 0x008a981c01007387 */ /* 0x000fe20000100800 */
[----:B---3--:R-:W-:-:S15]  /*86f60*/  HMMA.16816.F32 R24, R16, R4, R24 ;  /* 0x000000041018723c */ /* 0x008fde0000001818 */
[----:B------:R-:W-:-:S04]  /*86f70*/  NOP ;  /* 0x0000000000007918 */ /* 0x000fc80000000000 */
[----:B------:R0:W-:Y:S04]  /*86f80*/  STL.64 [R1+0x810], R24 ;  /* 0x0008101801007387 */ /* 0x0001e80000100a00 */
[----:B------:R-:W-:Y:S04]  /*86f90*/  STL.64 [R1+0x818], R26 ;  /* 0x0008181a01007387 */ /* 0x000fe80000100a00 */
[----:B0-----:R-:W4:Y:S01]  /*86fa0*/  LDL.LU.64 R24, [R1+0x8b88] ;  /* 0x008b880001187983 */ /* 0x001f220000300a00 */
[----:B------:R-:W-:Y:S02]  /*86fb0*/  IMAD.MOV.U32 R29, RZ, RZ, R4 ;  /* 0x000000ffff1d7224 */ /* 0x000fe400078e0004 */
[----:B------:R-:W-:-:S02]  /*86fc0*/  IMAD.MOV.U32 R3, RZ, RZ, R5 ;  /* 0x000000ffff037224 */ /* 0x000fc400078e0005 */
[----:B------:R-:W3:Y:S04]  /*86fd0*/  LDL.LU.64 R4, [R1+0x7d0] ;  /* 0x0007d00001047983 */ /* 0x000ee80000300a00 */
[----:B------:R-:W3:Y:S01]  /*86fe0*/  LDL.LU.64 R6, [R1+0x7d8] ;  /* 0x0007d80001067983 */ /* 0x000ee20000300a00 */
[----:B----4-:R-:W-:Y:S01]  /*86ff0*/  HMMA.16816.F32 R20, R16, R24, R20 ;  /* 0x000000181014723c */ /* 0x010fe20000001814 */
[----:B------:R-:W-:-:S15]  /*87000*/  IMAD.MOV.U32 R28, RZ, RZ, R25 ;  /* 0x000000ffff1c7224 */ /* 0x000fde00078e0019 */
[----:B------:R-:W-:-:S03]  /*87010*/  NOP ;  /* 0x0000000000007918 */ /* 0x000fc60000000000 */
[----:B------:R-:W-:Y:S04]  /*87020*/  STL.64 [R1+0x800], R20 ;  /* 0x0008001401007387 */ /* 0x000fe80000100a00 */
[----:B------:R0:W-:Y:S04]  /*87030*/  STL.64 [R1+0x808], R22 ;  /* 0x0008081601007387 */ /* 0x0001e80000100a00 */
[----:B0-----:R-:W4:Y:S04]  /*87040*/  LDL.LU.64 R22, [R1+0x8b80] ;  /* 0x008b800001167983 */ /* 0x001f280000300a00 */
[----:B------:R-:W2:Y:S04]  /*87050*/  LDL.LU.64 R20, [R1+0x8b78] ;  /* 0x008b780001147983 */ /* 0x000ea80000300a00 */
[----:B------:R-:W2:Y:S04]  /*87060*/  LDL.LU.64 R26, [R1+0x8b70] ;  /* 0x008b7000011a7983 */ /* 0x000ea80000300a00 */
[----:B------:R-:W2:Y:S02]  /*87070*/  LDL.LU.64 R24, [R1+0x8b68] ;  /* 0x008b680001187983 */ /* 0x000ea40000300a00 */
[----:B--2---:R-:W-:-:S15]  /*87080*/  HMMA.16816.F32 R8, R16, R24, R8 ;  /* 0x000000181008723c */ /* 0x004fde0000001808 */
[----:B------:R-:W-:-:S04]  /*87090*/  NOP ;  /* 0x0000000000007918 */ /* 0x000fc80000000000 */
[----:B------:R-:W-:Y:S04]  /*870a0*/  STL.64 [R1+0x7f0], R8 ;  /* 0x0007f00801007387 */ /* 0x000fe80000100a00 */
[----:B------:R0:W-:Y:S04]  /*870b0*/  STL.64 [R1+0x7f8], R10 ;  /* 0x0007f80a01007387 */ /* 0x0001e80000100a00 */
[----:B0-----:R-:W2:Y:S04]  /*870c0*/  LDL.LU.64 R10, [R1+0x8b60] ;  /* 0x008b6000010a7983 */ /* 0x001ea80000300a00 */
[----:B------:R-:W3:Y:S04]  /*870d0*/  LDL.LU.64 R8, [R1+0x8b58] ;  /* 0x008b580001087983 */ /* 0x000ee80000300a00 */
[----:B------:R-:W-:Y:S04]  /*870e0*/  STL.64 [R1+0x8930], R26 ;  /* 0x0089301a01007387 */ /* 0x000fe80000100a00 */
[----:B------:R0:W-:Y:S04]  /*870f0*/  STL.64 [R1+0x8928], R24 ;  /* 0x0089281801007387 */ /* 0x0001e80000100a00 */
[----:B0-----:R-:W2:Y:S04]  /*87100*/  LDL.64 R24, [R1+0x120] ;  /* 0x0001200001187983 */ /* 0x001ea80000100a00 */
[----:B--2---:R0:W-:Y:S04]  /*87110*/  STL.64 [R1+0x8aa0], R24 ;  /* 0x008aa01801007387 */ /* 0x0041e80000100a00 */
[----:B0-----:R-:W2:Y:S04]  /*87120*/  LDL.LU.64 R24, [R1+0x7e0] ;  /* 0x0007e00001187983 */ /* 0x001ea80000300a00 */
[----:B------:R-:W2:Y:S01]  /*87130*/  LDL.LU.64 R26, [R1+0x7e8] ;  /* 0x0007e800011a7983 */ /* 0x000ea20000300a00 */
[C---:B---3--:R-:W-:Y:S08]  /*87140*/  HMMA.16816.F32 R4, R16.reuse, R8, R4 ;  /* 0x000000081004723c */ /* 0x048ff00000001804 */
[----:B--2---:R-:W-:-:S15]  /*87150*/  HMMA.16816.F32 R24, R16, R12, R24 ;  /* 0x0000000c1018723c */ /* 0x004fde0000001818 */
[----:B------:R-:W-:-:S04]  /*87160*/  NOP ;  /* 0x0000000000007918 */ /* 0x000fc80000000000 */
[----:B------:R0:W-:Y:S04]  /*87170*/  STL.64 [R1+0x7e0], R24 ;  /* 0x0007e01801007387 */ /* 0x0001e80000100a00 */
[----:B------:R-:W-:Y:S04]  /*87180*/  STL.64 [R1+0x7e8], R26 ;  /* 0x0007e81a01007387 */ /* 0x000fe80000100a00 */
[----:B------:R-:W-:Y:S04]  /*87190*/  STL [R1+0x8920], R15 ;  /* 0x0089200f01007387 */ /* 0x000fe80000100800 */
[----:B------:R1:W-:Y:S01]  /*871a0*/  STL.64 [R1+0x8918], R12 ;  /* 0x0089180c01007387 */ /* 0x0003e20000100a00 */
[----:B0-----:R-:W-:-:S03]  /*871b0*/  IMAD.MOV.U32 R24, RZ, RZ, R11 ;  /* 0x000000ffff187224 */ /* 0x001fc600078e000b */
[----:B------:R0:W-:Y:S01]  /*871c0*/  STL [R1+0x8a6c], R14 ;  /* 0x008a6c0e01007387 */ /* 0x0001e20000100800 */
[----:B------:R-:W-:Y:S02]  /*871d0*/  IMAD.MOV.U32 R25, RZ, RZ, R10 ;  /* 0x000000ffff197224 */ /* 0x000fe400078e000a */
[----:B------:R-:W-:Y:S02]  /*871e0*/  IMAD.MOV.U32 R10, RZ, RZ, R4 ;  /* 0x000000ffff0a7224 */ /* 0x000fe400078e0004 */
[----:B------:R-:W-:Y:S01]  /*871f0*/  IMAD.MOV.U32 R11, RZ, RZ, R5 ;  /* 0x000000ffff0b7224 */ /* 0x000fe200078e0005 */
[----:B-1----:R-:W2:Y:S04]  /*87200*/  LDL.LU.64 R12, [R1+0xab0] ;  /* 0x000ab000010c7983 */ /* 0x002ea80000300a00 */
[----:B0-----:R-:W2:Y:S04]  /*87210*/  LDL.LU.64 R14, [R1+0xab8] ;  /* 0x000ab800010e7983 */ /* 0x001ea80000300a00 */
[----:B------:R0:W-:Y:S04]  /*87220*/  STL.64 [R1+0x7d8], R6 ;  /* 0x0007d80601007387 */ /* 0x0001e80000100a00 */
[----:B0-----:R-:W3:Y:S04]  /*87230*/  LDL.LU.64 R6, [R1+0x8b50] ;  /* 0x008b500001067983 */ /* 0x001ee80000300a00 */
[----:B------:R-:W2:Y:S04]  /*87240*/  LDL.LU.64 R4, [R1+0x8b48] ;  /* 0x008b480001047983 */ /* 0x000ea80000300a00 */
[----:B------:R-:W-:Y:S04]  /*87250*/  STL [R1+0x828c], R10 ;  /* 0x00828c0a01007387 */ /* 0x000fe80000100800 */
[----:B------:R-:W-:Y:S04]  /*87260*/  STL [R1+0x8288], R11 ;  /* 0x0082880b01007387 */ /* 0x000fe80000100800 */
[----:B------:R0:W-:Y:S04]  /*87270*/  STL.64 [R1+0x8a70], R8 ;  /* 0x008a700801007387 */ /* 0x0001e80000100a00 */
[----:B0-----:R-:W3:Y:S04]  /*87280*/  LDL R8, [R1+0x1b0] ;  /* 0x0001b00001087983 */ /* 0x001ee80000100800 */
[----:B------:R-:W3:Y:S01]  /*87290*/  LDL R9, [R1+0x1b4] ;  /* 0x0001b40001097983 */ /* 0x000ee20000100800 */
[----:B--2---:R-:W-:Y:S01]  /*872a0*/  HMMA.16816.F32 R12, R16, R4, R12 ;  /* 0x00000004100c723c */ /* 0x004fe2000000180c */
[----:B----4-:R-:W-:-:S02]  /*872b0*/  IMAD.MOV.U32 R16, RZ, RZ, R22 ;  /* 0x000000ffff107224 */ /* 0x010fc400078e0016 */
[----:B------:R-:W-:Y:S01]  /*872c0*/  IMAD.MOV.U32 R17, RZ, RZ, R23 ;  /* 0x000000ffff117224 */ /* 0x000fe200078e0017 */
[----:B------:R-:W3:-:S15]  /*872d0*/  LDL.LU R22, [R1+0x8b44] ;  /* 0x008b440001167983 */ /* 0x000ede0000300800 */
[----:B------:R-:W-:Y:S04]  /*872e0*/  STL.64 [R1+0x450], R12 ;  /* 0x0004500c01007387 */ /* 0x000fe80000100a00 */
[----:B------:R-:W-:Y:S04]  /*872f0*/  STL.64 [R1+0x458], R14 ;  /* 0x0004580e01007387 */ /* 0x000fe80000100a00 */
[----:B------:R-:W3:Y:S04]  /*87300*/  LDL.LU R23, [R1+0x8b40] ;  /* 0x008b400001177983 */ /* 0x000ee80000300800 */
[----:B------:R0:W-:Y:S04]  /*87310*/  STL.64 [R1+0x8ad8], R16 ;  /* 0x008ad81001007387 */ /* 0x0001e80000100a00 */
[----:B0-----:R-:W2:Y:S04]  /*87320*/  LDL R16, [R1+0x160] ;  /* 0x0001600001107983 */ /* 0x001ea80000100800 */
[----:B------:R-:W2:Y:S04]  /*87330*/  LDL R17, [R1+0x164] ;  /* 0x0001640001117983 */ /* 0x000ea80000100800 */
[----:B------:R-:W4:Y:S04]  /*87340*/  LDL.LU.64 R12, [R1+0xc70] ;  /* 0x000c7000010c7983 */ /* 0x000f280000300a00 */
[----:B------:R-:W4:Y:S04]  /*87350*/  LDL.LU.64 R14, [R1+0xc78] ;  /* 0x000c7800010e7983 */ /* 0x000f280000300a00 */
[----:B--2---:R0:W-:Y:S04]  /*87360*/  STL.64 [R1+0x8af0], R16 ;  /* 0x008af01001007387 */ /* 0x0041e80000100a00 */
[----:B0-----:R-:W3:Y:S04]  /*87370*/  LDL.LU.64 R16, [R1+0xc80] ;  /* 0x000c800001107983 */ /* 0x001ee80000300a00 */
[----:B------:R-:W3:Y:S02]  /*87380*/  LDL.LU.64 R18, [R1+0xc88] ;  /* 0x000c880001127983 */ /* 0x000ee40000300a00 */
[----:B---3--:R-:W-:Y:S01]  /*87390*/  HMMA.16816.F32 R8, R20, R8, R16 ;  /* 0x000000081408723c */ /* 0x008fe20000001810 */
[----:B------:R-:W-:-:S02]  /*873a0*/  IMAD.MOV.U32 R16, RZ, RZ, R6 ;  /* 0x000000ffff107224 */ /* 0x000fc400078e0006 */
[----:B------:R-:W2:Y:S01]  /*873b0*/  LDL.LU R6, [R1+0x8b3c] ;  /* 0x008b3c0001067983 */ /* 0x000ea20000300800 */
[----:B------:R-:W-:-:S15]  /*873c0*/  IMAD.MOV.U32 R17, RZ, RZ, R7 ;  /* 0x000000ffff117224 */ /* 0x000fde00078e0007 */
[----:B------:R0:W-:Y:S04]  /*873d0*/  STL.64 [R1+0x440], R8 ;  /* 0x0004400801007387 */ /* 0x0001e80000100a00 */
[----:B------:R1:W-:Y:S04]  /*873e0*/  STL.64 [R1+0x448], R10 ;  /* 0x0004480a01007387 */ /* 0x0003e80000100a00 */
[----:B------:R-:W3:Y:S04]  /*873f0*/  LDL.LU R7, [R1+0x8b38] ;  /* 0x008b380001077983 */ /* 0x000ee80000300800 */
[----:B0-----:R-:W2:Y:S04]  /*87400*/  LDL.LU.64 R8, [R1+0x7a0] ;  /* 0x0007a00001087983 */ /* 0x001ea80000300a00 */
[----:B-1----:R-:W2:Y:S04]  /*87410*/  LDL.LU.64 R10, [R1+0x7a8] ;  /* 0x0007a800010a7983 */ /* 0x002ea80000300a00 */
[----:B--2---:R-:W-:Y:S04]  /*87420*/  STL.64 [R1+0x8ab0], R10 ;  /* 0x008ab00a01007387 */ /* 0x004fe80000100a00 */
[----:B------:R0:W-:Y:S04]  /*87430*/  STL.64 [R1+0x8aa8], R8 ;  /* 0x008aa80801007387 */ /* 0x0001e80000100a00 */
[----:B0-----:R-:W2:Y:S04]  /*87440*/  LDL R8, [R1+0x140] ;  /* 0x0001400001087983 */ /* 0x001ea80000100800 */
[----:B------:R-:W2:Y:S01]  /*87450*/  LDL R9, [R1+0x144] ;  /* 0x0001440001097983 */ /* 0x000ea20000100800 */
[----:B----4-:R-:W-:Y:S03]  /*87460*/  HMMA.16816.F32 R12, R20, R24, R12 ;  /* 0x00000018140c723c */ /* 0x010fe6000000180c */
[----:B--2---:R0:W-:Y:S04]  /*87470*/  STL.64 [R1+0x8b08], R8 ;  /* 0x008b080801007387 */ /* 0x0041e80000100a00 */
[----:B0-----:R-:W2:Y:S04]  /*87480*/  LDL R8, [R1+0x180] ;  /* 0x0001800001087983 */ /* 0x001ea80000100800 */
[----:B------:R-:W2:Y:S04]  /*87490*/  LDL R9, [R1+0x184] ;  /* 0x0001840001097983 */ /* 0x000ea80000100800 */
[----:B--2---:R-:W-:Y:S04]  /*874a0*/  STL.64 [R1+0x8b20], R8 ;  /* 0x008b200801007387 */ /* 0x004fe80000100a00 */
[----:B------:R-:W-:Y:S04]  /*874b0*/  STL.64 [R1+0x430], R12 ;  /* 0x0004300c01007387 */ /* 0x000fe80000100a00 */
[----:B------:R-:W2:Y:S04]  /*874c0*/  LDL.LU.64 R24, [R1+0x7b0] ;  /* 0x0007b00001187983 */ /* 0x000ea80000300a00 */
[----:B------:R-:W4:Y:S04]  /*874d0*/  LDL.LU.64 R26, [R1+0x7b8] ;  /* 0x0007b800011a7983 */ /* 0x000f280000300a00 */
[----:B----4-:R-:W-:Y:S04]  /*874e0*/  STL.64 [R1+0x8ac0], R26 ;  /* 0x008ac01a01007387 */ /* 0x010fe80000100a00 */
[----:B--2---:R0:W-:Y:S04]  /*874f0*/  STL.64 [R1+0x8ab8], R24 ;  /* 0x008ab81801007387 */ /* 0x0041e80000100a00 */
[----:B0-----:R-:W2:Y:S04]  /*87500*/  LDL.LU.64 R24, [R1+0x7c0] ;  /* 0x0007c00001187983 */ /* 0x001ea80000300a00 */
        /* <DEDUP_REMOVED lines=16> */
[----:B------:R-:W4:Y:S01]  /*87610*/  LDL.LU.64 R26, [R1+0xc38] ;  /* 0x000c3800011a7983 */ /* 0x000f220000300a00 */
[----:B---3--:R-:W-:-:S02]  /*87620*/  IMAD.MOV.U32 R8, RZ, RZ, R7 ;  /* 0x000000ffff087224 */ /* 0x008fc400078e0007 */
[----:B------:R-:W-:Y:S01]  /*87630*/  IMAD.MOV.U32 R9, RZ, RZ, R6 ;  /* 0x000000ffff097224 */ /* 0x000fe200078e0006 */
[----:B----4-:R-:W-:Y:S04]  /*87640*/  STL.64 [R1+0x8b30], R26 ;  /* 0x008b301a01007387 */ /* 0x010fe80000100a00 */
[----:B--2---:R0:W-:Y:S04]  /*87650*/  STL.64 [R1+0x8b28], R24 ;  /* 0x008b281801007387 */ /* 0x0041e80000100a00 */
[----:B0-----:R-:W2:Y:S04]  /*87660*/  LDL.LU.64 R24, [R1+0xc50] ;  /* 0x000c500001187983 */ /* 0x001ea80000300a00 */
[----:B------:R-:W2:Y:S01]  /*87670*/  LDL.LU.64 R26, [R1+0xc58] ;  /* 0x000c5800011a7983 */ /* 0x000ea20000300a00 */
[----:B------:R-:W-:-:S02]  /*87680*/  IMAD.MOV.U32 R7, RZ, RZ, R15 ;  /* 0x000000ffff077224 */ /* 0x000fc400078e000f */
[----:B------:R-:W-:Y:S01]  /*87690*/  IMAD.MOV.U32 R6, RZ, RZ, R14 ;  /* 0x000000ffff067224 */ /* 0x000fe200078e000e */
[----:B------:R-:W3:Y:S04]  /*876a0*/  LDL.64 R12, [R1+0x110] ;  /* 0x00011000010c7983 */ /* 0x000ee80000100a00 */
[----:B------:R-:W-:Y:S04]  /*876b0*/  STL [R1+0x825c], R7 ;  /* 0x00825c0701007387 */ /* 0x000fe80000100800 */
[----:B------:R-:W-:Y:S01]  /*876c0*/  STL [R1+0x8258], R6 ;  /* 0x0082580601007387 */ /* 0x000fe20000100800 */
[----:B--2---:R-:W-:Y:S03]  /*876d0*/  HMMA.16816.F32 R8, R20, R8, R24 ;  /* 0x000000081408723c */ /* 0x004fe60000001818 */
[----:B------:R-:W2:Y:S04]  /*876e0*/  LDL.LU.64 R26, [R1+0x8b30] ;  /* 0x008b3000011a7983 */ /* 0x000ea80000300a00 */
[----:B------:R-:W2:-:S12]  /*876f0*/  LDL.LU.64 R24, [R1+0x8b28] ;  /* 0x008b280001187983 */ /* 0x000e980000300a00 */
[----:B------:R0:W-:Y:S04]  /*87700*/  STL.64 [R1+0x420], R8 ;  /* 0x0004200801007387 */ /* 0x0001e80000100a00 */
[----:B------:R2:W-:Y:S04]  /*87710*/  STL.64 [R1+0x428], R10 ;  /* 0x0004280a01007387 */ /* 0x0005e80000100a00 */
[----:B0-----:R-:W2:Y:S01]  /*87720*/  LDL.LU.64 R8, [R1+0x8b20] ;  /* 0x008b200001087983 */ /* 0x001ea20000300a00 */
[----:B------:R-:W0:Y:S01]  /*87730*/  S2R R15, SR_TID.X ;  /* 0x00000000000f7919 */ /* 0x000e220000002100 */
[----:B--2---:R-:W-:Y:S02]  /*87740*/  HMMA.16816.F32 R8, R20, R8, R24 ;  /* 0x000000081408723c */ /* 0x004fe40000001818 */
[----:B------:R-:W2:Y:S04]  /*87750*/  LDL.LU.64 R26, [R1+0x8b18] ;  /* 0x008b1800011a7983 */ /* 0x000ea80000300a00 */
[----:B------:R-:W2:Y:S01]  /*87760*/  LDL.LU.64 R24, [R1+0x8b10] ;  /* 0x008b100001187983 */ /* 0x000ea20000300a00 */
[C---:B0-----:R-:W-:Y:S01]  /*87770*/  LOP3.LUT R14, R15.reuse, 0x7, RZ, 0xc0, !PT ;  /* 0x000000070f0e7812 */ /* 0x041fe200078ec0ff */
[----:B------:R-:W-:-:S04]  /*87780*/  IMAD.SHL.U32 R19, R15, 0x2, RZ ;  /* 0x000000020f137824 */ /* 0x000fc800078e00ff */
[----:B------:R-:W-:-:S07]  /*87790*/  IMAD R14, R14, 0x90, RZ ;  /* 0x000000900e0e7824 */ /* 0x000fce00078e02ff */
[----:B------:R0:W-:Y:S04]  /*877a0*/  STL.64 [R1+0x410], R8 ;  /* 0x0004100801007387 */ /* 0x0001e80000100a00 */
[----:B------:R1:W-:Y:S04]  /*877b0*/  STL.64 [R1+0x418], R10 ;  /* 0x0004180a01007387 */ /* 0x0003e80000100a00 */
[----:B0-----:R-:W4:Y:S01]  /*877c0*/  LDL.LU.64 R8, [R1+0x8b08] ;  /* 0x008b080001087983 */ /* 0x001f220000300a00 */
[----:B-1----:R-:W-:Y:S02]  /*877d0*/  LOP3.LUT R10, R14, 0x10, R19, 0x78, !PT ;  /* 0x000000100e0a7812 */ /* 0x002fe400078e7813 */
[----:B--2---:R-:W-:Y:S01]  /*877e0*/  HMMA.16816.F32 R16, R20, R16, R24 ;  /* 0x000000101410723c */ /* 0x004fe20000001818 */
[----:B------:R-:W2:Y:S04]  /*877f0*/  LDL.LU.64 R26, [R1+0x8b00] ;  /* 0x008b0000011a7983 */ /* 0x000ea80000300a00 */
[----:B------:R-:W2:-:S14]  /*87800*/  LDL.LU.64 R24, [R1+0x8af8] ;  /* 0x008af80001187983 */ /* 0x000e9c0000300a00 */
[----:B------:R0:W-:Y:S04]  /*87810*/  STL.64 [R1+0x400], R16 ;  /* 0x0004001001007387 */ /* 0x0001e80000100a00 */
[----:B------:R2:W-:Y:S04]  /*87820*/  STL.64 [R1+0x408], R18 ;  /* 0x0004081201007387 */ /* 0x0005e80000100a00 */
[----:B0-----:R-:W2:Y:S02]  /*87830*/  LDL.LU.64 R16, [R1+0x8af0] ;  /* 0x008af00001107983 */ /* 0x001ea40000300a00 */
[----:B--2---:R-:W-:Y:S02]  /*87840*/  HMMA.16816.F32 R16, R20, R16, R24 ;  /* 0x000000101410723c */ /* 0x004fe40000001818 */
[----:B------:R-:W2:Y:S04]  /*87850*/  LDL.LU.64 R26, [R1+0x8ae8] ;  /* 0x008ae800011a7983 */ /* 0x000ea80000300a00 */
[----:B------:R-:W2:-:S13]  /*87860*/  LDL.LU.64 R24, [R1+0x8ae0] ;  /* 0x008ae00001187983 */ /* 0x000e9a0000300a00 */
[----:B------:R0:W-:Y:S04]  /*87870*/  STL.64 [R1+0x3f0], R16 ;  /* 0x0003f01001007387 */ /* 0x0001e80000100a00 */
[----:B------:R2:W-:Y:S04]  /*87880*/  STL.64 [R1+0x3f8], R18 ;  /* 0x0003f81201007387 */ /* 0x0005e80000100a00 */
[----:B0-----:R-:W2:Y:S01]  /*87890*/  LDL.LU.64 R16, [R1+0x8ad8] ;  /* 0x008ad80001107983 */ /* 0x001ea20000300a00 */
[----:B------:R-:W-:-:S05]  /*878a0*/  IMAD.SHL.U32 R15, R15, 0x40, RZ ;  /* 0x000000400f0f7824 */ /* 0x000fca00078e00ff */
[----:B------:R-:W-:-:S04]  /*878b0*/  LOP3.LUT R10, R10, 0x400, R15, 0xf8, !PT ;  /* 0x000004000a0a7812 */ /* 0x000fc800078ef80f */
[----:B------:R-:W-:Y:S01]  /*878c0*/  LOP3.LUT R10, R10, 0x40, RZ, 0x3c, !PT ;  /* 0x000000400a0a7812 */ /* 0x000fe200078e3cff */
[----:B--2---:R-:W-:Y:S01]  /*878d0*/  HMMA.16816.F32 R16, R20, R16, R24 ;  /* 0x000000101410723c */ /* 0x004fe20000001818 */
[----:B------:R-:W4:Y:S04]  /*878e0*/  LDL.LU.64 R26, [R1+0x8ad0] ;  /* 0x008ad000011a7983 */ /* 0x000f280000300a00 */
[----:B------:R-:W4:-:S14]  /*878f0*/  LDL.LU.64 R24, [R1+0x8ac8] ;  /* 0x008ac80001187983 */ /* 0x000f1c0000300a00 */
[----:B------:R-:W-:Y:S04]  /*87900*/  STL.64 [R1+0x3e0], R16 ;  /* 0x0003e01001007387 */ /* 0x000fe80000100a00 */
[----:B------:R-:W-:Y:S04]  /*87910*/  STL.64 [R1+0x3e8], R18 ;  /* 0x0003e81201007387 */ /* 0x000fe80000100a00 */
[----:B------:R-:W0:Y:S04]  /*87920*/  LDSM.16.MT88.4 R16, [R10+UR5+0x20000] ;  /* 0x020000050a10783b */ /* 0x000e280008004200 */
[----:B0-----:R-:W-:Y:S04]  /*87930*/  STL.64 [R1+0x8940], R18 ;  /* 0x0089401201007387 */ /* 0x001fe80000100a00 */
[----:B------:R0:W-:Y:S01]  /*87940*/  STL.64 [R1+0x8938], R16 ;  /* 0x0089381001007387 */ /* 0x0001e20000100a00 */
[----:B----4-:R-:W-:Y:S03]  /*87950*/  HMMA.16816.F32 R8, R20, R8, R24 ;  /* 0x000000081408723c */ /* 0x010fe60000001818 */
[----:B------:R-:W2:Y:S04]  /*87960*/  LDL.LU.64 R26, [R1+0x8ac0] ;  /* 0x008ac000011a7983 */ /* 0x000ea80000300a00 */
[----:B------:R-:W2:Y:S01]  /*87970*/  LDL.LU.64 R24, [R1+0x8ab8] ;  /* 0x008ab80001187983 */ /* 0x000ea20000300a00 */
[----:B0-----:R-:W-:-:S02]  /*87980*/  IMAD.MOV.U32 R16, RZ, RZ, R2 ;  /* 0x000000ffff107224 */ /* 0x001fc400078e0002 */
[----:B------:R-:W-:-:S09]  /*87990*/  IMAD.MOV.U32 R17, RZ, RZ, R0 ;  /* 0x000000ffff117224 */ /* 0x000fd200078e0000 */
[----:B------:R-:W-:Y:S04]  /*879a0*/  STL.64 [R1+0x7c0], R8 ;  /* 0x0007c00801007387 */ /* 0x000fe80000100a00 */
[----:B------:R0:W-:Y:S04]  /*879b0*/  STL.64 [R1+0x7c8], R10 ;  /* 0x0007c80a01007387 */ /* 0x0001e80000100a00 */
[----:B0-----:R-:W4:Y:S04]  /*879c0*/  LDL.LU.64 R10, [R1+0x8ab0] ;  /* 0x008ab000010a7983 */ /* 0x001f280000300a00 */
[----:B------:R-:W4:Y:S01]  /*879d0*/  LDL.LU.64 R8, [R1+0x8aa8] ;  /* 0x008aa80001087983 */ /* 0x000f220000300a00 */
[----:B--2---:R-:W-:Y:S03]  /*879e0*/  HMMA.16816.F32 R16, R20, R16, R24 ;  /* 0x000000101410723c */ /* 0x004fe60000001818 */
[----:B------:R-:W4:-:S15]  /*879f0*/  LDL.LU.64 R24, [R1+0x8aa0] ;  /* 0x008aa00001187983 */ /* 0x000f1e0000300a00 */
[----:B------:R-:W-:Y:S01]  /*87a00*/  NOP ;  /* 0x0000000000007918 */ /* 0x000fe20000000000 */
[----:B------:R-:W-:Y:S04]  /*87a10*/  STL.64 [R1+0x7b0], R16 ;  /* 0x0007b01001007387 */ /* 0x000fe80000100a00 */
[----:B------:R-:W-:Y:S01]  /*87a20*/  STL.64 [R1+0x7b8], R18 ;  /* 0x0007b81201007387 */ /* 0x000fe20000100a00 */
[----:B----4-:R-:W-:Y:S01]  /*87a30*/  HMMA.16816.F32 R8, R20, R24, R8 ;  /* 0x000000181408723c */ /* 0x010fe20000001808 */
[----:B------:R-:W-:-:S15]  /*87a40*/  IMAD.MOV.U32 R2, RZ, RZ, R24 ;  /* 0x000000ffff027224 */ /* 0x000fde00078e0018 */
[----:B------:R-:W-:-:S03]  /*87a50*/  NOP ;  /* 0x0000000000007918 */ /* 0x000fc60000000000 */
[----:B------:R-:W-:Y:S04]  /*87a60*/  STL.64 [R1+0x7a0], R8 ;  /* 0x0007a00801007387 */ /* 0x000fe80000100a00 */
[----:B------:R-:W-:Y:S04]  /*87a70*/  STL.64 [R1+0x7a8], R10 ;  /* 0x0007a80a01007387 */ /* 0x000fe80000100a00 */
[----:B------:R-:W2:Y:S01]  /*87a80*/  LDL R24, [R1] ;  /* 0x0000000001187983 */ /* 0x000ea20000100800 */
[----:B------:R-:W-:Y:S02]  /*87a90*/  IMAD.MOV.U32 R0, RZ, RZ, R25 ;  /* 0x000000ffff007224 */ /* 0x000fe400078e0019 */
[----:B------:R-:W-:-:S02]  /*87aa0*/  IMAD.MOV.U32 R25, RZ, RZ, R28 ;  /* 0x000000ffff197224 */ /* 0x000fc400078e001c */
[----:B------:R-:W4:Y:S04]  /*87ab0*/  LDL.LU R28, [R1+0x8a98] ;  /* 0x008a9800011c7983 */ /* 0x000f280000300800 */
[----:B--2---:R0:W-:Y:S02]  /*87ac0*/  STL.64 [R1+0x8948], R24 ;  /* 0x0089481801007387 */ /* 0x0041e40000100a00 */
[----:B0-----:R-:W-:Y:S02]  /*87ad0*/  IMAD.MOV.U32 R24, RZ, RZ, R29 ;  /* 0x000000ffff187224 */ /* 0x001fe400078e001d */
[----:B------:R-:W2:Y:S04]  /*87ae0*/  LDL.LU R29, [R1+0x8a94] ;  /* 0x008a9400011d7983 */ /* 0x000ea80000300800 */
[----:B------:R-:W2:Y:S04]  /*87af0*/  LDL.LU.64 R8, [R1+0x770] ;  /* 0x0007700001087983 */ /* 0x000ea80000300a00 */
[----:B------:R-:W2:Y:S01]  /*87b00*/  LDL.LU.64 R10, [R1+0x778] ;  /* 0x00077800010a7983 */ /* 0x000ea20000300a00 */
[----:B------:R-:W-:-:S03]  /*87b10*/  IMAD.MOV.U32 R25, RZ, RZ, R3 ;  /* 0x000000ffff197224 */ /* 0x000fc600078e0003 */
[----:B--2---:R-:W-:Y:S04]  /*87b20*/  STL.64 [R1+0x8a88], R10 ;  /* 0x008a880a01007387 */ /* 0x004fe80000100a00 */
[----:B------:R0:W-:Y:S04]  /*87b30*/  STL.64 [R1+0x8a80], R8 ;  /* 0x008a800801007387 */ /* 0x0001e80000100a00 */
[----:B0-----:R-:W2:Y:S04]  /*87b40*/  LDL.LU.64 R8, [R1+0x780] ;  /* 0x0007800001087983 */ /* 0x001ea80000300a00 */
[----:B------:R-:W2:Y:S04]  /*87b50*/  LDL.LU.64 R10, [R1+0x788] ;  /* 0x00078800010a7983 */ /* 0x000ea80000300a00 */
[----:B------:R-:W2:Y:S04]  /*87b60*/  LDL.64 R16, [R1+0xd0] ;  /* 0x0000d00001107983 */ /* 0x000ea80000100a00 */
[----:B------:R0:W-:Y:S04]  /*87b70*/  STL.64 [R1+0x8960], R24 ;  /* 0x0089601801007387 */ /* 0x0001e80000100a00 */
[----:B0-----:R-:W3:Y:S04]  /*87b80*/  LDL.LU.64 R24, [R1+0x790] ;  /* 0x0007900001187983 */ /* 0x001ee80000300a00 */
[----:B------:R-:W3:Y:S04]  /*87b90*/  LDL.LU.64 R26, [R1+0x798] ;  /* 0x00079800011a7983 */ /* 0x000ee80000300a00 */
[----:B------:R-:W-:Y:S04]  /*87ba0*/  STL [R1+0x887c], R0 ;  /* 0x00887c0001007387 */ /* 0x000fe80000100800 */
[----:B------:R-:W-:Y:S01]  /*87bb0*/  STL [R1+0x8878], R2 ;  /* 0x0088780201007387 */ /* 0x000fe20000100800 */
[----:B---3--:R-:W-:-:S15]  /*87bc0*/  HMMA.16816.F32 R24, R20, R12, R24 ;  /* 0x0000000c1418723c */ /* 0x008fde0000001818 */
[----:B------:R-:W-:-:S04]  /*87bd0*/  NOP ;  /* 0x0000000000007918 */ /* 0x000fc80000000000 */
[----:B------:R0:W-:Y:S04]  /*87be0*/  STL.64 [R1+0x790], R24 ;  /* 0x0007901801007387 */ /* 0x0001e80000100a00 */
[----:B------:R-:W-:Y:S04]  /*87bf0*/  STL.64 [R1+0x798], R26 ;  /* 0x0007981a01007387 */ /* 0x000fe80000100a00 */
[----:B0-----:R-:W3:Y:S01]  /*87c00*/  LDL R24, [R1+0x20] ;  /* 0x0000200001187983 */ /* 0x001ee20000100800 */
[----:B----4-:R-:W-:Y:S02]  /*87c10*/  IMAD.MOV.U32 R25, RZ, RZ, R28 ;  /* 0x000000ffff197224 */ /* 0x010fe400078e001c */
[----:B------:R-:W-:Y:S01]  /*87c20*/  IMAD.MOV.U32 R6, RZ, RZ, R12 ;  /* 0x000000ffff067224 */ /* 0x000fe200078e000c */
[----:B------:R-:W4:Y:S01]  /*87c30*/  LDL.LU R28, [R1+0x8a90] ;  /* 0x008a9000011c7983 */ /* 0x000f220000300800 */
[----:B------:R-:W-:-:S03]  /*87c40*/  IMAD.MOV.U32 R3, RZ, RZ, R13 ;  /* 0x000000ffff037224 */ /* 0x000fc600078e000d */
[----:B------:R-:W2:Y:S04]  /*87c50*/  LDL.LU.64 R12, [R1+0x760] ;  /* 0x00076000010c7983 */ /* 0x000ea80000300a00 */
[----:B------:R-:W2:Y:S04]  /*87c60*/  LDL.LU.64 R14, [R1+0x768] ;  /* 0x00076800010e7983 */ /* 0x000ea80000300a00 */
[----:B---3--:R0:W-:Y:S04]  /*87c70*/  STL.64 [R1+0x8978], R24 ;  /* 0x0089781801007387 */ /* 0x0081e80000100a00 */
[----:B0-----:R-:W2:Y:S04]  /*87c80*/  LDL R24, [R1+0x100] ;  /* 0x0001000001187983 */ /* 0x001ea80000100800 */
[----:B------:R-:W2:Y:S04]  /*87c90*/  LDL R25, [R1+0x104] ;  /* 0x0001040001197983 */ /* 0x000ea80000100800 */
[----:B------:R-:W-:Y:S01]  /*87ca0*/  STL [R1+0x8880], R6 ;  /* 0x0088800601007387 */ /* 0x000fe20000100800 */
[----:B--2---:R-:W-:Y:S03]  /*87cb0*/  HMMA.16816.F32 R24, R20, R24, R8 ;  /* 0x000000181418723c */ /* 0x004fe60000001808 */
[----:B------:R-:W2:Y:S04]  /*87cc0*/  LDL.LU.64 R10, [R1+0x8a88] ;  /* 0x008a8800010a7983 */ /* 0x000ea80000300a00 */
[----:B------:R-:W2:-:S12]  /*87cd0*/  LDL.LU.64 R8, [R1+0x8a80] ;  /* 0x008a800001087983 */ /* 0x000e980000300a00 */
[----:B------:R0:W-:Y:S04]  /*87ce0*/  STL.64 [R1+0x780], R24 ;  /* 0x0007801801007387 */ /* 0x0001e80000100a00 */
[----:B------:R-:W-:Y:S04]  /*87cf0*/  STL.64 [R1+0x788], R26 ;  /* 0x0007881a01007387 */ /* 0x000fe80000100a00 */
[----:B0-----:R-:W3:Y:S01]  /*87d00*/  LDL R24, [R1+0x30] ;  /* 0x0000300001187983 */ /* 0x001ee20000100800 */
[----:B------:R-:W-:-:S03]  /*87d10*/  IMAD.MOV.U32 R25, RZ, RZ, R29 ;  /* 0x000000ffff197224 */ /* 0x000fc600078e001d */
[----:B------:R-:W2:Y:S04]  /*87d20*/  LDL.LU R29, [R1+0x8a78] ;  /* 0x008a7800011d7983 */ /* 0x000ea80000300800 */
[----:B---3--:R0:W-:Y:S04]  /*87d30*/  STL.64 [R1+0x8990], R24 ;  /* 0x0089901801007387 */ /* 0x0081e80000100a00 */
[----:B0-----:R-:W2:Y:S02]  /*87d40*/  LDL.64 R24, [R1+0xf0] ;  /* 0x0000f00001187983 */ /* 0x001ea40000100a00 */
[----:B--2---:R-:W-:Y:S01]  /*87d50*/  HMMA.16816.F32 R8, R20, R24, R8 ;  /* 0x000000181408723c */ /* 0x004fe20000001808 */
[----:B------:R-:W-:-:S15]  /*87d60*/  IMAD.MOV.U32 R7, RZ, RZ, R25 ;  /* 0x000000ffff077224 */ /* 0x000fde00078e0019 */
[----:B------:R-:W-:-:S03]  /*87d70*/  NOP ;  /* 0x0000000000007918 */ /* 0x000fc60000000000 */
[----:B------:R0:W-:Y:S04]  /*87d80*/  STL.64 [R1+0x770], R8 ;  /* 0x0007700801007387 */ /* 0x0001e80000100a00 */
[----:B------:R1:W-:Y:S04]  /*87d90*/  STL.64 [R1+0x778], R10 ;  /* 0x0007780a01007387 */ /* 0x0003e80000100a00 */
[----:B0-----:R-:W2:Y:S04]  /*87da0*/  LDL.LU.64 R8, [R1+0x8a70] ;  /* 0x008a700001087983 */ /* 0x001ea80000300a00 */
[----:B------:R-:W-:Y:S01]  /*87db0*/  STL [R1+0x8a60], R7 ;  /* 0x008a600701007387 */ /* 0x000fe20000100800 */
[----:B-1----:R-:W-:-:S03]  /*87dc0*/  IMAD.MOV.U32 R10, RZ, RZ, R24 ;  /* 0x000000ffff0a7224 */ /* 0x002fc600078e0018 */
[----:B------:R0:W-:Y:S04]  /*87dd0*/  STL.64 [R1+0x8a58], R4 ;  /* 0x008a580401007387 */ /* 0x0001e80000100a00 */
[----:B0-----:R-:W3:Y:S04]  /*87de0*/  LDL.LU.64 R4, [R1+0x750] ;  /* 0x0007500001047983 */ /* 0x001ee80000300a00 */
[----:B------:R-:W3:Y:S04]  /*87df0*/  LDL.LU.64 R6, [R1+0x758] ;  /* 0x0007580001067983 */ /* 0x000ee80000300a00 */
[----:B------:R-:W2:Y:S01]  /*87e00*/  LDL R24, [R1+0x40] ;  /* 0x0000400001187983 */ /* 0x000ea20000100800 */
[----:B----4-:R-:W-:-:S05]  /*87e10*/  IMAD.MOV.U32 R25, RZ, RZ, R28 ;  /* 0x000000ffff197224 */ /* 0x010fca00078e001c */
[----:B--2---:R0:W-:Y:S04]  /*87e20*/  STL.64 [R1+0x89a8], R24 ;  /* 0x0089a81801007387 */ /* 0x0041e80000100a00 */
[----:B0-----:R-:W2:Y:S02]  /*87e30*/  LDL.64 R24, [R1+0xe0] ;  /* 0x0000e00001187983 */ /* 0x001ea40000100a00 */
[----:B--2---:R-:W-:Y:S01]  /*87e40*/  HMMA.16816.F32 R12, R20, R24, R12 ;  /* 0x00000018140c723c */ /* 0x004fe2000000180c */
[----:B------:R-:W-:-:S15]  /*87e50*/  IMAD.MOV.U32 R28, RZ, RZ, R24 ;  /* 0x000000ffff1c7224 */ /* 0x000fde00078e0018 */
[----:B------:R-:W-:-:S03]  /*87e60*/  NOP ;  /* 0x0000000000007918 */ /* 0x000fc60000000000 */
[----:B------:R-:W-:Y:S04]  /*87e70*/  STL.64 [R1+0x760], R12 ;  /* 0x0007600c01007387 */ /* 0x000fe80000100a00 */
[----:B------:R0:W-:Y:S04]  /*87e80*/  STL.64 [R1+0x768], R14 ;  /* 0x0007680e01007387 */ /* 0x0001e80000100a00 */
[----:B0-----:R-:W2:Y:S04]  /*87e90*/  LDL.LU R14, [R1+0x8a6c] ;  /* 0x008a6c00010e7983 */ /* 0x001ea80000300800 */
[----:B------:R-:W4:Y:S01]  /*87ea0*/  LDL R24, [R1+0x50] ;  /* 0x0000500001187983 */ /* 0x000f220000100800 */
[----:B---3--:R-:W-:Y:S01]  /*87eb0*/  HMMA.16816.F32 R4, R20, R16, R4 ;  /* 0x000000101404723c */ /* 0x008fe20000001804 */
[----:B------:R-:W-:-:S02]  /*87ec0*/  IMAD.MOV.U32 R11, RZ, RZ, R25 ;  /* 0x000000ffff0b7224 */ /* 0x000fc400078e0019 */
[----:B------:R-:W-:-:S05]  /*87ed0*/  IMAD.MOV.U32 R25, RZ, RZ, R29 ;  /* 0x000000ffff197224 */ /* 0x000fca00078e001d */
[----:B----4-:R0:W-:Y:S04]  /*87ee0*/  STL.64 [R1+0x89c0], R24 ;  /* 0x0089c01801007387 */ /* 0x0101e80000100a00 */
[----:B------:R-:W-:Y:S04]  /*87ef0*/  STL.64 [R1+0x8958], R10 ;  /* 0x0089580a01007387 */ /* 0x000fe80000100a00 */
[----:B------:R-:W-:Y:S04]  /*87f00*/  STL.64 [R1+0x8950], R8 ;  /* 0x0089500801007387 */ /* 0x000fe80000100a00 */
[----:B------:R-:W-:Y:S04]  /*87f10*/  STL.64 [R1+0x750], R4 ;  /* 0x0007500401007387 */ /* 0x000fe80000100a00 */
[----:B------:R-:W-:Y:S04]  /*87f20*/  STL.64 [R1+0x758], R6 ;  /* 0x0007580601007387 */ /* 0x000fe80000100a00 */
[----:B0-----:R-:W3:Y:S01]  /*87f30*/  LDL R24, [R1+0x60] ;  /* 0x0000600001187983 */ /* 0x001ee20000100800 */
[----:B--2---:R-:W-:-:S03]  /*87f40*/  IMAD.MOV.U32 R25, RZ, RZ, R14 ;  /* 0x000000ffff197224 */ /* 0x004fc600078e000e */
[----:B------:R-:W2:Y:S04]  /*87f50*/  LDL.LU R14, [R1+0x8a68] ;  /* 0x008a6800010e7983 */ /* 0x000ea80000300800 */
[----:B---3--:R0:W-:Y:S04]  /*87f60*/  STL.64 [R1+0x89d8], R24 ;  /* 0x0089d81801007387 */ /* 0x0081e80000100a00 */
[----:B0-----:R-:W3:Y:S04]  /*87f70*/  LDL R24, [R1+0x70] ;  /* 0x0000700001187983 */ /* 0x001ee80000100800 */
[----:B------:R-:W3:Y:S04]  /*87f80*/  LDL R25, [R1+0x74] ;  /* 0x0000740001197983 */ /* 0x000ee80000100800 */
[----:B---3--:R0:W-:Y:S04]  /*87f90*/  STL.64 [R1+0x89f0], R24 ;  /* 0x0089f01801007387 */ /* 0x0081e80000100a00 */
[----:B0-----:R-:W3:Y:S04]  /*87fa0*/  LDL R24, [R1+0x80] ;  /* 0x0000800001187983 */ /* 0x001ee80000100800 */
[----:B------:R-:W3:Y:S04]  /*87fb0*/  LDL R25, [R1+0x84] ;  /* 0x0000840001197983 */ /* 0x000ee80000100800 */
[----:B---3--:R2:W-:Y:S02]  /*87fc0*/  STL.64 [R1+0x8a08], R24 ;  /* 0x008a081801007387 */ /* 0x0085e40000100a00 */
[----:B--2---:R-:W-:-:S02]  /*87fd0*/  IMAD.MOV.U32 R24, RZ, RZ, R14 ;  /* 0x000000ffff187224 */ /* 0x004fc400078e000e */
[----:B------:R-:W2:Y:S04]  /*87fe0*/  LDL.LU R14, [R1+0x8a64] ;  /* 0x008a6400010e7983 */ /* 0x000ea80000300800 */
[----:B------:R-:W3:Y:S04]  /*87ff0*/  LDL R25, [R1+0x94] ;  /* 0x0000940001197983 */ /* 0x000ee80000100800 */
[----:B---3--:R0:W-:Y:S04]  /*88000*/  STL.64 [R1+0x8a20], R24 ;  /* 0x008a201801007387 */ /* 0x0081e80000100a00 */
[----:B0-----:R-:W3:Y:S04]  /*88010*/  LDL R24, [R1+0xa0] ;  /* 0x0000a00001187983 */ /* 0x001ee80000100800 */
[----:B------:R-:W3:Y:S04]  /*88020*/  LDL R25, [R1+0xa4] ;  /* 0x0000a40001197983 */ /* 0x000ee80000100800 */
[----:B---3--:R0:W-:Y:S04]  /*88030*/  STL.64 [R1+0x8a38], R24 ;  /* 0x008a381801007387 */ /* 0x0081e80000100a00 */
[----:B0-----:R-:W3:Y:S01]  /*88040*/  LDL R24, [R1+0xb0] ;  /* 0x0000b00001187983 */ /* 0x001ee20000100800 */
[----:B--2---:R-:W-:-:S03]  /*88050*/  IMAD.MOV.U32 R25, RZ, RZ, R14 ;  /* 0x000000ffff197224 */ /* 0x004fc600078e000e */
[----:B------:R-:W2:Y:S04]  /*88060*/  LDL.LU.64 R4, [R1+0x740] ;  /* 0x0007400001047983 */ /* 0x000ea80000300a00 */
[----:B------:R-:W2:Y:S04]  /*88070*/  LDL.LU.64 R6, [R1+0x748] ;  /* 0x0007480001067983 */ /* 0x000ea80000300a00 */
[----:B---3--:R0:W-:Y:S04]  /*88080*/  STL.64 [R1+0x8a50], R24 ;  /* 0x008a501801007387 */ /* 0x0081e80000100a00 */
[----:B0-----:R-:W2:Y:S04]  /*88090*/  LDL.64 R24, [R1+0xc0] ;  /* 0x0000c00001187983 */ /* 0x001ea80000100a00 */
[----:B------:R-:W3:Y:S04]  /*880a0*/  LDL.LU.64 R8, [R1+0x690] ;  /* 0x0006900001087983 */ /* 0x000ee80000300a00 */
[----:B------:R-:W4:Y:S04]  /*880b0*/  LDL.LU.64 R10, [R1+0x698] ;  /* 0x00069800010a7983 */ /* 0x000f280000300a00 */
[----:B----4-:R-:W-:Y:S04]  /*880c0*/  STL.64 [R1+0x8970], R10 ;  /* 0x0089700a01007387 */ /* 0x010fe80000100a00 */
[----:B---3--:R0:W-:Y:S04]  /*880d0*/  STL.64 [R1+0x8968], R8 ;  /* 0x0089680801007387 */ /* 0x0081e80000100a00 */
[----:B0-----:R-:W3:Y:S04]  /*880e0*/  LDL.LU.64 R8, [R1+0x6a0] ;  /* 0x0006a00001087983 */ /* 0x001ee80000300a00 */
        /* <DEDUP_REMOVED lines=28> */
[----:B------:R-:W4:Y:S01]  /*882b0*/  LDL.LU.64 R10, [R1+0x718] ;  /* 0x00071800010a7983 */ /* 0x000f220000300a00 */
[----:B--2---:R-:W-:Y:S03]  /*882c0*/  HMMA.16816.F32 R4, R20, R24, R4 ;  /* 0x000000181404723c */ /* 0x004fe60000001804 */
[----:B----4-:R-:W-:Y:S04]  /*882d0*/  STL.64 [R1+0x8a30], R10 ;  /* 0x008a300a01007387 */ /* 0x010fe80000100a00 */
[----:B---3--:R0:W-:Y:S04]  /*882e0*/  STL.64 [R1+0x8a28], R8 ;  /* 0x008a280801007387 */ /* 0x0081e80000100a00 */
[----:B0-----:R-:W2:Y:S04]  /*882f0*/  LDL.LU.64 R8, [R1+0x720] ;  /* 0x0007200001087983 */ /* 0x001ea80000300a00 */
[----:B------:R-:W3:Y:S01]  /*88300*/  LDL.LU.64 R10, [R1+0x728] ;  /* 0x00072800010a7983 */ /* 0x000ee20000300a00 */
[----:B------:R-:W-:-:S02]  /*88310*/  IMAD.MOV.U32 R2, RZ, RZ, R16 ;  /* 0x000000ffff027224 */ /* 0x000fc400078e0010 */
[----:B------:R-:W-:Y:S02]  /*88320*/  IMAD.MOV.U32 R29, RZ, RZ, R17 ;  /* 0x000000ffff1d7224 */ /* 0x000fe400078e0011 */
[----:B------:R-:W-:Y:S01]  /*88330*/  IMAD.MOV.U32 R0, RZ, RZ, R25 ;  /* 0x000000ffff007224 */ /* 0x000fe200078e0019 */
[----:B---3--:R-:W-:Y:S04]  /*88340*/  STL.64 [R1+0x8a48], R10 ;  /* 0x008a480a01007387 */ /* 0x008fe80000100a00 */
[----:B--2---:R0:W-:Y:S04]  /*88350*/  STL.64 [R1+0x8a40], R8 ;  /* 0x008a400801007387 */ /* 0x0041e80000100a00 */
[----:B0-----:R-:W2:Y:S04]  /*88360*/  LDL.LU.64 R8, [R1+0x730] ;  /* 0x0007300001087983 */ /* 0x001ea80000300a00 */
[----:B------:R-:W2:Y:S04]  /*88370*/  LDL.LU.64 R10, [R1+0x738] ;  /* 0x00073800010a7983 */ /* 0x000ea80000300a00 */
[----:B------:R-:W3:Y:S04]  /*88380*/  LDL.LU.64 R16, [R1+0x680] ;  /* 0x0006800001107983 */ /* 0x000ee80000300a00 */
[----:B------:R-:W3:Y:S04]  /*88390*/  LDL.LU.64 R18, [R1+0x688] ;  /* 0x0006880001127983 */ /* 0x000ee80000300a00 */
[----:B------:R-:W4:Y:S04]  /*883a0*/  LDL.LU.64 R12, [R1+0x670] ;  /* 0x00067000010c7983 */ /* 0x000f280000300a00 */
[----:B------:R-:W4:Y:S04]  /*883b0*/  LDL.LU.64 R14, [R1+0x678] ;  /* 0x00067800010e7983 */ /* 0x000f280000300a00 */
[----:B------:R-:W-:Y:S04]  /*883c0*/  STL.64 [R1+0x740], R4 ;  /* 0x0007400401007387 */ /* 0x000fe80000100a00 */
[----:B------:R0:W-:Y:S04]  /*883d0*/  STL.64 [R1+0x748], R6 ;  /* 0x0007480601007387 */ /* 0x0001e80000100a00 */
[----:B0-----:R-:W2:Y:S01]  /*883e0*/  LDL.LU R7, [R1+0x8a60] ;  /* 0x008a600001077983 */ /* 0x001ea20000300800 */
[----:B------:R-:W-:-:S03]  /*883f0*/  IMAD.MOV.U32 R6, RZ, RZ, R24 ;  /* 0x000000ffff067224 */ /* 0x000fc600078e0018 */
[----:B------:R-:W2:Y:S04]  /*88400*/  LDL.LU.64 R4, [R1+0x8a58] ;  /* 0x008a580001047983 */ /* 0x000ea80000300a00 */
[----:B------:R-:W2:Y:S02]  /*88410*/  LDL.LU.64 R24, [R1+0x8a50] ;  /* 0x008a500001187983 */ /* 0x000ea40000300a00 */
[----:B--2---:R-:W-:Y:S02]  /*88420*/  HMMA.16816.F32 R24, R20, R24, R8 ;  /* 0x000000181418723c */ /* 0x004fe40000001808 */
[----:B------:R-:W2:Y:S04]  /*88430*/  LDL.LU.64 R10, [R1+0x8a48] ;  /* 0x008a4800010a7983 */ /* 0x000ea80000300a00 */
[----:B------:R-:W2:-:S13]  /*88440*/  LDL.LU.64 R8, [R1+0x8a40] ;  /* 0x008a400001087983 */ /* 0x000e9a0000300a00 */
        /* <DEDUP_REMOVED lines=62> */
[----:B0-----:R-:W3:Y:S02]  /*88830*/  LDL.LU.64 R24, [R1+0x8948] ;  /* 0x0089480001187983 */ /* 0x001ee40000300a00 */
[----:B---3--:R-:W-:Y:S02]  /*88840*/  HMMA.16816.F32 R24, R20, R24, R16 ;  /* 0x000000181418723c */ /* 0x008fe40000001810 */
[----:B------:R-:W3:Y:S04]  /*88850*/  LDL.LU.64 R18, [R1+0x8940] ;  /* 0x0089400001127983 */ /* 0x000ee80000300a00 */
[----:B------:R-:W3:-:S13]  /*88860*/  LDL.LU.64 R16, [R1+0x8938] ;  /* 0x0089380001107983 */ /* 0x000eda0000300a00 */
[----:B------:R-:W-:Y:S04]  /*88870*/  STL.64 [R1+0x680], R24 ;  /* 0x0006801801007387 */ /* 0x000fe80000100a00 */
[----:B------:R0:W-:Y:S04]  /*88880*/  STL.64 [R1+0x688], R26 ;  /* 0x0006881a01007387 */ /* 0x0001e80000100a00 */
[----:B0-----:R-:W2:Y:S04]  /*88890*/  LDL.LU.64 R26, [R1+0x8930] ;  /* 0x00893000011a7983 */ /* 0x001ea80000300a00 */
[----:B------:R-:W4:Y:S02]  /*888a0*/  LDL.LU.64 R24, [R1+0x8928] ;  /* 0x0089280001187983 */ /* 0x000f240000300a00 */
[----:B----4-:R-:W-:-:S15]  /*888b0*/  HMMA.16816.F32 R12, R20, R24, R12 ;  /* 0x00000018140c723c */ /* 0x010fde000000180c */
[----:B------:R-:W-:-:S04]  /*888c0*/  NOP ;  /* 0x0000000000007918 */ /* 0x000fc80000000000 */
[----:B------:R-:W-:Y:S04]  /*888d0*/  STL.64 [R1+0x670], R12 ;  /* 0x0006700c01007387 */ /* 0x000fe80000100a00 */
[----:B------:R0:W-:Y:S04]  /*888e0*/  STL.64 [R1+0x678], R14 ;  /* 0x0006780e01007387 */ /* 0x0001e80000100a00 */
[----:B0-----:R-:W4:Y:S04]  /*888f0*/  LDL.LU R15, [R1+0x8920] ;  /* 0x00892000010f7983 */ /* 0x001f280000300800 */
[----:B------:R-:W3:Y:S04]  /*88900*/  LDL.LU.64 R12, [R1+0x8918] ;  /* 0x00891800010c7983 */ /* 0x000ee80000300a00 */
[----:B--2---:R-:W-:Y:S04]  /*88910*/  STL.64 [R1+0x8760], R26 ;  /* 0x0087601a01007387 */ /* 0x004fe80000100a00 */
[----:B------:R0:W-:Y:S04]  /*88920*/  STL.64 [R1+0x8758], R24 ;  /* 0x0087581801007387 */ /* 0x0001e80000100a00 */
[----:B0-----:R-:W2:Y:S04]  /*88930*/  LDL.LU.64 R24, [R1+0x660] ;  /* 0x0006600001187983 */ /* 0x001ea80000300a00 */
[----:B------:R-:W2:Y:S04]  /*88940*/  LDL.LU.64 R26, [R1+0x668] ;  /* 0x00066800011a7983 */ /* 0x000ea80000300a00 */
[----:B----4-:R-:W-:Y:S04]  /*88950*/  STL [R1+0x8898], R15 ;  /* 0x0088980f01007387 */ /* 0x010fe80000100800 */
[----:B---3--:R0:W-:Y:S01]  /*88960*/  STL.64 [R1+0x8890], R12 ;  /* 0x0088900c01007387 */ /* 0x0081e20000100a00 */
[----:B--2---:R-:W-:-:S15]  /*88970*/  HMMA.16816.F32 R24, R20, R12, R24 ;  /* 0x0000000c1418723c */ /* 0x004fde0000001818 */
[----:B------:R-:W-:-:S04]  /*88980*/  NOP ;  /* 0x0000000000007918 */ /* 0x000fc80000000000 */
[----:B------:R-:W-:Y:S04]  /*88990*/  STL.64 [R1+0x660], R24 ;  /* 0x0006601801007387 */ /* 0x000fe80000100a00 */
[----:B------:R-:W-:Y:S04]  /*889a0*/  STL.64 [R1+0x668], R26 ;  /* 0x0006681a01007387 */ /* 0x000fe80000100a00 */
[----:B0-----:R-:W2:Y:S04]  /*889b0*/  LDL.LU.64 R12, [R1+0x650] ;  /* 0x00065000010c7983 */ /* 0x001ea80000300a00 */
[----:B------:R-:W2:Y:S04]  /*889c0*/  LDL.LU.64 R14, [R1+0x658] ;  /* 0x00065800010e7983 */ /* 0x000ea80000300a00 */
[----:B------:R-:W-:Y:S04]  /*889d0*/  STL [R1+0x872c], R8 ;  /* 0x00872c0801007387 */ /* 0x000fe80000100800 */
[----:B------:R0:W-:Y:S01]  /*889e0*/  STL [R1+0x8728], R9 ;  /* 0x0087280901007387 */ /* 0x0001e20000100800 */
[----:B--2---:R-:W-:-:S15]  /*889f0*/  HMMA.16816.F32 R12, R20, R8, R12 ;  /* 0x00000008140c723c */ /* 0x004fde000000180c */
[----:B------:R-:W-:-:S04]  /*88a00*/  NOP ;  /* 0x0000000000007918 */ /* 0x000fc80000000000 */
[----:B------:R-:W-:Y:S04]  /*88a10*/  STL.64 [R1+0x650], R12 ;  /* 0x0006500c01007387 */ /* 0x000fe80000100a00 */
[----:B------:R-:W-:Y:S04]  /*88a20*/  STL.64 [R1+0x658], R14 ;  /* 0x0006580e01007387 */ /* 0x000fe80000100a00 */
[----:B------:R1:W-:Y:S04]  /*88a30*/  STL.64 [R1+0x88d8], R10 ;  /* 0x0088d80a01007387 */ /* 0x0003e80000100a00 */
[----:B0-----:R-:W2:Y:S04]  /*88a40*/  LDL.LU.64 R8, [R1+0xa90] ;  /* 0x000a900001087983 */ /* 0x001ea80000300a00 */
[----:B-1----:R-:W2:Y:S01]  /*88a50*/  LDL.LU.64 R10, [R1+0xa98] ;  /* 0x000a9800010a7983 */ /* 0x002ea20000300a00 */
[----:B------:R-:W0:Y:S02]  /*88a60*/  S2R R27, SR_TID.X ;  /* 0x00000000001b7919 */ /* 0x000e240000002100 */
[C---:B0-----:R-:W-:Y:S01]  /*88a70*/  LOP3.LUT R14, R27.reuse, 0x7, RZ, 0xc0, !PT ;  /* 0x000000071b0e7812 */ /* 0x041fe200078ec0ff */
[----:B------:R-:W-:-:S04]  /*88a80*/  IMAD.SHL.U32 R26, R27, 0x2, RZ ;  /* 0x000000021b1a7824 */ /* 0x000fc800078e00ff */
[----:B------:R-:W-:Y:S02]  /*88a90*/  IMAD R14, R14, 0x90, RZ ;  /* 0x000000900e0e7824 */ /* 0x000fe400078e02ff */
[----:B------:R-:W-:-:S03]  /*88aa0*/  IMAD.SHL.U32 R27, R27, 0x40, RZ ;  /* 0x000000401b1b7824 */ /* 0x000fc600078e00ff */
[----:B------:R-:W-:-:S04]  /*88ab0*/  LOP3.LUT R14, R14, 0x10, R26, 0x78, !PT ;  /* 0x000000100e0e7812 */ /* 0x000fc800078e781a */
[----:B------:R-:W-:-:S04]  /*88ac0*/  LOP3.LUT R14, R14, 0x400, R27, 0xf8, !PT ;  /* 0x000004000e0e7812 */ /* 0x000fc800078ef81b */
[----:B------:R-:W-:Y:S01]  /*88ad0*/  LOP3.LUT R14, R14, 0x60, RZ, 0x3c, !PT ;  /* 0x000000600e0e7812 */ /* 0x000fe200078e3cff */
[----:B--2---:R-:W-:Y:S04]  /*88ae0*/  HMMA.16816.F32 R8, R20, R4, R8 ;  /* 0x000000041408723c */ /* 0x004fe80000001808 */
[----:B------:R0:W1:-:S15]  /*88af0*/  LDSM.16.MT88.4 R20, [R14+UR5+0x20000] ;  /* 0x020000050e14783b */ /* 0x00005e0008004200 */
[----:B------:R-:W-:Y:S04]  /*88b00*/  STL.64 [R1+0x3d0], R8 ;  /* 0x0003d00801007387 */ /* 0x000fe80000100a00 */
[----:B------:R-:W-:Y:S04]  /*88b10*/  STL.64 [R1+0x3d8], R10 ;  /* 0x0003d80a01007387 */ /* 0x000fe80000100a00 */
[----:B------:R-:W-:Y:S04]  /*88b20*/  STL [R1+0x8714], R4 ;  /* 0x0087140401007387 */ /* 0x000fe80000100800 */
[----:B------:R-:W-:Y:S04]  /*88b30*/  STL [R1+0x8710], R5 ;  /* 0x0087100501007387 */ /* 0x000fe80000100800 */
[----:B------:R-:W-:Y:S04]  /*88b40*/  STL.64 [R1+0x88c0], R6 ;  /* 0x0088c00601007387 */ /* 0x000fe80000100a00 */
[----:B------:R-:W2:Y:S04]  /*88b50*/  LDL.LU.64 R12, [R1+0x5e0] ;  /* 0x0005e000010c7983 */ /* 0x000ea80000300a00 */
[----:B0-----:R-:W3:Y:S04]  /*88b60*/  LDL.LU.64 R14, [R1+0x5e8] ;  /* 0x0005e800010e7983 */ /* 0x001ee80000300a00 */
[----:B---3--:R-:W-:Y:S04]  /*88b70*/  STL.64 [R1+0x88a8], R14 ;  /* 0x0088a80e01007387 */ /* 0x008fe80000100a00 */
[----:B--2---:R0:W-:Y:S04]  /*88b80*/  STL.64 [R1+0x88a0], R12 ;  /* 0x0088a00c01007387 */ /* 0x0041e80000100a00 */
[----:B0-----:R-:W2:Y:S04]  /*88b90*/  LDL R12, [R1+0x160] ;  /* 0x00016000010c7983 */ /* 0x001ea80000100800 */
[----:B------:R-:W2:Y:S04]  /*88ba0*/  LDL R13, [R1+0x164] ;  /* 0x00016400010d7983 */ /* 0x000ea80000100800 */
[----:B------:R-:W3:Y:S04]  /*88bb0*/  LDL.LU.64 R8, [R1+0x610] ;  /* 0x0006100001087983 */ /* 0x000ee80000300a00 */
[----:B------:R-:W4:Y:S04]  /*88bc0*/  LDL.LU.64 R10, [R1+0x618] ;  /* 0x00061800010a7983 */ /* 0x000f280000300a00 */
[----:B----4-:R-:W-:Y:S04]  /*88bd0*/  STL.64 [R1+0x88e8], R10 ;  /* 0x0088e80a01007387 */ /* 0x010fe80000100a00 */
[----:B---3--:R0:W-:Y:S04]  /*88be0*/  STL.64 [R1+0x88e0], R8 ;  /* 0x0088e00801007387 */ /* 0x0081e80000100a00 */
[----:B0-----:R-:W3:Y:S04]  /*88bf0*/  LDL R8, [R1+0x190] ;  /* 0x0001900001087983 */ /* 0x001ee80000100800 */
[----:B------:R-:W3:Y:S04]  /*88c00*/  LDL R9, [R1+0x194] ;  /* 0x0001940001097983 */ /* 0x000ee80000100800 */
[----:B---3--:R0:W-:Y:S04]  /*88c10*/  STL.64 [R1+0x88f8], R8 ;  /* 0x0088f80801007387 */ /* 0x0081e80000100a00 */
[----:B0-----:R-:W3:Y:S04]  /*88c20*/  LDL.LU.64 R8, [R1+0x1a0] ;  /* 0x0001a00001087983 */ /* 0x001ee80000300a00 */
[----:B---3--:R0:W-:Y:S04]  /*88c30*/  STL.64 [R1+0x8900], R8 ;  /* 0x0089000801007387 */ /* 0x0081e80000100a00 */
[----:B0-----:R-:W3:Y:S04]  /*88c40*/  LDL R8, [R1+0x1b0] ;  /* 0x0001b00001087983 */ /* 0x001ee80000100800 */
[----:B------:R-:W3:Y:S04]  /*88c50*/  LDL R9, [R1+0x1b4] ;  /* 0x0001b40001097983 */ /* 0x000ee80000100800 */
[----:B------:R-:W4:Y:S04]  /*88c60*/  LDL.LU.64 R4, [R1+0x600] ;  /* 0x0006000001047983 */ /* 0x000f280000300a00 */
[----:B------:R-:W2:Y:S04]  /*88c70*/  LDL.LU.64 R6, [R1+0x608] ;  /* 0x0006080001067983 */ /* 0x000ea80000300a00 */
[----:B--2---:R-:W-:Y:S04]  /*88c80*/  STL.64 [R1+0x88d0], R6 ;  /* 0x0088d00601007387 */ /* 0x004fe80000100a00 */
[----:B----4-:R0:W-:Y:S04]  /*88c90*/  STL.64 [R1+0x88c8], R4 ;  /* 0x0088c80401007387 */ /* 0x0101e80000100a00 */
[----:B0-----:R-:W2:Y:S04]  /*88ca0*/  LDL.LU.64 R4, [R1+0x180] ;  /* 0x0001800001047983 */ /* 0x001ea80000300a00 */
[----:B--2---:R0:W-:Y:S04]  /*88cb0*/  STL.64 [R1+0x88f0], R4 ;  /* 0x0088f00401007387 */ /* 0x0041e80000100a00 */
[----:B0-----:R-:W2:Y:S04]  /*88cc0*/  LDL.LU.64 R4, [R1+0x620] ;  /* 0x0006200001047983 */ /* 0x001ea80000300a00 */
[----:B------:R-:W4:Y:S04]  /*88cd0*/  LDL.LU.64 R6, [R1+0x628] ;  /* 0x0006280001067983 */ /* 0x000f280000300a00 */
[----:B----4-:R-:W-:Y:S04]  /*88ce0*/  STL.64 [R1+0x8910], R6 ;  /* 0x0089100601007387 */ /* 0x010fe80000100a00 */
[----:B--2---:R0:W-:Y:S04]  /*88cf0*/  STL.64 [R1+0x8908], R4 ;  /* 0x0089080401007387 */ /* 0x0041e80000100a00 */
[----:B0-----:R-:W3:Y:S04]  /*88d00*/  LDL.LU.64 R4, [R1+0x640] ;  /* 0x0006400001047983 */ /* 0x001ee80000300a00 */
[----:B------:R-:W3:Y:S04]  /*88d10*/  LDL.LU.64 R6, [R1+0x648] ;  /* 0x0006480001067983 */ /* 0x000ee80000300a00 */
[----:B------:R0:W-:Y:S04]  /*88d20*/  STL.64 [R1+0x88b8], R12 ;  /* 0x0088b80c01007387 */ /* 0x0001e80000100a00 */
[----:B0-----:R-:W2:Y:S04]  /*88d30*/  LDL.LU.64 R12, [R1+0x170] ;  /* 0x00017000010c7983 */ /* 0x001ea80000300a00 */
[----:B------:R-:W4:Y:S04]  /*88d40*/  LDL.LU.64 R24, [R1+0x140] ;  /* 0x0001400001187983 */ /* 0x000f280000300a00 */
[----:B----4-:R0:W-:Y:S04]  /*88d50*/  STL.64 [R1+0x8888], R24 ;  /* 0x0088881801007387 */ /* 0x0101e80000100a00 */
[----:B0-----:R-:W4:Y:S01]  /*88d60*/  LDL.LU.64 R24, [R1+0x150] ;  /* 0x0001500001187983 */ /* 0x001f220000300a00 */
[C---:B---3--:R-:W-:Y:S03]  /*88d70*/  HMMA.16816.F32 R8, R16.reuse, R8, R4 ;  /* 0x000000081008723c */ /* 0x048fe60000001804 */
[----:B----4-:R0:W-:Y:S04]  /*88d80*/  STL.64 [R1+0x88b0], R24 ;  /* 0x0088b01801007387 */ /* 0x0101e80000100a00 */
[----:B0-----:R-:W3:Y:S04]  /*88d90*/  LDL.LU.64 R24, [R1+0x5f0] ;  /* 0x0005f00001187983 */ /* 0x001ee80000300a00 */
[----:B------:R-:W3:Y:S04]  /*88da0*/  LDL.LU.64 R26, [R1+0x5f8] ;  /* 0x0005f800011a7983 */ /* 0x000ee80000300a00 */
[----:B-1----:R-:W-:Y:S04]  /*88db0*/  STL [R1+0x8724], R20 ;  /* 0x0087241401007387 */ /* 0x002fe80000100800 */
[----:B------:R0:W-:Y:S04]  /*88dc0*/  STL [R1+0x8720], R21 ;  /* 0x0087201501007387 */ /* 0x0001e80000100800 */
[----:B------:R-:W-:Y:S04]  /*88dd0*/  STL [R1+0x871c], R22 ;  /* 0x00871c1601007387 */ /* 0x000fe80000100800 */
[----:B------:R1:W-:Y:S04]  /*88de0*/  STL [R1+0x8718], R23 ;  /* 0x0087181701007387 */ /* 0x0003e80000100800 */
[----:B0-----:R-:W4:Y:S04]  /*88df0*/  LDL.LU.64 R20, [R1+0x630] ;  /* 0x0006300001147983 */ /* 0x001f280000300a00 */
[----:B-1----:R-:W4:Y:S04]  /*88e00*/  LDL.LU.64 R22, [R1+0x638] ;  /* 0x0006380001167983 */ /* 0x002f280000300a00 */
[----:B------:R-:W2:Y:S04]  /*88e10*/  LDL.LU.64 R6, [R1+0x8910] ;  /* 0x0089100001067983 */ /* 0x000ea80000300a00 */
[----:B------:R-:W2:Y:S04]  /*88e20*/  LDL.LU.64 R4, [R1+0x8908] ;  /* 0x0089080001047983 */ /* 0x000ea80000300a00 */
[----:B------:R0:W-:Y:S04]  /*88e30*/  STL.64 [R1+0x640], R8 ;  /* 0x0006400801007387 */ /* 0x0001e80000100a00 */
[----:B------:R-:W-:Y:S04]  /*88e40*/  STL.64 [R1+0x648], R10 ;  /* 0x0006480a01007387 */ /* 0x000fe80000100a00 */
[----:B0-----:R-:W4:Y:S02]  /*88e50*/  LDL.LU.64 R8, [R1+0x8900] ;  /* 0x0089000001087983 */ /* 0x001f240000300a00 */
[----:B----4-:R-:W-:-:S15]  /*88e60*/  HMMA.16816.F32 R20, R16, R8, R20 ;  /* 0x000000081014723c */ /* 0x010fde0000001814 */
[----:B------:R-:W-:-:S04]  /*88e70*/  NOP ;  /* 0x0000000000007918 */ /* 0x000fc80000000000 */
[----:B------:R0:W-:Y:S04]  /*88e80*/  STL.64 [R1+0x630], R20 ;  /* 0x0006301401007387 */ /* 0x0001e80000100a00 */
[----:B------:R-:W-:Y:S01]  /*88e90*/  STL.64 [R1+0x638], R22 ;  /* 0x0006381601007387 */ /* 0x000fe20000100a00 */
[----:B0-----:R-:W-:Y:S02]  /*88ea0*/  IMAD.MOV.U32 R20, RZ, RZ, R8 ;  /* 0x000000ffff147224 */ /* 0x001fe400078e0008 */
[----:B------:R-:W-:Y:S02]  /*88eb0*/  IMAD.MOV.U32 R21, RZ, RZ, R9 ;  /* 0x000000ffff157224 */ /* 0x000fe400078e0009 */
[----:B------:R-:W2:Y:S02]  /*88ec0*/  LDL.LU.64 R8, [R1+0x88f8] ;  /* 0x0088f80001087983 */ /* 0x000ea40000300a00 */
[----:B--2---:R-:W-:Y:S02]  /*88ed0*/  HMMA.16816.F32 R8, R16, R8, R4 ;  /* 0x000000081008723c */ /* 0x004fe40000001804 */
[----:B------:R-:W2:-:S15]  /*88ee0*/  LDL.LU.64 R4, [R1+0x88f0] ;  /* 0x0088f00001047983 */ /* 0x000e9e0000300a00 */
[----:B------:R-:W-:Y:S02]  /*88ef0*/  NOP ;  /* 0x0000000000007918 */ /* 0x000fe40000000000 */
[----:B------:R-:W-:Y:S04]  /*88f00*/  STL.64 [R1+0x620], R8 ;  /* 0x0006200801007387 */ /* 0x000fe80000100a00 */
[----:B------:R0:W-:Y:S04]  /*88f10*/  STL.64 [R1+0x628], R10 ;  /* 0x0006280a01007387 */ /* 0x0001e80000100a00 */
[----:B0-----:R-:W2:Y:S04]  /*88f20*/  LDL.LU.64 R10, [R1+0x88e8] ;  /* 0x0088e800010a7983 */ /* 0x001ea80000300a00 */
[----:B------:R-:W2:Y:S02]  /*88f30*/  LDL.LU.64 R8, [R1+0x88e0] ;  /* 0x0088e00001087983 */ /* 0x000ea40000300a00 */
[----:B--2---:R-:W-:-:S15]  /*88f40*/  HMMA.16816.F32 R8, R16, R4, R8 ;  /* 0x000000041008723c */ /* 0x004fde0000001808 */
[----:B------:R-:W-:-:S04]  /*88f50*/  NOP ;  /* 0x0000000000007918 */ /* 0x000fc80000000000 */
[----:B------:R0:W-:Y:S04]  /*88f60*/  STL.64 [R1+0x610], R8 ;  /* 0x0006100801007387 */ /* 0x0001e80000100a00 */
[----:B------:R1:W-:Y:S01]  /*88f70*/  STL.64 [R1+0x618], R10 ;  /* 0x0006180a01007387 */ /* 0x0003e20000100a00 */
[----:B0-----:R-:W-:Y:S02]  /*88f80*/  IMAD.MOV.U32 R8, RZ, RZ, R4 ;  /* 0x000000ffff087224 */ /* 0x001fe400078e0004 */
[----:B------:R-:W-:Y:S01]  /*88f90*/  IMAD.MOV.U32 R9, RZ, RZ, R5 ;  /* 0x000000ffff097224 */ /* 0x000fe200078e0005 */
[----:B-1----:R-:W2:Y:S04]  /*88fa0*/  LDL.LU.64 R10, [R1+0x88d8] ;  /* 0x0088d800010a7983 */ /* 0x002ea80000300a00 */
[----:B------:R-:W4:Y:S04]  /*88fb0*/  LDL.LU.64 R6, [R1+0x88d0] ;  /* 0x0088d00001067983 */ /* 0x000f280000300a00 */
[----:B------:R-:W4:Y:S04]  /*88fc0*/  LDL.LU.64 R4, [R1+0x88c8] ;  /* 0x0088c80001047983 */ /* 0x000f280000300a00 */
[----:B------:R-:W-:Y:S01]  /*88fd0*/  STL [R1+0x8740], R8 ;  /* 0x0087400801007387 */ /* 0x000fe20000100800 */
[----:B----4-:R-:W-:-:S15]  /*88fe0*/  HMMA.16816.F32 R4, R16, R12, R4 ;  /* 0x0000000c1004723c */ /* 0x010fde0000001804 */
[----:B------:R-:W-:-:S04]  /*88ff0*/  NOP ;  /* 0x0000000000007918 */ /* 0x000fc80000000000 */
[----:B------:R0:W-:Y:S04]  /*89000*/  STL.64 [R1+0x600], R4 ;  /* 0x0006000401007387 */ /* 0x0001e80000100a00 */
[----:B------:R1:W-:Y:S01]  /*89010*/  STL.64 [R1+0x608], R6 ;  /* 0x0006080601007387 */ /* 0x0003e20000100a00 */
[----:B0-----:R-:W-:Y:S02]  /*89020*/  IMAD.MOV.U32 R4, RZ, RZ, R12 ;  /* 0x000000ffff047224 */ /* 0x001fe400078e000c */
[----:B------:R-:W-:Y:S01]  /*89030*/  IMAD.MOV.U32 R5, RZ, RZ, R13 ;  /* 0x000000ffff057224 */ /* 0x000fe200078e000d */
[----:B-1----:R-:W4:Y:S04]  /*89040*/  LDL.LU.64 R6, [R1+0x88c0] ;  /* 0x0088c00001067983 */ /* 0x002f280000300a00 */
[----:B------:R-:W3:Y:S04]  /*89050*/  LDL.LU.64 R12, [R1+0x88b8] ;  /* 0x0088b800010c7983 */ /* 0x000ee80000300a00 */
[----:B------:R-:W-:Y:S01]  /*89060*/  STL.64 [R1+0x87c8], R4 ;  /* 0x0087c80401007387 */ /* 0x000fe20000100a00 */
[----:B---3--:R-:W-:Y:S03]  /*89070*/  HMMA.16816.F32 R12, R16, R12, R24 ;  /* 0x0000000c100c723c */ /* 0x008fe60000001818 */
[----:B------:R-:W3:-:S15]  /*89080*/  LDL.LU.64 R24, [R1+0x88b0] ;  /* 0x0088b00001187983 */ /* 0x000ede0000300a00 */
[----:B------:R-:W-:Y:S01]  /*89090*/  NOP ;  /* 0x0000000000007918 */ /* 0x000fe20000000000 */
[----:B------:R-:W-:Y:S04]  /*890a0*/  STL.64 [R1+0x5f0], R12 ;  /* 0x0005f00c01007387 */ /* 0x000fe80000100a00 */
[----:B------:R0:W-:Y:S04]  /*890b0*/  STL.64 [R1+0x5f8], R14 ;  /* 0x0005f80e01007387 */ /* 0x0001e80000100a00 */
[----:B0-----:R-:W3:Y:S04]  /*890c0*/  LDL.LU.64 R14, [R1+0x88a8] ;  /* 0x0088a800010e7983 */ /* 0x001ee80000300a00 */
[----:B------:R-:W3:Y:S02]  /*890d0*/  LDL.LU.64 R12, [R1+0x88a0] ;  /* 0x0088a000010c7983 */ /* 0x000ee40000300a00 */
[----:B---3--:R-:W-:-:S15]  /*890e0*/  HMMA.16816.F32 R12, R16, R24, R12 ;  /* 0x00000018100c723c */ /* 0x008fde000000180c */
[----:B------:R-:W-:-:S04]  /*890f0*/  NOP ;  /* 0x0000000000007918 */ /* 0x000fc80000000000 */
[----:B------:R-:W-:Y:S04]  /*89100*/  STL.64 [R1+0x5e0], R12 ;  /* 0x0005e00c01007387 */ /* 0x000fe80000100a00 */
[----:B------:R0:W-:Y:S04]  /*89110*/  STL.64 [R1+0x5e8], R14 ;  /* 0x0005e80e01007387 */ /* 0x0001e80000100a00 */
[----:B0-----:R-:W3:Y:S04]  /*89120*/  LDL.LU R15, [R1+0x8898] ;  /* 0x00889800010f7983 */ /* 0x001ee80000300800 */
[----:B------:R-:W2:Y:S01]  /*89130*/  LDL.LU.64 R12, [R1+0x8890] ;  /* 0x00889000010c7983 */ /* 0x000ea20000300a00 */
[----:B------:R-:W-:-:S02]  /*89140*/  IMAD.MOV.U32 R8, RZ, RZ, R25 ;  /* 0x000000ffff087224 */ /* 0x000fc400078e0019 */
[----:B------:R-:W-:Y:S02]  /*89150*/  IMAD.MOV.U32 R14, RZ, RZ, R24 ;  /* 0x000000ffff0e7224 */ /* 0x000fe400078e0018 */
[----:B------:R-:W4:Y:S04]  /*89160*/  LDL.LU.64 R24, [R1+0x8888] ;  /* 0x0088880001187983 */ /* 0x000f280000300a00 */
[----:B------:R-:W-:Y:S04]  /*89170*/  STL.64 [R1+0x87b8], R8 ;  /* 0x0087b80801007387 */ /* 0x000fe80000100a00 */
[----:B---3--:R-:W-:Y:S04]  /*89180*/  STL.64 [R1+0x8750], R14 ;  /* 0x0087500e01007387 */ /* 0x008fe80000100a00 */
[----:B--2---:R4:W-:Y:S02]  /*89190*/  STL.64 [R1+0x8748], R12 ;  /* 0x0087480c01007387 */ /* 0x0049e40000100a00 */
[----:B----4-:R-:W-:-:S02]  /*891a0*/  IMAD.MOV.U32 R12, RZ, RZ, R6 ;  /* 0x000000ffff0c7224 */ /* 0x010fc400078e0006 */
[----:B------:R-:W-:Y:S01]  /*891b0*/  IMAD.MOV.U32 R13, RZ, RZ, R0 ;  /* 0x000000ffff0d7224 */ /* 0x000fe200078e0000 */
[----:B------:R-:W2:Y:S04]  /*891c0*/  LDL.LU R6, [R1+0x8880] ;  /* 0x0088800001067983 */ /* 0x000ea80000300800 */
[----:B------:R-:W3:Y:S04]  /*891d0*/  LDL.LU R0, [R1+0x887c] ;  /* 0x00887c0001007983 */ /* 0x000ee80000300800 */
[----:B------:R0:W-:Y:S02]  /*891e0*/  STL.64 [R1+0x87e0], R12 ;  /* 0x0087e00c01007387 */ /* 0x0001e40000100a00 */
[----:B0-----:R-:W-:-:S02]  /*891f0*/  IMAD.MOV.U32 R12, RZ, RZ, R2 ;  /* 0x000000ffff0c7224 */ /* 0x001fc400078e0002 */
[----:B------:R-:W-:Y:S01]  /*89200*/  IMAD.MOV.U32 R13, RZ, RZ, R29 ;  /* 0x000000ffff0d7224 */ /* 0x000fe200078e001d */
[----:B------:R-:W4:Y:S04]  /*89210*/  LDL.LU R2, [R1+0x8878] ;  /* 0x0088780001027983 */ /* 0x000f280000300800 */
[----:B------:R0:W-:Y:S02]  /*89220*/  STL.64 [R1+0x87f8], R12 ;  /* 0x0087f80c01007387 */ /* 0x0001e40000100a00 */
[----:B0-----:R-:W-:Y:S02]  /*89230*/  IMAD.MOV.U32 R12, RZ, RZ, R28 ;  /* 0x000000ffff0c7224 */ /* 0x001fe400078e001c */
[----:B------:R-:W-:-:S05]  /*89240*/  IMAD.MOV.U32 R13, RZ, RZ, R11 ;  /* 0x000000ffff0d7224 */ /* 0x000fca00078e000b */
[----:B------:R0:W-:Y:S04]  /*89250*/  STL.64 [R1+0x8810], R12 ;  /* 0x0088100c01007387 */ /* 0x0001e80000100a00 */
[----:B0-----:R-:W2:Y:S04]  /*89260*/  LDL.LU.64 R12, [R1+0x5d0] ;  /* 0x0005d000010c7983 */ /* 0x001ea80000300a00 */
[----:B------:R-:W2:Y:S02]  /*89270*/  LDL.LU.64 R14, [R1+0x5d8] ;  /* 0x0005d800010e7983 */ /* 0x000ea40000300a00 */
[----:B--2---:R-:W-:-:S15]  /*89280*/  HMMA.16816.F32 R12, R16, R24, R12 ;  /* 0x00000018100c723c */ /* 0x004fde000000180c */
[----:B------:R-:W-:-:S04]  /*89290*/  NOP ;  /* 0x0000000000007918 */ /* 0x000fc80000000000 */
[----:B------:R0:W-:Y:S04]  /*892a0*/  STL.64 [R1+0x5d0], R12 ;  /* 0x0005d00c01007387 */ /* 0x0001e80000100a00 */
[----:B------:R-:W-:Y:S01]  /*892b0*/  STL.64 [R1+0x5d8], R14 ;  /* 0x0005d80e01007387 */ /* 0x000fe20000100a00 */
[----:B0-----:R-:W-:Y:S01]  /*892c0*/  IMAD.MOV.U32 R12, RZ, RZ, R10 ;  /* 0x000000ffff0c7224 */ /* 0x001fe200078e000a */
[----:B------:R-:W-:-:S05]  /*892d0*/  MOV R13, R7 ;  /* 0x00000007000d7202 */ /* 0x000fca0000000f00 */
[----:B------:R0:W-:Y:S04]  /*892e0*/  STL.64 [R1+0x8828], R12 ;  /* 0x0088280c01007387 */ /* 0x0001e80000100a00 */
[----:B0-----:R-:W2:Y:S04]  /*892f0*/  LDL.64 R12, [R1+0x100] ;  /* 0x00010000010c7983 */ /* 0x001ea80000100a00 */
[----:B--2---:R0:W-:Y:S02]  /*89300*/  STL.64 [R1+0x8840], R12 ;  /* 0x0088400c01007387 */ /* 0x0041e40000100a00 */
[----:B0-----:R-:W-:-:S02]  /*89310*/  IMAD.MOV.U32 R12, RZ, RZ, R6 ;  /* 0x000000ffff0c7224 */ /* 0x001fc400078e0006 */
[----:B------:R-:W-:-:S05]  /*89320*/  IMAD.MOV.U32 R13, RZ, RZ, R3 ;  /* 0x000000ffff0d7224 */ /* 0x000fca00078e0003 */
[----:B------:R4:W-:Y:S02]  /*89330*/  STL.64 [R1+0x8858], R12 ;  /* 0x0088580c01007387 */ /* 0x0009e40000100a00 */
[----:B----4-:R-:W-:Y:S02]  /*89340*/  IMAD.MOV.U32 R12, RZ, RZ, R2 ;  /* 0x000000ffff0c7224 */ /* 0x010fe400078e0002 */
[----:B---3--:R-:W-:-:S05]  /*89350*/  IMAD.MOV.U32 R13, RZ, RZ, R0 ;  /* 0x000000ffff0d7224 */ /* 0x008fca00078e0000 */
[----:B------:R0:W-:Y:S04]  /*89360*/  STL.64 [R1+0x8870], R12 ;  /* 0x0088700c01007387 */ /* 0x0001e80000100a00 */
[----:B0-----:R-:W2:Y:S04]  /*89370*/  LDL.LU.64 R12, [R1+0x5c0] ;  /* 0x0005c000010c7983 */ /* 0x001ea80000300a00 */
[----:B------:R-:W2:Y:S04]  /*89380*/  LDL.LU.64 R14, [R1+0x5c8] ;  /* 0x0005c800010e7983 */ /* 0x000ea80000300a00 */
[----:B------:R-:W2:Y:S04]  /*89390*/  LDL.64 R8, [R1+0x130] ;  /* 0x0001300001087983 */ /* 0x000ea80000100a00 */
        /* <DEDUP_REMOVED lines=26> */
[----:B------:R-:W-:-:S02]  /*89540*/  IMAD.MOV.U32 R22, RZ, RZ, R24 ;  /* 0x000000ffff167224 */ /* 0x000fc400078e0018 */
[----:B------:R-:W-:Y:S01]  /*89550*/  IMAD.MOV.U32 R23, RZ, RZ, R25 ;  /* 0x000000ffff177224 */ /* 0x000fe200078e0019 */
[----:B----4-:R-:W-:Y:S04]  /*89560*/  STL.64 [R1+0x8868], R6 ;  /* 0x0088680601007387 */ /* 0x010fe80000100a00 */
[----:B---3--:R0:W-:Y:S04]  /*89570*/  STL.64 [R1+0x8860], R4 ;  /* 0x0088600401007387 */ /* 0x0081e80000100a00 */
[----:B0-----:R-:W3:Y:S04]  /*89580*/  LDL.LU.64 R4, [R1+0x5b0] ;  /* 0x0005b00001047983 */ /* 0x001ee80000300a00 */
[----:B------:R-:W3:Y:S04]  /*89590*/  LDL.LU.64 R6, [R1+0x5b8] ;  /* 0x0005b80001067983 */ /* 0x000ee80000300a00 */
[----:B------:R-:W4:Y:S01]  /*895a0*/  LDL.LU.64 R24, [R1+0x80] ;  /* 0x0000800001187983 */ /* 0x000f220000300a00 */
[----:B--2---:R-:W-:Y:S03]  /*895b0*/  HMMA.16816.F32 R12, R16, R8, R12 ;  /* 0x00000008100c723c */ /* 0x004fe6000000180c */
[----:B----4-:R0:W-:Y:S04]  /*895c0*/  STL.64 [R1+0x87b0], R24 ;  /* 0x0087b01801007387 */ /* 0x0101e80000100a00 */
[----:B0-----:R-:W2:Y:S04]  /*895d0*/  LDL.LU.64 R24, [R1+0xa0] ;  /* 0x0000a00001187983 */ /* 0x001ea80000300a00 */
[----:B--2---:R0:W-:Y:S04]  /*895e0*/  STL.64 [R1+0x87c0], R24 ;  /* 0x0087c01801007387 */ /* 0x0041e80000100a00 */
[----:B0-----:R-:W2:Y:S04]  /*895f0*/  LDL.LU.64 R24, [R1+0xb0] ;  /* 0x0000b00001187983 */ /* 0x001ea80000300a00 */
[----:B------:R-:W-:Y:S04]  /*89600*/  STL.64 [R1+0x8738], R22 ;  /* 0x0087381601007387 */ /* 0x000fe80000100a00 */
[----:B------:R0:W-:Y:S04]  /*89610*/  STL.64 [R1+0x8730], R20 ;  /* 0x0087301401007387 */ /* 0x0001e80000100a00 */
[----:B0-----:R-:W4:Y:S04]  /*89620*/  LDL.LU.64 R20, [R1+0x90] ;  /* 0x0000900001147983 */ /* 0x001f280000300a00 */
[----:B------:R0:W-:Y:S04]  /*89630*/  STL.64 [R1+0x5c0], R12 ;  /* 0x0005c00c01007387 */ /* 0x0001e80000100a00 */
[----:B------:R3:W-:Y:S04]  /*89640*/  STL.64 [R1+0x5c8], R14 ;  /* 0x0005c80e01007387 */ /* 0x0007e80000100a00 */
[----:B0-----:R-:W3:Y:S01]  /*89650*/  LDL.LU.64 R12, [R1+0x8870] ;  /* 0x00887000010c7983 */ /* 0x001ee20000300a00 */
[----:B------:R-:W-:-:S03]  /*89660*/  IMAD.MOV.U32 R2, RZ, RZ, R9 ;  /* 0x000000ffff027224 */ /* 0x000fc600078e0009 */
[----:B------:R-:W2:Y:S04]  /*89670*/  LDL.LU.64 R8, [R1+0x530] ;  /* 0x0005300001087983 */ /* 0x000ea80000300a00 */
[----:B------:R-:W2:Y:S04]  /*89680*/  LDL.LU.64 R10, [R1+0x538] ;  /* 0x00053800010a7983 */ /* 0x000ea80000300a00 */
[----:B------:R-:W-:Y:S01]  /*89690*/  STL [R1+0x8684], R2 ;  /* 0x0086840201007387 */ /* 0x000fe20000100800 */
[----:B---3--:R-:W-:Y:S03]  /*896a0*/  HMMA.16816.F32 R12, R16, R12, R4 ;  /* 0x0000000c100c723c */ /* 0x008fe60000001804 */
[----:B------:R-:W3:Y:S04]  /*896b0*/  LDL.LU.64 R6, [R1+0x8868] ;  /* 0x0088680001067983 */ /* 0x000ee80000300a00 */
[----:B------:R-:W3:-:S12]  /*896c0*/  LDL.LU.64 R4, [R1+0x8860] ;  /* 0x0088600001047983 */ /* 0x000ed80000300a00 */
[----:B------:R0:W-:Y:S04]  /*896d0*/  STL.64 [R1+0x5b0], R12 ;  /* 0x0005b00c01007387 */ /* 0x0001e80000100a00 */
[----:B------:R3:W-:Y:S04]  /*896e0*/  STL.64 [R1+0x5b8], R14 ;  /* 0x0005b80e01007387 */ /* 0x0007e80000100a00 */
[----:B0-----:R-:W3:Y:S02]  /*896f0*/  LDL.LU.64 R12, [R1+0x8858] ;  /* 0x00885800010c7983 */ /* 0x001ee40000300a00 */
[----:B---3--:R-:W-:Y:S02]  /*89700*/  HMMA.16816.F32 R12, R16, R12, R4 ;  /* 0x0000000c100c723c */ /* 0x008fe40000001804 */
[----:B------:R-:W3:Y:S04]  /*89710*/  LDL.LU.64 R6, [R1+0x8850] ;  /* 0x0088500001067983 */ /* 0x000ee80000300a00 */
[----:B------:R-:W3:-:S13]  /*89720*/  LDL.LU.64 R4, [R1+0x8848] ;  /* 0x0088480001047983 */ /* 0x000eda0000300a00 */
[----:B------:R0:W-:Y:S04]  /*89730*/  STL.64 [R1+0x5a0], R12 ;  /* 0x0005a00c01007387 */ /* 0x0001e80000100a00 */
[----:B------:R-:W-:Y:S04]  /*89740*/  STL.64 [R1+0x5a8], R14 ;  /* 0x0005a80e01007387 */ /* 0x000fe80000100a00 */
[----:B0-----:R-:W3:Y:S02]  /*89750*/  LDL.LU.64 R12, [R1+0x8840] ;  /* 0x00884000010c7983 */ /* 0x001ee40000300a00 */
[----:B---3--:R-:W-:Y:S01]  /*89760*/  HMMA.16816.F32 R4, R16, R12, R4 ;  /* 0x0000000c1004723c */ /* 0x008fe20000001804 */
[----:B------:R-:W-:-:S15]  /*89770*/  IMAD.MOV.U32 R2, RZ, RZ, R13 ;  /* 0x000000ffff027224 */ /* 0x000fde00078e000d */
[----:B------:R-:W-:-:S03]  /*89780*/  NOP ;  /* 0x0000000000007918 */ /* 0x000fc60000000000 */
[----:B------:R-:W-:Y:S04]  /*89790*/  STL.64 [R1+0x590], R4 ;  /* 0x0005900401007387 */ /* 0x000fe80000100a00 */
[----:B------:R0:W-:Y:S04]  /*897a0*/  STL.64 [R1+0x598], R6 ;  /* 0x0005980601007387 */ /* 0x0001e80000100a00 */
[----:B0-----:R-:W3:Y:S04]  /*897b0*/  LDL.LU.64 R6, [R1+0x8838] ;  /* 0x0088380001067983 */ /* 0x001ee80000300a00 */
[----:B------:R-:W3:Y:S04]  /*897c0*/  LDL.LU.64 R4, [R1+0x8830] ;  /* 0x0088300001047983 */ /* 0x000ee80000300a00 */
[----:B------:R-:W3:Y:S04]  /*897d0*/  LDL.LU.64 R12, [R1+0x8828] ;  /* 0x00882800010c7983 */ /* 0x000ee80000300a00 */
        /* <DEDUP_REMOVED lines=20> */
[----:B------:R-:W2:Y:S04]  /*89920*/  LDL.LU.64 R6, [R1+0x87d8] ;  /* 0x0087d80001067983 */ /* 0x000ea80000300a00 */
[----:B------:R-:W2:-:S13]  /*89930*/  LDL.LU.64 R4, [R1+0x87d0] ;  /* 0x0087d00001047983 */ /* 0x000e9a0000300a00 */
[----:B------:R0:W-:Y:S04]  /*89940*/  STL.64 [R1+0x550], R12 ;  /* 0x0005500c01007387 */ /* 0x0001e80000100a00 */
[----:B------:R1:W-:Y:S04]  /*89950*/  STL.64 [R1+0x558], R14 ;  /* 0x0005580e01007387 */ /* 0x0003e80000100a00 */
[----:B0-----:R-:W3:Y:S04]  /*89960*/  LDL.LU.64 R12, [R1+0x510] ;  /* 0x00051000010c7983 */ /* 0x001ee80000300a00 */
[----:B-1----:R-:W3:Y:S01]  /*89970*/  LDL.LU.64 R14, [R1+0x518] ;  /* 0x00051800010e7983 */ /* 0x002ee20000300a00 */
[----:B--2---:R-:W-:-:S15]  /*89980*/  HMMA.16816.F32 R4, R16, R24, R4 ;  /* 0x000000181004723c */ /* 0x004fde0000001804 */
[----:B------:R-:W-:-:S04]  /*89990*/  NOP ;  /* 0x0000000000007918 */ /* 0x000fc80000000000 */
[----:B------:R0:W-:Y:S04]  /*899a0*/  STL.64 [R1+0x540], R4 ;  /* 0x0005400401007387 */ /* 0x0001e80000100a00 */
[----:B------:R1:W-:Y:S04]  /*899b0*/  STL.64 [R1+0x548], R6 ;  /* 0x0005480601007387 */ /* 0x0003e80000100a00 */
[----:B0-----:R-:W2:Y:S01]  /*899c0*/  LDL.LU.64 R4, [R1+0x87c8] ;  /* 0x0087c80001047983 */ /* 0x001ea20000300a00 */
[----:B-1----:R-:W-:Y:S02]  /*899d0*/  IMAD.MOV.U32 R7, RZ, RZ, R24 ;  /* 0x000000ffff077224 */ /* 0x002fe400078e0018 */
[----:B------:R-:W-:-:S02]  /*899e0*/  IMAD.MOV.U32 R6, RZ, RZ, R25 ;  /* 0x000000ffff067224 */ /* 0x000fc400078e0019 */
[----:B------:R-:W2:Y:S04]  /*899f0*/  LDL.LU.64 R24, [R1+0x87c0] ;  /* 0x0087c00001187983 */ /* 0x000ea80000300a00 */
[----:B------:R-:W-:Y:S04]  /*89a00*/  STL [R1+0x85dc], R6 ;  /* 0x0085dc0601007387 */ /* 0x000fe80000100800 */
[----:B------:R-:W-:Y:S01]  /*89a10*/  STL [R1+0x85d8], R7 ;  /* 0x0085d80701007387 */ /* 0x000fe20000100800 */
[----:B--2---:R-:W-:-:S15]  /*89a20*/  HMMA.16816.F32 R8, R16, R24, R8 ;  /* 0x000000181008723c */ /* 0x004fde0000001808 */
[----:B------:R-:W-:-:S04]  /*89a30*/  NOP ;  /* 0x0000000000007918 */ /* 0x000fc80000000000 */
[----:B------:R0:W-:Y:S04]  /*89a40*/  STL.64 [R1+0x530], R8 ;  /* 0x0005300801007387 */ /* 0x0001e80000100a00 */
[----:B------:R1:W-:Y:S04]  /*89a50*/  STL.64 [R1+0x538], R10 ;  /* 0x0005380a01007387 */ /* 0x0003e80000100a00 */
[----:B0-----:R-:W2:Y:S01]  /*89a60*/  LDL.LU.64 R8, [R1+0x87b8] ;  /* 0x0087b80001087983 */ /* 0x001ea20000300a00 */
[----:B-1----:R-:W-:Y:S02]  /*89a70*/  IMAD.MOV.U32 R10, RZ, RZ, R25 ;  /* 0x000000ffff0a7224 */ /* 0x002fe400078e0019 */
[----:B------:R-:W-:-:S02]  /*89a80*/  IMAD.MOV.U32 R11, RZ, RZ, R24 ;  /* 0x000000ffff0b7224 */ /* 0x000fc400078e0018 */
[----:B------:R-:W3:Y:S04]  /*89a90*/  LDL.LU.64 R24, [R1+0x87b0] ;  /* 0x0087b00001187983 */ /* 0x000ee80000300a00 */
[----:B------:R-:W-:Y:S04]  /*89aa0*/  STL [R1+0x85e4], R10 ;  /* 0x0085e40a01007387 */ /* 0x000fe80000100800 */
[----:B------:R-:W-:Y:S04]  /*89ab0*/  STL [R1+0x85e0], R11 ;  /* 0x0085e00b01007387 */ /* 0x000fe80000100800 */
[----:B--2---:R0:W-:Y:S04]  /*89ac0*/  STL.64 [R1+0x87a8], R8 ;  /* 0x0087a80801007387 */ /* 0x0041e80000100a00 */
[----:B0-----:R-:W2:Y:S04]  /*89ad0*/  LDL.LU.64 R8, [R1+0x520] ;  /* 0x0005200001087983 */ /* 0x001ea80000300a00 */
[----:B------:R-:W2:Y:S01]  /*89ae0*/  LDL.LU.64 R10, [R1+0x528] ;  /* 0x00052800010a7983 */ /* 0x000ea20000300a00 */
[----:B----4-:R-:W-:-:S02]  /*89af0*/  IMAD.MOV.U32 R29, RZ, RZ, R21 ;  /* 0x000000ffff1d7224 */ /* 0x010fc400078e0015 */
[----:B------:R-:W-:Y:S01]  /*89b00*/  IMAD.MOV.U32 R28, RZ, RZ, R20 ;  /* 0x000000ffff1c7224 */ /* 0x000fe200078e0014 */
[----:B--2---:R-:W-:-:S15]  /*89b10*/  HMMA.16816.F32 R8, R16, R20, R8 ;  /* 0x000000141008723c */ /* 0x004fde0000001808 */
[----:B------:R-:W-:-:S04]  /*89b20*/  NOP ;  /* 0x0000000000007918 */ /* 0x000fc80000000000 */
[----:B------:R-:W-:Y:S04]  /*89b30*/  STL.64 [R1+0x520], R8 ;  /* 0x0005200801007387 */ /* 0x000fe80000100a00 */
[----:B------:R3:W-:Y:S02]  /*89b40*/  STL.64 [R1+0x528], R10 ;  /* 0x0005280a01007387 */ /* 0x0007e40000100a00 */
[----:B---3--:R-:W-:Y:S02]  /*89b50*/  HMMA.16816.F32 R8, R16, R24, R12 ;  /* 0x000000181008723c */ /* 0x008fe4000000180c */
[----:B------:R-:W-:Y:S04]  /*89b60*/  STL [R1+0x85ec], R29 ;  /* 0x0085ec1d01007387 */ /* 0x000fe80000100800 */
[----:B------:R-:W-:-:S13]  /*89b70*/  STL [R1+0x85e8], R28 ;  /* 0x0085e81c01007387 */ /* 0x000fda0000100800 */
[----:B------:R0:W-:Y:S04]  /*89b80*/  STL.64 [R1+0x510], R8 ;  /* 0x0005100801007387 */ /* 0x0001e80000100a00 */
[----:B------:R1:W-:Y:S04]  /*89b90*/  STL.64 [R1+0x518], R10 ;  /* 0x0005180a01007387 */ /* 0x0003e80000100a00 */
[----:B0-----:R-:W2:Y:S04]  /*89ba0*/  LDL.LU.64 R8, [R1+0x4f0] ;  /* 0x0004f00001087983 */ /* 0x001ea80000300a00 */
[----:B-1----:R-:W2:Y:S04]  /*89bb0*/  LDL.LU.64 R10, [R1+0x4f8] ;  /* 0x0004f800010a7983 */ /* 0x002ea80000300a00 */
[----:B------:R-:W3:Y:S04]  /*89bc0*/  LDL.LU.64 R12, [R1+0x30] ;  /* 0x00003000010c7983 */ /* 0x000ee80000300a00 */
[----:B---3--:R0:W-:Y:S04]  /*89bd0*/  STL.64 [R1+0x87a0], R12 ;  /* 0x0087a00c01007387 */ /* 0x0081e80000100a00 */
[----:B0-----:R-:W3:Y:S04]  /*89be0*/  LDL.LU.64 R12, [R1+0x70] ;  /* 0x00007000010c7983 */ /* 0x001ee80000300a00 */
[----:B------:R-:W4:Y:S01]  /*89bf0*/  LDL.LU.64 R20, [R1+0x20] ;  /* 0x0000200001147983 */ /* 0x000f220000300a00 */
[----:B------:R-:W-:-:S02]  /*89c00*/  IMAD.MOV.U32 R3, RZ, RZ, R24 ;  /* 0x000000ffff037224 */ /* 0x000fc400078e0018 */
[----:B------:R-:W-:Y:S01]  /*89c10*/  IMAD.MOV.U32 R0, RZ, RZ, R25 ;  /* 0x000000ffff007224 */ /* 0x000fe200078e0019 */
[----:B----4-:R0:W-:Y:S04]  /*89c20*/  STL.64 [R1+0x8798], R20 ;  /* 0x0087981401007387 */ /* 0x0101e80000100a00 */
[----:B0-----:R-:W2:Y:S04]  /*89c30*/  LDL.LU.64 R20, [R1+0x60] ;  /* 0x0000600001147983 */ /* 0x001ea80000300a00 */
[----:B------:R-:W4:Y:S04]  /*89c40*/  LDL.LU.64 R24, [R1] ;  /* 0x0000000001187983 */ /* 0x000f280000300a00 */
[----:B----4-:R0:W-:Y:S04]  /*89c50*/  STL.64 [R1+0x8778], R24 ;  /* 0x0087781801007387 */ /* 0x0101e80000100a00 */
[----:B0-----:R-:W4:Y:S04]  /*89c60*/  LDL.LU.64 R24, [R1+0x500] ;  /* 0x0005000001187983 */ /* 0x001f280000300a00 */
[----:B------:R-:W4:Y:S01]  /*89c70*/  LDL.LU.64 R26, [R1+0x508] ;  /* 0x00050800011a7983 */ /* 0x000f220000300a00 */
[----:B---3--:R-:W-:-:S03]  /*89c80*/  IMAD.MOV.U32 R6, RZ, RZ, R12 ;  /* 0x000000ffff067224 */ /* 0x008fc600078e000c */
[----:B------:R-:W-:Y:S01]  /*89c90*/  STL [R1+0x860c], R0 ;  /* 0x00860c0001007387 */ /* 0x000fe20000100800 */
[----:B------:R-:W-:-:S03]  /*89ca0*/  IMAD.MOV.U32 R7, RZ, RZ, R13 ;  /* 0x000000ffff077224 */ /* 0x000fc600078e000d */
[----:B------:R-:W-:Y:S01]  /*89cb0*/  STL [R1+0x8608], R3 ;  /* 0x0086080301007387 */ /* 0x000fe20000100800 */
[----:B----4-:R-:W-:-:S15]  /*89cc0*/  HMMA.16816.F32 R24, R16, R12, R24 ;  /* 0x0000000c1018723c */ /* 0x010fde0000001818 */
[----:B------:R-:W-:-:S04]  /*89cd0*/  NOP ;  /* 0x0000000000007918 */ /* 0x000fc80000000000 */
[----:B------:R0:W-:Y:S04]  /*89ce0*/  STL.64 [R1+0x500], R24 ;  /* 0x0005001801007387 */ /* 0x0001e80000100a00 */
[----:B------:R-:W-:Y:S04]  /*89cf0*/  STL.64 [R1+0x508], R26 ;  /* 0x0005081a01007387 */ /* 0x000fe80000100a00 */
[----:B------:R-:W3:Y:S04]  /*89d00*/  LDL.LU.64 R12, [R1+0x4e0] ;  /* 0x0004e000010c7983 */ /* 0x000ee80000300a00 */
[----:B------:R-:W3:Y:S04]  /*89d10*/  LDL.LU.64 R14, [R1+0x4e8] ;  /* 0x0004e800010e7983 */ /* 0x000ee80000300a00 */
[----:B0-----:R-:W4:Y:S01]  /*89d20*/  LDL.LU.64 R24, [R1+0x10] ;  /* 0x0000100001187983 */ /* 0x001f220000300a00 */
[----:B--2---:R-:W-:Y:S03]  /*89d30*/  HMMA.16816.F32 R8, R16, R20, R8 ;  /* 0x000000141008723c */ /* 0x004fe60000001808 */
[----:B----4-:R0:W-:Y:S04]  /*89d40*/  STL.64 [R1+0x8790], R24 ;  /* 0x0087901801007387 */ /* 0x0101e80000100a00 */
[----:B0-----:R-:W3:Y:S04]  /*89d50*/  LDL.LU.64 R24, [R1+0x50] ;  /* 0x0000500001187983 */ /* 0x001ee80000300a00 */
[----:B------:R-:W-:Y:S04]  /*89d60*/  STL.64 [R1+0x8770], R6 ;  /* 0x0087700601007387 */ /* 0x000fe80000100a00 */
[----:B------:R0:W-:Y:S04]  /*89d70*/  STL.64 [R1+0x8768], R4 ;  /* 0x0087680401007387 */ /* 0x0001e80000100a00 */
[----:B0-----:R-:W2:Y:S04]  /*89d80*/  LDL.LU.64 R4, [R1+0x40] ;  /* 0x0000400001047983 */ /* 0x001ea80000300a00 */
[----:B------:R0:W-:Y:S04]  /*89d90*/  STL.64 [R1+0x4f0], R8 ;  /* 0x0004f00801007387 */ /* 0x0001e80000100a00 */
[----:B------:R1:W-:Y:S04]  /*89da0*/  STL.64 [R1+0x4f8], R10 ;  /* 0x0004f80a01007387 */ /* 0x0003e80000100a00 */
[----:B0-----:R-:W4:Y:S01]  /*89db0*/  LDL.LU.64 R8, [R1+0x87a8] ;  /* 0x0087a80001087983 */ /* 0x001f220000300a00 */
[----:B-1----:R-:W-:-:S02]  /*89dc0*/  IMAD.MOV.U32 R10, RZ, RZ, R20 ;  /* 0x000000ffff0a7224 */ /* 0x002fc400078e0014 */
[----:B------:R-:W-:Y:S02]  /*89dd0*/  IMAD.MOV.U32 R11, RZ, RZ, R21 ;  /* 0x000000ffff0b7224 */ /* 0x000fe400078e0015 */
[----:B------:R-:W2:Y:S04]  /*89de0*/  LDL.LU.64 R20, [R1+0x4c0] ;  /* 0x0004c00001147983 */ /* 0x000ea80000300a00 */
[----:B------:R-:W2:Y:S04]  /*89df0*/  LDL.LU.64 R22, [R1+0x4c8] ;  /* 0x0004c80001167983 */ /* 0x000ea80000300a00 */
[----:B------:R-:W-:Y:S01]  /*89e00*/  STL.64 [R1+0x8788], R10 ;  /* 0x0087880a01007387 */ /* 0x000fe20000100a00 */
[----:B---3--:R-:W-:Y:S03]  /*89e10*/  HMMA.16816.F32 R12, R16, R24, R12 ;  /* 0x00000018100c723c */ /* 0x008fe6000000180c */
[----:B----4-:R0:W-:Y:S04]  /*89e20*/  STL.64 [R1+0x8780], R8 ;  /* 0x0087800801007387 */ /* 0x0101e80000100a00 */
[----:B0-----:R-:W3:Y:S04]  /*89e30*/  LDL.LU.64 R8, [R1+0x4d0] ;  /* 0x0004d00001087983 */ /* 0x001ee80000300a00 */
[----:B------:R-:W3:Y:S08]  /*89e40*/  LDL.LU.64 R10, [R1+0x4d8] ;  /* 0x0004d800010a7983 */ /* 0x000ef00000300a00 */
[----:B------:R0:W-:Y:S04]  /*89e50*/  STL.64 [R1+0x4e0], R12 ;  /* 0x0004e00c01007387 */ /* 0x0001e80000100a00 */
[----:B------:R-:W-:Y:S04]  /*89e60*/  STL.64 [R1+0x4e8], R14 ;  /* 0x0004e80e01007387 */ /* 0x000fe80000100a00 */
[----:B0-----:R-:W4:Y:S01]  /*89e70*/  LDL.LU.64 R12, [R1+0x87a0] ;  /* 0x0087a000010c7983 */ /* 0x001f220000300a00 */
[----:B------:R-:W-:-:S02]  /*89e80*/  IMAD.MOV.U32 R28, RZ, RZ, R25 ;  /* 0x000000ffff1c7224 */ /* 0x000fc400078e0019 */
[----:B------:R-:W-:Y:S02]  /*89e90*/  IMAD.MOV.U32 R29, RZ, RZ, R24 ;  /* 0x000000ffff1d7224 */ /* 0x000fe400078e0018 */
[----:B------:R-:W4:Y:S04]  /*89ea0*/  LDL.LU.64 R24, [R1+0x4b0] ;  /* 0x0004b00001187983 */ /* 0x000f280000300a00 */
[----:B------:R-:W4:Y:S01]  /*89eb0*/  LDL.LU.64 R26, [R1+0x4b8] ;  /* 0x0004b800011a7983 */ /* 0x000f220000300a00 */
[----:B--2---:R-:W-:-:S03]  /*89ec0*/  IMAD.MOV.U32 R3, RZ, RZ, R5 ;  /* 0x000000ffff037224 */ /* 0x004fc600078e0005 */
[----:B------:R-:W-:Y:S01]  /*89ed0*/  STL [R1+0x8654], R28 ;  /* 0x0086541c01007387 */ /* 0x000fe20000100800 */
[----:B------:R-:W-:-:S03]  /*89ee0*/  IMAD.MOV.U32 R0, RZ, RZ, R4 ;  /* 0x000000ffff007224 */ /* 0x000fc600078e0004 */
[----:B------:R-:W-:Y:S01]  /*89ef0*/  STL [R1+0x8650], R29 ;  /* 0x0086501d01007387 */ /* 0x000fe20000100800 */
[C---:B---3--:R-:W-:Y:S08]  /*89f00*/  HMMA.16816.F32 R8, R16.reuse, R4, R8 ;  /* 0x000000041008723c */ /* 0x048ff00000001808 */
[----:B----4-:R-:W-:Y:S11]  /*89f10*/  HMMA.16816.F32 R20, R16, R12, R20 ;  /* 0x0000000c1014723c */ /* 0x010ff60000001814 */
[----:B------:R0:W-:Y:S04]  /*89f20*/  STL.64 [R1+0x4d0], R8 ;  /* 0x0004d00801007387 */ /* 0x0001e80000100a00 */
[----:B------:R1:W-:Y:S04]  /*89f30*/  STL.64 [R1+0x4d8], R10 ;  /* 0x0004d80a01007387 */ /* 0x0003e80000100a00 */
[----:B0-----:R-:W2:Y:S04]  /*89f40*/  LDL.LU.64 R8, [R1+0x4a0] ;  /* 0x0004a00001087983 */ /* 0x001ea80000300a00 */
[----:B-1----:R-:W2:Y:S04]  /*89f50*/  LDL.LU.64 R10, [R1+0x4a8] ;  /* 0x0004a800010a7983 */ /* 0x002ea80000300a00 */
[----:B------:R-:W3:Y:S04]  /*89f60*/  LDL.LU.64 R4, [R1+0x490] ;  /* 0x0004900001047983 */ /* 0x000ee80000300a00 */
[----:B------:R-:W3:Y:S04]  /*89f70*/  LDL.LU.64 R6, [R1+0x498] ;  /* 0x0004980001067983 */ /* 0x000ee80000300a00 */
[----:B------:R-:W-:Y:S04]  /*89f80*/  STL [R1+0x868c], R3 ;  /* 0x00868c0301007387 */ /* 0x000fe80000100800 */
[----:B------:R-:W-:Y:S04]  /*89f90*/  STL [R1+0x8688], R0 ;  /* 0x0086880001007387 */ /* 0x000fe80000100800 */
[----:B------:R0:W-:Y:S04]  /*89fa0*/  STL.64 [R1+0x4c0], R20 ;  /* 0x0004c01401007387 */ /* 0x0001e80000100a00 */
[----:B------:R-:W-:Y:S04]  /*89fb0*/  STL.64 [R1+0x4c8], R22 ;  /* 0x0004c81601007387 */ /* 0x000fe80000100a00 */
[----:B0-----:R-:W4:Y:S01]  /*89fc0*/  LDL.LU.64 R20, [R1+0x8798] ;  /* 0x0087980001147983 */ /* 0x001f220000300a00 */
[----:B------:R-:W-:-:S02]  /*89fd0*/  IMAD.MOV.U32 R29, RZ, RZ, R13 ;  /* 0x000000ffff1d7224 */ /* 0x000fc400078e000d */
[----:B------:R-:W-:Y:S02]  /*89fe0*/  IMAD.MOV.U32 R28, RZ, RZ, R12 ;  /* 0x000000ffff1c7224 */ /* 0x000fe400078e000c */
[----:B------:R-:W2:Y:S04]  /*89ff0*/  LDL.LU.64 R12, [R1+0x480] ;  /* 0x00048000010c7983 */ /* 0x000ea80000300a00 */
[----:B------:R-:W2:Y:S04]  /*8a000*/  LDL.LU.64 R14, [R1+0x488] ;  /* 0x00048800010e7983 */ /* 0x000ea80000300a00 */
[----:B------:R-:W-:Y:S04]  /*8a010*/  STL [R1+0x8698], R29 ;  /* 0x0086981d01007387 */ /* 0x000fe80000100800 */
[----:B------:R-:W-:Y:S01]  /*8a020*/  STL [R1+0x8694], R28 ;  /* 0x0086941c01007387 */ /* 0x000fe20000100800 */
[----:B----4-:R-:W-:-:S15]  /*8a030*/  HMMA.16816.F32 R24, R16, R20, R24 ;  /* 0x000000141018723c */ /* 0x010fde0000001818 */
[----:B------:R-:W-:-:S04]  /*8a040*/  NOP ;  /* 0x0000000000007918 */ /* 0x000fc80000000000 */
[----:B------:R0:W-:Y:S04]  /*8a050*/  STL.64 [R1+0x4b0], R24 ;  /* 0x0004b01801007387 */ /* 0x0001e80000100a00 */
[----:B------:R-:W-:Y:S04]  /*8a060*/  STL.64 [R1+0x4b8], R26 ;  /* 0x0004b81a01007387 */ /* 0x000fe80000100a00 */
[----:B0-----:R-:W2:Y:S01]  /*8a070*/  LDL.LU.64 R24, [R1+0x8790] ;  /* 0x0087900001187983 */ /* 0x001ea20000300a00 */
[----:B------:R-:W-:Y:S02]  /*8a080*/  IMAD.MOV.U32 R3, RZ, RZ, R20 ;  /* 0x000000ffff037224 */ /* 0x000fe400078e0014 */
[----:B------:R-:W-:-:S02]  /*8a090*/  IMAD.MOV.U32 R0, RZ, RZ, R21 ;  /* 0x000000ffff007224 */ /* 0x000fc400078e0015 */
[----:B------:R-:W4:Y:S04]  /*8a0a0*/  LDL.LU.64 R20, [R1+0xae0] ;  /* 0x000ae00001147983 */ /* 0x000f280000300a00 */
[----:B------:R-:W4:Y:S04]  /*8a0b0*/  LDL.LU.64 R22, [R1+0xae8] ;  /* 0x000ae80001167983 */ /* 0x000f280000300a00 */
[----:B------:R-:W-:Y:S01]  /*8a0c0*/  STL [R1+0x869c], R3 ;  /* 0x00869c0301007387 */ /* 0x000fe20000100800 */
[----:B--2---:R-:W-:Y:S01]  /*8a0d0*/  HMMA.16816.F32 R8, R16, R24, R8 ;  /* 0x000000181008723c */ /* 0x004fe20000001808 */
[----:B------:R-:W-:-:S02]  /*8a0e0*/  IMAD.MOV.U32 R28, RZ, RZ, R24 ;  /* 0x000000ffff1c7224 */ /* 0x000fc400078e0018 */
[----:B------:R-:W-:-:S15]  /*8a0f0*/  IMAD.MOV.U32 R2, RZ, RZ, R25 ;  /* 0x000000ffff027224 */ /* 0x000fde00078e0019 */
[----:B------:R-:W-:Y:S01]  /*8a100*/  NOP ;  /* 0x0000000000007918 */ /* 0x000fe20000000000 */
[----:B------:R-:W-:Y:S04]  /*8a110*/  STL.64 [R1+0x4a0], R8 ;  /* 0x0004a00801007387 */ /* 0x000fe80000100a00 */
[----:B------:R0:W-:Y:S04]  /*8a120*/  STL.64 [R1+0x4a8], R10 ;  /* 0x0004a80a01007387 */ /* 0x0001e80000100a00 */
[----:B0-----:R-:W2:Y:S04]  /*8a130*/  LDL.LU.64 R10, [R1+0x8788] ;  /* 0x00878800010a7983 */ /* 0x001ea80000300a00 */
[----:B------:R-:W2:Y:S04]  /*8a140*/  LDL.LU.64 R8, [R1+0x8780] ;  /* 0x0087800001087983 */ /* 0x000ea80000300a00 */
[----:B------:R-:W3:Y:S02]  /*8a150*/  LDL.LU.64 R24, [R1+0x8778] ;  /* 0x0087780001187983 */ /* 0x000ee40000300a00 */
[----:B---3--:R-:W-:Y:S01]  /*8a160*/  HMMA.16816.F32 R4, R16, R24, R4 ;  /* 0x000000181004723c */ /* 0x008fe20000001804 */
[----:B------:R-:W-:-:S02]  /*8a170*/  IMAD.MOV.U32 R3, RZ, RZ, R24 ;  /* 0x000000ffff037224 */ /* 0x000fc400078e0018 */
[----:B------:R-:W-:-:S15]  /*8a180*/  IMAD.MOV.U32 R29, RZ, RZ, R25 ;  /* 0x000000ffff1d7224 */ /* 0x000fde00078e0019 */
[----:B------:R-:W-:Y:S01]  /*8a190*/  NOP ;  /* 0x0000000000007918 */ /* 0x000fe20000000000 */
[----:B------:R-:W-:Y:S04]  /*8a1a0*/  STL.64 [R1+0x490], R4 ;  /* 0x0004900401007387 */ /* 0x000fe80000100a00 */
[----:B------:R0:W-:Y:S04]  /*8a1b0*/  STL.64 [R1+0x498], R6 ;  /* 0x0004980601007387 */ /* 0x0001e80000100a00 */
[----:B0-----:R-:W3:Y:S04]  /*8a1c0*/  LDL.LU.64 R6, [R1+0x8770] ;  /* 0x0087700001067983 */ /* 0x001ee80000300a00 */
        /* <DEDUP_REMOVED lines=8> */
[----:B------:R-:W4:Y:S04]  /*8a250*/  LDL.LU.64 R12, [R1+0x8748] ;  /* 0x00874800010c7983 */ /* 0x000f280000300a00 */
[----:B------:R-:W-:Y:S04]  /*8a260*/  STL.64 [R1+0x84a8], R26 ;  /* 0x0084a81a01007387 */ /* 0x000fe80000100a00 */
[----:B------:R0:W-:Y:S02]  /*8a270*/  STL.64 [R1+0x84a0], R24 ;  /* 0x0084a01801007387 */ /* 0x0001e40000100a00 */
[----:B0-----:R-:W-:-:S02]  /*8a280*/  IMAD.MOV.U32 R25, RZ, RZ, R8 ;  /* 0x000000ffff197224 */ /* 0x001fc400078e0008 */
[----:B--2---:R-:W-:Y:S02]  /*8a290*/  IMAD.MOV.U32 R24, RZ, RZ, R14 ;  /* 0x000000ffff187224 */ /* 0x004fe400078e000e */
[----:B------:R-:W2:Y:S04]  /*8a2a0*/  LDL.LU R14, [R1+0x8744] ;  /* 0x00874400010e7983 */ /* 0x000ea80000300800 */
[----:B------:R-:W3:Y:S01]  /*8a2b0*/  LDL.LU R8, [R1+0x8740] ;  /* 0x0087400001087983 */ /* 0x000ee20000300800 */
[----:B----4-:R-:W-:Y:S03]  /*8a2c0*/  HMMA.16816.F32 R20, R16, R12, R20 ;  /* 0x0000000c1014723c */ /* 0x010fe60000001814 */
[----:B------:R0:W-:Y:S04]  /*8a2d0*/  STL.64 [R1+0x86a0], R24 ;  /* 0x0086a01801007387 */ /* 0x0001e80000100a00 */
[----:B0-----:R-:W4:Y:S04]  /*8a2e0*/  LDL.LU.64 R24, [R1+0xac0] ;  /* 0x000ac00001187983 */ /* 0x001f280000300a00 */
[----:B------:R-:W4:Y:S08]  /*8a2f0*/  LDL.LU.64 R26, [R1+0xac8] ;  /* 0x000ac800011a7983 */ /* 0x000f300000300a00 */
[----:B------:R-:W-:Y:S04]  /*8a300*/  STL.64 [R1+0x470], R20 ;  /* 0x0004701401007387 */ /* 0x000fe80000100a00 */
[----:B------:R0:W-:Y:S04]  /*8a310*/  STL.64 [R1+0x478], R22 ;  /* 0x0004781601007387 */ /* 0x0001e80000100a00 */
[----:B0-----:R-:W4:Y:S04]  /*8a320*/  LDL.LU.64 R22, [R1+0x8738] ;  /* 0x0087380001167983 */ /* 0x001f280000300a00 */
[----:B------:R-:W4:Y:S04]  /*8a330*/  LDL.LU.64 R20, [R1+0x8730] ;  /* 0x0087300001147983 */ /* 0x000f280000300a00 */
[----:B--2---:R-:W-:Y:S04]  /*8a340*/  STL.64 [R1+0x84b8], R14 ;  /* 0x0084b80e01007387 */ /* 0x004fe80000100a00 */
[----:B------:R3:W-:Y:S02]  /*8a350*/  STL.64 [R1+0x84b0], R12 ;  /* 0x0084b00c01007387 */ /* 0x0007e40000100a00 */
[----:B---3--:R-:W-:-:S02]  /*8a360*/  IMAD.MOV.U32 R12, RZ, RZ, R8 ;  /* 0x000000ffff0c7224 */ /* 0x008fc400078e0008 */
[----:B------:R-:W-:Y:S01]  /*8a370*/  IMAD.MOV.U32 R13, RZ, RZ, R9 ;  /* 0x000000ffff0d7224 */ /* 0x000fe200078e0009 */
[----:B------:R-:W2:Y:S04]  /*8a380*/  LDL.LU R8, [R1+0x872c] ;  /* 0x00872c0001087983 */ /* 0x000ea80000300800 */
[----:B------:R-:W2:Y:S04]  /*8a390*/  LDL.LU R9, [R1+0x8728] ;  /* 0x0087280001097983 */ /* 0x000ea80000300800 */
[----:B------:R0:W-:Y:S04]  /*8a3a0*/  STL.64 [R1+0x86c8], R12 ;  /* 0x0086c80c01007387 */ /* 0x0001e80000100a00 */
[----:B0-----:R-:W3:Y:S04]  /*8a3b0*/  LDL.LU R12, [R1+0x190] ;  /* 0x00019000010c7983 */ /* 0x001ee80000300800 */
[----:B------:R-:W3:Y:S04]  /*8a3c0*/  LDL.LU R13, [R1+0x194] ;  /* 0x00019400010d7983 */ /* 0x000ee80000300800 */
[----:B---3--:R4:W-:Y:S02]  /*8a3d0*/  STL.64 [R1+0x86e0], R12 ;  /* 0x0086e00c01007387 */ /* 0x0089e40000100a00 */
[----:B----4-:R-:W-:-:S02]  /*8a3e0*/  IMAD.MOV.U32 R12, RZ, RZ, R20 ;  /* 0x000000ffff0c7224 */ /* 0x010fc400078e0014 */
[----:B------:R-:W-:Y:S01]  /*8a3f0*/  IMAD.MOV.U32 R13, RZ, RZ, R21 ;  /* 0x000000ffff0d7224 */ /* 0x000fe200078e0015 */
[----:B------:R-:W3:Y:S04]  /*8a400*/  LDL.LU R20, [R1+0x8724] ;  /* 0x0087240001147983 */ /* 0x000ee80000300800 */
[----:B------:R-:W3:Y:S04]  /*8a410*/  LDL.LU R21, [R1+0x8720] ;  /* 0x0087200001157983 */ /* 0x000ee80000300800 */
[----:B------:R2:W-:Y:S02]  /*8a420*/  STL.64 [R1+0x86f8], R12 ;  /* 0x0086f80c01007387 */ /* 0x0005e40000100a00 */
[----:B--2---:R-:W-:Y:S02]  /*8a430*/  HMMA.16816.F32 R12, R16, R8, R24 ;  /* 0x00000008100c723c */ /* 0x004fe40000001818 */
[----:B------:R-:W2:Y:S04]  /*8a440*/  LDL.LU.64 R24, [R1+0xa80] ;  /* 0x000a800001187983 */ /* 0x000ea80000300a00 */
[----:B------:R-:W2:-:S13]  /*8a450*/  LDL.LU.64 R26, [R1+0xa88] ;  /* 0x000a8800011a7983 */ /* 0x000e9a0000300a00 */
[----:B------:R0:W-:Y:S04]  /*8a460*/  STL.64 [R1+0x460], R12 ;  /* 0x0004600c01007387 */ /* 0x0001e80000100a00 */
[----:B------:R-:W-:Y:S04]  /*8a470*/  STL.64 [R1+0x468], R14 ;  /* 0x0004680e01007387 */ /* 0x000fe80000100a00 */
[----:B0-----:R-:W3:Y:S04]  /*8a480*/  LDL.LU R12, [R1+0x1b0] ;  /* 0x0001b000010c7983 */ /* 0x001ee80000300800 */
[----:B------:R-:W3:Y:S04]  /*8a490*/  LDL.LU R13, [R1+0x1b4] ;  /* 0x0001b400010d7983 */ /* 0x000ee80000300800 */
[----:B------:R0:W-:Y:S04]  /*8a4a0*/  STL.64 [R1+0x8498], R8 ;  /* 0x0084980801007387 */ /* 0x0001e80000100a00 */
[----:B------:R-:W-:Y:S01]  /*8a4b0*/  STL.64 [R1+0x85f0], R10 ;  /* 0x0085f00a01007387 */ /* 0x000fe20000100a00 */
[----:B0-----:R-:W-:-:S02]  /*8a4c0*/  IMAD.MOV.U32 R8, RZ, RZ, R22 ;  /* 0x000000ffff087224 */ /* 0x001fc400078e0016 */
[----:B------:R-:W-:Y:S01]  /*8a4d0*/  IMAD.MOV.U32 R9, RZ, RZ, R23 ;  /* 0x000000ffff097224 */ /* 0x000fe200078e0017 */
[----:B------:R-:W3:Y:S04]  /*8a4e0*/  LDL.LU R22, [R1+0x871c] ;  /* 0x00871c0001167983 */ /* 0x000ee80000300800 */
[----:B------:R-:W3:Y:S04]  /*8a4f0*/  LDL.LU R23, [R1+0x8718] ;  /* 0x0087180001177983 */ /* 0x000ee80000300800 */
[----:B------:R0:W-:Y:S02]  /*8a500*/  STL.64 [R1+0x86a8], R8 ;  /* 0x0086a80801007387 */ /* 0x0001e40000100a00 */
[----:B0-----:R-:W-:-:S02]  /*8a510*/  IMAD.MOV.U32 R8, RZ, RZ, R4 ;  /* 0x000000ffff087224 */ /* 0x001fc400078e0004 */
[----:B------:R-:W-:Y:S01]  /*8a520*/  IMAD.MOV.U32 R9, RZ, RZ, R5 ;  /* 0x000000ffff097224 */ /* 0x000fe200078e0005 */
[----:B------:R-:W2:Y:S04]  /*8a530*/  LDL.LU R4, [R1+0x8714] ;  /* 0x0087140001047983 */ /* 0x000ea80000300800 */
[----:B------:R-:W2:Y:S04]  /*8a540*/  LDL.LU R5, [R1+0x8710] ;  /* 0x0087100001057983 */ /* 0x000ea80000300800 */
[----:B------:R0:W-:Y:S04]  /*8a550*/  STL.64 [R1+0x86c0], R8 ;  /* 0x0086c00801007387 */ /* 0x0001e80000100a00 */
[----:B0-----:R-:W4:Y:S04]  /*8a560*/  LDL.LU.64 R8, [R1+0xbf0] ;  /* 0x000bf00001087983 */ /* 0x001f280000300a00 */
        /* <DEDUP_REMOVED lines=8> */
[----:B------:R-:W4:Y:S01]  /*8a5f0*/  LDL.LU.64 R10, [R1+0xc48] ;  /* 0x000c4800010a7983 */ /* 0x000f220000300a00 */
[----:B------:R-:W-:Y:S03]  /*8a600*/  HMMA.16816.F32 R16, R16, R4, R24 ;  /* 0x000000041010723c */ /* 0x000fe60000001818 */
[----:B----4-:R-:W-:Y:S04]  /*8a610*/  STL.64 [R1+0x8708], R10 ;  /* 0x0087080a01007387 */ /* 0x010fe80000100a00 */
[----:B--2---:R0:W-:Y:S04]  /*8a620*/  STL.64 [R1+0x8700], R8 ;  /* 0x0087000801007387 */ /* 0x0041e80000100a00 */
[----:B0-----:R-:W3:Y:S04]  /*8a630*/  LDL.LU.64 R8, [R1+0xc60] ;  /* 0x000c600001087983 */ /* 0x001ee80000300a00 */
[----:B------:R-:W3:Y:S04]  /*8a640*/  LDL.LU.64 R10, [R1+0xc68] ;  /* 0x000c6800010a7983 */ /* 0x000ee80000300a00 */
[----:B------:R-:W2:Y:S04]  /*8a650*/  LDL.LU.64 R24, [R1+0xbc0] ;  /* 0x000bc00001187983 */ /* 0x000ea80000300a00 */
[----:B------:R-:W4:Y:S04]  /*8a660*/  LDL.LU.64 R26, [R1+0xbc8] ;  /* 0x000bc800011a7983 */ /* 0x000f280000300a00 */
[----:B------:R-:W-:Y:S04]  /*8a670*/  STL.64 [R1+0x3c0], R16 ;  /* 0x0003c01001007387 */ /* 0x000fe80000100a00 */
[----:B------:R-:W-:Y:S01]  /*8a680*/  STL.64 [R1+0x3c8], R18 ;  /* 0x0003c81201007387 */ /* 0x000fe20000100a00 */
[C---:B---3--:R-:W-:Y:S03]  /*8a690*/  HMMA.16816.F32 R12, R20.reuse, R12, R8 ;  /* 0x0000000c140c723c */ /* 0x048fe60000001808 */
[----:B----4-:R-:W-:Y:S04]  /*8a6a0*/  STL.64 [R1+0x86b8], R26 ;  /* 0x0086b81a01007387 */ /* 0x010fe80000100a00 */
[----:B--2---:R0:W-:Y:S04]  /*8a6b0*/  STL.64 [R1+0x86b0], R24 ;  /* 0x0086b01801007387 */ /* 0x0041e80000100a00 */
[----:B0-----:R-:W2:Y:S04]  /*8a6c0*/  LDL.LU.64 R24, [R1+0xbd0] ;  /* 0x000bd00001187983 */ /* 0x001ea80000300a00 */
[----:B------:R-:W2:Y:S04]  /*8a6d0*/  LDL.LU.64 R26, [R1+0xbd8] ;  /* 0x000bd800011a7983 */ /* 0x000ea80000300a00 */
[----:B------:R-:W3:Y:S04]  /*8a6e0*/  LDL.LU.64 R16, [R1+0xba0] ;  /* 0x000ba00001107983 */ /* 0x000ee80000300a00 */
[----:B------:R-:W3:Y:S04]  /*8a6f0*/  LDL.LU.64 R18, [R1+0xba8] ;  /* 0x000ba80001127983 */ /* 0x000ee80000300a00 */
[----:B------:R0:W-:Y:S04]  /*8a700*/  STL.64 [R1+0x8490], R4 ;  /* 0x0084900401007387 */ /* 0x0001e80000100a00 */
[----:B------:R1:W-:Y:S04]  /*8a710*/  STL.64 [R1+0x85f8], R6 ;  /* 0x0085f80601007387 */ /* 0x0003e80000100a00 */
[----:B0-----:R-:W4:Y:S04]  /*8a720*/  LDL.LU.64 R4, [R1+0xbb0] ;  /* 0x000bb00001047983 */ /* 0x001f280000300a00 */
[----:B-1----:R-:W4:Y:S04]  /*8a730*/  LDL.LU.64 R6, [R1+0xbb8] ;  /* 0x000bb80001067983 */ /* 0x002f280000300a00 */
[----:B------:R-:W2:Y:S04]  /*8a740*/  LDL.LU.64 R10, [R1+0x8708] ;  /* 0x00870800010a7983 */ /* 0x000ea80000300a00 */
[----:B------:R-:W2:Y:S04]  /*8a750*/  LDL.LU.64 R8, [R1+0x8700] ;  /* 0x0087000001087983 */ /* 0x000ea80000300a00 */
        /* <DEDUP_REMOVED lines=16> */
[----:B------:R-:W2:-:S15]  /*8a860*/  LDL.LU.64 R8, [R1+0x86c0] ;  /* 0x0086c00001087983 */ /* 0x000e9e0000300a00 */
[----:B------:R-:W-:Y:S02]  /*8a870*/  NOP ;  /* 0x0000000000007918 */ /* 0x000fe40000000000 */
[----:B------:R0:W-:Y:S04]  /*8a880*/  STL.64 [R1+0x380], R12 ;  /* 0x0003800c01007387 */ /* 0x0001e80000100a00 */
[----:B------:R-:W-:Y:S04]  /*8a890*/  STL.64 [R1+0x388], R14 ;  /* 0x0003880e01007387 */ /* 0x000fe80000100a00 */
[----:B0-----:R-:W3:Y:S04]  /*8a8a0*/  LDL.LU R12, [R1+0xc0] ;  /* 0x0000c000010c7983 */ /* 0x001ee80000300800 */
[----:B------:R-:W3:Y:S01]  /*8a8b0*/  LDL.LU R13, [R1+0xc4] ;  /* 0x0000c400010d7983 */ /* 0x000ee20000300800 */
[C---:B--2---:R-:W-:Y:S03]  /*8a8c0*/  HMMA.16816.F32 R8, R20.reuse, R8, R24 ;  /* 0x000000081408723c */ /* 0x044fe60000001818 */
[----:B---3--:R0:W-:Y:S04]  /*8a8d0*/  STL.64 [R1+0x8600], R12 ;  /* 0x0086000c01007387 */ /* 0x0081e80000100a00 */
[----:B0-----:R-:W2:Y:S04]  /*8a8e0*/  LDL.LU R12, [R1+0x160] ;  /* 0x00016000010c7983 */ /* 0x001ea80000300800 */
[----:B------:R-:W2:Y:S04]  /*8a8f0*/  LDL.LU R13, [R1+0x164] ;  /* 0x00016400010d7983 */ /* 0x000ea80000300800 */
[----:B------:R-:W2:Y:S04]  /*8a900*/  LDL.LU.64 R26, [R1+0x86b8] ;  /* 0x0086b800011a7983 */ /* 0x000ea80000300a00 */
[----:B------:R-:W2:Y:S04]  /*8a910*/  LDL.LU.64 R24, [R1+0x86b0] ;  /* 0x0086b00001187983 */ /* 0x000ea80000300a00 */
[----:B------:R0:W-:Y:S04]  /*8a920*/  STL.64 [R1+0x370], R8 ;  /* 0x0003700801007387 */ /* 0x0001e80000100a00 */
[----:B------:R-:W-:Y:S04]  /*8a930*/  STL.64 [R1+0x378], R10 ;  /* 0x0003780a01007387 */ /* 0x000fe80000100a00 */
[----:B0-----:R-:W3:Y:S01]  /*8a940*/  LDL.LU.64 R8, [R1+0x86a8] ;  /* 0x0086a80001087983 */ /* 0x001ee20000300a00 */
[----:B--2---:R-:W-:Y:S03]  /*8a950*/  HMMA.16816.F32 R12, R20, R12, R24 ;  /* 0x0000000c140c723c */ /* 0x004fe60000001818 */
[----:B------:R-:W4:-:S15]  /*8a960*/  LDL.LU.64 R24, [R1+0x86a0] ;  /* 0x0086a00001187983 */ /* 0x000f1e0000300a00 */
[----:B------:R-:W-:Y:S01]  /*8a970*/  NOP ;  /* 0x0000000000007918 */ /* 0x000fe20000000000 */
[----:B------:R-:W-:Y:S04]  /*8a980*/  STL.64 [R1+0x360], R12 ;  /* 0x0003600c01007387 */ /* 0x000fe80000100a00 */
[----:B------:R4:W-:Y:S02]  /*8a990*/  STL.64 [R1+0x368], R14 ;  /* 0x0003680e01007387 */ /* 0x0009e40000100a00 */
[----:B----4-:R-:W-:Y:S02]  /*8a9a0*/  HMMA.16816.F32 R12, R20, R24, R4 ;  /* 0x00000018140c723c */ /* 0x010fe40000001804 */
[----:B------:R-:W2:-:S15]  /*8a9b0*/  LDL.LU R4, [R1+0xe0] ;  /* 0x0000e00001047983 */ /* 0x000e9e0000300800 */
[----:B------:R-:W-:Y:S02]  /*8a9c0*/  NOP ;  /* 0x0000000000007918 */ /* 0x000fe40000000000 */
[----:B------:R-:W-:Y:S04]  /*8a9d0*/  STL.64 [R1+0x350], R12 ;  /* 0x0003500c01007387 */ /* 0x000fe80000100a00 */
[----:B------:R-:W-:Y:S04]  /*8a9e0*/  STL.64 [R1+0x358], R14 ;  /* 0x0003580e01007387 */ /* 0x000fe80000100a00 */
[----:B------:R-:W2:Y:S01]  /*8a9f0*/  LDL.LU R5, [R1+0xe4] ;  /* 0x0000e40001057983 */ /* 0x000ea20000300800 */
[----:B------:R-:W-:Y:S02]  /*8aa00*/  IMAD.MOV.U32 R24, RZ, RZ, R3 ;  /* 0x000000ffff187224 */ /* 0x000fe400078e0003 */
[----:B------:R-:W-:Y:S01]  /*8aa10*/  IMAD.MOV.U32 R25, RZ, RZ, R29 ;  /* 0x000000ffff197224 */ /* 0x000fe200078e001d */
[----:B--2---:R3:W-:Y:S04]  /*8aa20*/  STL.64 [R1+0x8610], R4 ;  /* 0x0086100401007387 */ /* 0x0047e80000100a00 */
[----:B------:R-:W2:Y:S04]  /*8aa30*/  LDL.LU R3, [R1+0x869c] ;  /* 0x00869c0001037983 */ /* 0x000ea80000300800 */
[----:B------:R-:W4:Y:S01]  /*8aa40*/  LDL.LU R29, [R1+0x8698] ;  /* 0x00869800011d7983 */ /* 0x000f220000300800 */
[----:B---3--:R-:W-:Y:S03]  /*8aa50*/  HMMA.16816.F32 R4, R20, R8, R16 ;  /* 0x000000081404723c */ /* 0x008fe60000001810 */
[----:B------:R0:W-:Y:S02]  /*8aa60*/  STL.64 [R1+0x84c0], R24 ;  /* 0x0084c01801007387 */ /* 0x0001e40000100a00 */
[----:B0-----:R-:W-:-:S02]  /*8aa70*/  IMAD.MOV.U32 R24, RZ, RZ, R28 ;  /* 0x000000ffff187224 */ /* 0x001fc400078e001c */
[----:B------:R-:W-:Y:S01]  /*8aa80*/  IMAD.MOV.U32 R25, RZ, RZ, R2 ;  /* 0x000000ffff197224 */ /* 0x000fe200078e0002 */
[----:B------:R-:W3:Y:S11]  /*8aa90*/  LDL.LU R28, [R1+0x8694] ;  /* 0x00869400011c7983 */ /* 0x000ef60000300800 */
[----:B------:R-:W-:Y:S04]  /*8aaa0*/  STL.64 [R1+0x340], R4 ;  /* 0x0003400401007387 */ /* 0x000fe80000100a00 */
[----:B------:R-:W-:Y:S04]  /*8aab0*/  STL.64 [R1+0x348], R6 ;  /* 0x0003480601007387 */ /* 0x000fe80000100a00 */
[----:B------:R-:W3:Y:S04]  /*8aac0*/  LDL.LU R2, [R1+0x8690] ;  /* 0x0086900001027983 */ /* 0x000ee80000300800 */
[----:B------:R0:W-:Y:S02]  /*8aad0*/  STL.64 [R1+0x84d8], R24 ;  /* 0x0084d81801007387 */ /* 0x0001e40000100a00 */
[----:B0-----:R-:W-:-:S02]  /*8aae0*/  IMAD.MOV.U32 R25, RZ, RZ, R0 ;  /* 0x000000ffff197224 */ /* 0x001fc400078e0000 */
[----:B--2---:R-:W-:Y:S02]  /*8aaf0*/  IMAD.MOV.U32 R24, RZ, RZ, R3 ;  /* 0x000000ffff187224 */ /* 0x004fe400078e0003 */
[----:B------:R-:W2:Y:S04]  /*8ab00*/  LDL.LU R3, [R1+0x868c] ;  /* 0x00868c0001037983 */ /* 0x000ea80000300800 */
[----:B------:R-:W2:Y:S04]  /*8ab10*/  LDL.LU R0, [R1+0x8688] ;  /* 0x0086880001007983 */ /* 0x000ea80000300800 */
[----:B------:R-:W2:Y:S04]  /*8ab20*/  LDL.LU.64 R4, [R1+0xb50] ;  /* 0x000b500001047983 */ /* 0x000ea80000300a00 */
[----:B------:R-:W2:Y:S04]  /*8ab30*/  LDL.LU.64 R6, [R1+0xb58] ;  /* 0x000b580001067983 */ /* 0x000ea80000300a00 */
[----:B--2---:R-:W-:Y:S04]  /*8ab40*/  STL.64 [R1+0x8620], R6 ;  /* 0x0086200601007387 */ /* 0x004fe80000100a00 */
[----:B------:R0:W-:Y:S04]  /*8ab50*/  STL.64 [R1+0x8618], R4 ;  /* 0x0086180401007387 */ /* 0x0001e80000100a00 */
[----:B0-----:R-:W2:Y:S01]  /*8ab60*/  LDL.LU R4, [R1+0x100] ;  /* 0x0001000001047983 */ /* 0x001ea20000300800 */
[----:B---3--:R-:W-:-:S03]  /*8ab70*/  IMAD.MOV.U32 R5, RZ, RZ, R2 ;  /* 0x000000ffff057224 */ /* 0x008fc600078e0002 */
[----:B------:R-:W3:Y:S04]  /*8ab80*/  LDL.LU R2, [R1+0x8684] ;  /* 0x0086840001027983 */ /* 0x000ee80000300800 */
[----:B--2---:R0:W-:Y:S04]  /*8ab90*/  STL.64 [R1+0x8638], R4 ;  /* 0x0086380401007387 */ /* 0x0041e80000100a00 */
[----:B0-----:R-:W2:Y:S04]  /*8aba0*/  LDL.LU R4, [R1+0x110] ;  /* 0x0001100001047983 */ /* 0x001ea80000300800 */
[----:B------:R-:W2:Y:S04]  /*8abb0*/  LDL.LU R5, [R1+0x114] ;  /* 0x0001140001057983 */ /* 0x000ea80000300800 */
[----:B--2---:R0:W-:Y:S04]  /*8abc0*/  STL.64 [R1+0x8658], R4 ;  /* 0x0086580401007387 */ /* 0x0041e80000100a00 */
[----:B0-----:R-:W2:Y:S04]  /*8abd0*/  LDL.LU.64 R4, [R1+0xb80] ;  /* 0x000b800001047983 */ /* 0x001ea80000300a00 */
[----:B------:R-:W2:Y:S04]  /*8abe0*/  LDL.LU.64 R6, [R1+0xb88] ;  /* 0x000b880001067983 */ /* 0x000ea80000300a00 */
[----:B--2---:R-:W-:Y:S04]  /*8abf0*/  STL.64 [R1+0x8668], R6 ;  /* 0x0086680601007387 */ /* 0x004fe80000100a00 */
[----:B------:R0:W-:Y:S04]  /*8ac00*/  STL.64 [R1+0x8660], R4 ;  /* 0x0086600401007387 */ /* 0x0001e80000100a00 */
[----:B0-----:R-:W2:Y:S01]  /*8ac10*/  LDL.LU R4, [R1+0x130] ;  /* 0x0001300001047983 */ /* 0x001ea20000300800 */
[----:B---3--:R-:W-:-:S03]  /*8ac20*/  IMAD.MOV.U32 R5, RZ, RZ, R2 ;  /* 0x000000ffff057224 */ /* 0x008fc600078e0002 */
[----:B------:R-:W3:Y:S04]  /*8ac30*/  LDL.LU R2, [R1+0x8680] ;  /* 0x0086800001027983 */ /* 0x000ee80000300800 */
[----:B------:R-:W2:Y:S04]  /*8ac40*/  LDL.LU.64 R12, [R1+0xb40] ;  /* 0x000b4000010c7983 */ /* 0x000ea80000300a00 */
[----:B------:R-:W2:Y:S04]  /*8ac50*/  LDL.LU.64 R14, [R1+0xb48] ;  /* 0x000b4800010e7983 */ /* 0x000ea80000300a00 */
[----:B---3--:R-:W0:Y:S04]  /*8ac60*/  LDSM.16.MT88.4 R16, [R2+UR5+0x20800] ;  /* 0x020800050210783b */ /* 0x008e280008004200 */
[----:B--2---:R-:W-:Y:S04]  /*8ac70*/  STL.64 [R1+0x8630], R14 ;  /* 0x0086300e01007387 */ /* 0x004fe80000100a00 */
[----:B------:R1:W-:Y:S04]  /*8ac80*/  STL.64 [R1+0x8628], R12 ;  /* 0x0086280c01007387 */ /* 0x0003e80000100a00 */
[----:B-1----:R-:W2:Y:S04]  /*8ac90*/  LDL.LU.64 R12, [R1+0xb60] ;  /* 0x000b6000010c7983 */ /* 0x002ea80000300a00 */
[----:B------:R-:W3:Y:S04]  /*8aca0*/  LDL.LU.64 R14, [R1+0xb68] ;  /* 0x000b6800010e7983 */ /* 0x000ee80000300a00 */
[----:B---3--:R-:W-:Y:S04]  /*8acb0*/  STL.64 [R1+0x8648], R14 ;  /* 0x0086480e01007387 */ /* 0x008fe80000100a00 */
[----:B--2---:R1:W-:Y:S04]  /*8acc0*/  STL.64 [R1+0x8640], R12 ;  /* 0x0086400c01007387 */ /* 0x0043e80000100a00 */
[----:B-1----:R-:W2:Y:S04]  /*8acd0*/  LDL.LU.64 R12, [R1+0xb70] ;  /* 0x000b7000010c7983 */ /* 0x002ea80000300a00 */
[----:B------:R-:W3:Y:S04]  /*8ace0*/  LDL.LU.64 R14, [R1+0xb78] ;  /* 0x000b7800010e7983 */ /* 0x000ee80000300a00 */
[----:B---3--:R-:W-:Y:S04]  /*8acf0*/  STL.64 [R1+0x8678], R14 ;  /* 0x0086780e01007387 */ /* 0x008fe80000100a00 */
[----:B--2---:R1:W-:Y:S04]  /*8ad00*/  STL.64 [R1+0x8670], R12 ;  /* 0x0086700c01007387 */ /* 0x0043e80000100a00 */
[----:B-1----:R-:W2:Y:S04]  /*8ad10*/  LDL.LU.64 R12, [R1+0xb90] ;  /* 0x000b9000010c7983 */ /* 0x002ea80000300a00 */
[----:B------:R-:W2:Y:S04]  /*8ad20*/  LDL.LU.64 R14, [R1+0xb98] ;  /* 0x000b9800010e7983 */ /* 0x000ea80000300a00 */
[----:B------:R-:W3:Y:S04]  /*8ad30*/  LDL.LU.64 R8, [R1+0xb30] ;  /* 0x000b300001087983 */ /* 0x000ee80000300a00 */
[----:B------:R-:W3:Y:S04]  /*8ad40*/  LDL.LU.64 R10, [R1+0xb38] ;  /* 0x000b3800010a7983 */ /* 0x000ee80000300a00 */
[----:B------:R1:W-:Y:S04]  /*8ad50*/  STL.64 [R1+0x84f0], R24 ;  /* 0x0084f01801007387 */ /* 0x0003e80000100a00 */
[----:B-1----:R-:W3:Y:S04]  /*8ad60*/  LDL.LU R24, [R1+0x120] ;  /* 0x0001200001187983 */ /* 0x002ee80000300800 */
[----:B------:R-:W3:Y:S04]  /*8ad70*/  LDL.LU R25, [R1+0x124] ;  /* 0x0001240001197983 */ /* 0x000ee80000300800 */
[----:B0-----:R-:W-:Y:S04]  /*8ad80*/  STL.64 [R1+0x8488], R18 ;  /* 0x0084881201007387 */ /* 0x001fe80000100a00 */
[----:B------:R0:W-:Y:S04]  /*8ad90*/  STL.64 [R1+0x8480], R16 ;  /* 0x0084801001007387 */ /* 0x0001e80000100a00 */
[----:B0-----:R-:W3:Y:S04]  /*8ada0*/  LDL.LU.64 R16, [R1+0xb20] ;  /* 0x000b200001107983 */ /* 0x001ee80000300a00 */
[----:B------:R-:W3:Y:S04]  /*8adb0*/  LDL.LU.64 R18, [R1+0xb28] ;  /* 0x000b280001127983 */ /* 0x000ee80000300a00 */
[----:B------:R-:W-:Y:S01]  /*8adc0*/  STL [R1+0x7c10], R2 ;  /* 0x007c100201007387 */ /* 0x000fe20000100800 */
[----:B--2---:R-:W-:Y:S03]  /*8add0*/  HMMA.16816.F32 R4, R20, R4, R12 ;  /* 0x000000041404723c */ /* 0x004fe6000000180c */
[----:B------:R-:W2:Y:S04]  /*8ade0*/  LDL.LU.64 R14, [R1+0x8678] ;  /* 0x00867800010e7983 */ /* 0x000ea80000300a00 */
[----:B------:R-:W2:-:S12]  /*8adf0*/  LDL.LU.64 R12, [R1+0x8670] ;  /* 0x00867000010c7983 */ /* 0x000e980000300a00 */
[----:B------:R-:W-:Y:S04]  /*8ae00*/  STL.64 [R1+0x330], R4 ;  /* 0x0003300401007387 */ /* 0x000fe80000100a00 */
[----:B------:R0:W-:Y:S04]  /*8ae10*/  STL.64 [R1+0x338], R6 ;  /* 0x0003380601007387 */ /* 0x0001e80000100a00 */
[----:B0-----:R-:W3:Y:S04]  /*8ae20*/  LDL.LU.64 R6, [R1+0x8668] ;  /* 0x0086680001067983 */ /* 0x001ee80000300a00 */
[----:B------:R-:W3:Y:S02]  /*8ae30*/  LDL.LU.64 R4, [R1+0x8660] ;  /* 0x0086600001047983 */ /* 0x000ee40000300a00 */
[----:B---3--:R-:W-:Y:S02]  /*8ae40*/  HMMA.16816.F32 R24, R20, R24, R4 ;  /* 0x000000181418723c */ /* 0x008fe40000001804 */
[----:B------:R-:W2:-:S15]  /*8ae50*/  LDL.LU.64 R4, [R1+0x8658] ;  /* 0x0086580001047983 */ /* 0x000e9e0000300a00 */
[----:B------:R-:W-:Y:S02]  /*8ae60*/  NOP ;  /* 0x0000000000007918 */ /* 0x000fe40000000000 */
[----:B------:R0:W-:Y:S04]  /*8ae70*/  STL.64 [R1+0x320], R24 ;  /* 0x0003201801007387 */ /* 0x0001e80000100a00 */
[----:B------:R-:W-:Y:S01]  /*8ae80*/  STL.64 [R1+0x328], R26 ;  /* 0x0003281a01007387 */ /* 0x000fe20000100a00 */
[----:B0-----:R-:W-:Y:S02]  /*8ae90*/  IMAD.MOV.U32 R24, RZ, RZ, R28 ;  /* 0x000000ffff187224 */ /* 0x001fe400078e001c */
[----:B----4-:R-:W-:Y:S01]  /*8aea0*/  IMAD.MOV.U32 R25, RZ, RZ, R29 ;  /* 0x000000ffff197224 */ /* 0x010fe200078e001d */
[----:B------:R-:W3:Y:S04]  /*8aeb0*/  LDL.LU R28, [R1+0x8654] ;  /* 0x00865400011c7983 */ /* 0x000ee80000300800 */
[----:B------:R-:W4:Y:S04]  /*8aec0*/  LDL.LU R29, [R1+0x8650] ;  /* 0x00865000011d7983 */ /* 0x000f280000300800 */
[----:B------:R0:W-:Y:S04]  /*8aed0*/  STL.64 [R1+0x8508], R24 ;  /* 0x0085081801007387 */ /* 0x0001e80000100a00 */
[----:B0-----:R-:W3:Y:S04]  /*8aee0*/  LDL.LU R24, [R1+0xf0] ;  /* 0x0000f00001187983 */ /* 0x001ee80000300800 */
[----:B------:R-:W3:Y:S01]  /*8aef0*/  LDL.LU R25, [R1+0xf4] ;  /* 0x0000f40001197983 */ /* 0x000ee20000300800 */
        /* <DEDUP_REMOVED lines=8> */
[----:B------:R-:W2:-:S13]  /*8af80*/  LDL.LU.64 R12, [R1+0x8628] ;  /* 0x00862800010c7983 */ /* 0x000e9a0000300a00 */
        /* <DEDUP_REMOVED lines=10> */
[----:B------:R-:W-:Y:S01]  /*8b030*/  IMAD.MOV.U32 R25, RZ, RZ, R3 ;  /* 0x000000ffff197224 */ /* 0x000fe200078e0003 */
[----:B------:R-:W3:Y:S04]  /*8b040*/  LDL.LU R0, [R1+0x860c] ;  /* 0x00860c0001007983 */ /* 0x000ee80000300800 */
[----:B------:R-:W3:Y:S04]  /*8b050*/  LDL.LU R3, [R1+0x8608] ;  /* 0x0086080001037983 */ /* 0x000ee80000300800 */
[----:B------:R0:W-:Y:S04]  /*8b060*/  STL.64 [R1+0x8520], R24 ;  /* 0x0085201801007387 */ /* 0x0001e80000100a00 */
[----:B0-----:R-:W3:Y:S04]  /*8b070*/  LDL.LU R24, [R1+0xd0] ;  /* 0x0000d00001187983 */ /* 0x001ee80000300800 */
[----:B------:R-:W3:Y:S01]  /*8b080*/  LDL.LU R25, [R1+0xd4] ;  /* 0x0000d40001197983 */ /* 0x000ee20000300800 */
[----:B--2---:R-:W-:Y:S03]  /*8b090*/  HMMA.16816.F32 R4, R20, R4, R12 ;  /* 0x000000041404723c */ /* 0x004fe6000000180c */
[----:B------:R-:W2:-:S15]  /*8b0a0*/  LDL.LU.64 R12, [R1+0x8600] ;  /* 0x00860000010c7983 */ /* 0x000e9e0000300a00 */
[----:B------:R-:W-:Y:S01]  /*8b0b0*/  NOP ;  /* 0x0000000000007918 */ /* 0x000fe20000000000 */
[----:B------:R-:W-:Y:S04]  /*8b0c0*/  STL.64 [R1+0x2e0], R4 ;  /* 0x0002e00401007387 */ /* 0x000fe80000100a00 */
[----:B------:R0:W-:Y:S04]  /*8b0d0*/  STL.64 [R1+0x2e8], R6 ;  /* 0x0002e80601007387 */ /* 0x0001e80000100a00 */
[----:B0-----:R-:W2:Y:S01]  /*8b0e0*/  LDL.LU.64 R6, [R1+0x85f8] ;  /* 0x0085f80001067983 */ /* 0x001ea20000300a00 */
[----:B---3--:R-:W-:Y:S03]  /*8b0f0*/  HMMA.16816.F32 R24, R20, R24, R8 ;  /* 0x000000181418723c */ /* 0x008fe60000001808 */
[----:B------:R-:W3:-:S15]  /*8b100*/  LDL.LU.64 R10, [R1+0x85f0] ;  /* 0x0085f000010a7983 */ /* 0x000ede0000300a00 */
[----:B------:R-:W-:Y:S01]  /*8b110*/  NOP ;  /* 0x0000000000007918 */ /* 0x000fe20000000000 */
[----:B------:R4:W-:Y:S04]  /*8b120*/  STL.64 [R1+0x2d0], R24 ;  /* 0x0002d01801007387 */ /* 0x0009e80000100a00 */
[----:B------:R-:W-:Y:S01]  /*8b130*/  STL.64 [R1+0x2d8], R26 ;  /* 0x0002d81a01007387 */ /* 0x000fe20000100a00 */
[----:B----4-:R-:W-:-:S03]  /*8b140*/  IMAD.MOV.U32 R24, RZ, RZ, R29 ;  /* 0x000000ffff187224 */ /* 0x010fc600078e001d */
[----:B------:R-:W4:Y:S01]  /*8b150*/  LDL.LU R29, [R1+0x85ec] ;  /* 0x0085ec00011d7983 */ /* 0x000f220000300800 */
[----:B------:R-:W-:Y:S01]  /*8b160*/  IMAD.MOV.U32 R25, RZ, RZ, R28 ;  /* 0x000000ffff197224 */ /* 0x000fe200078e001c */
[----:B--2---:R-:W-:-:S15]  /*8b170*/  HMMA.16816.F32 R12, R20, R12, R16 ;  /* 0x0000000c140c723c */ /* 0x004fde0000001810 */
[----:B------:R-:W-:-:S04]  /*8b180*/  NOP ;  /* 0x0000000000007918 */ /* 0x000fc80000000000 */
[----:B------:R-:W-:Y:S04]  /*8b190*/  STL.64 [R1+0x2c0], R12 ;  /* 0x0002c00c01007387 */ /* 0x000fe80000100a00 */
[----:B------:R-:W-:Y:S04]  /*8b1a0*/  STL.64 [R1+0x2c8], R14 ;  /* 0x0002c80e01007387 */ /* 0x000fe80000100a00 */
[----:B------:R-:W2:Y:S04]  /*8b1b0*/  LDL.LU R28, [R1+0x85e8] ;  /* 0x0085e800011c7983 */ /* 0x000ea80000300800 */
[----:B------:R3:W-:Y:S02]  /*8b1c0*/  STL.64 [R1+0x8538], R24 ;  /* 0x0085381801007387 */ /* 0x0007e40000100a00 */
[----:B---3--:R-:W-:-:S02]  /*8b1d0*/  IMAD.MOV.U32 R24, RZ, RZ, R10 ;  /* 0x000000ffff187224 */ /* 0x008fc400078e000a */
[----:B------:R-:W3:Y:S01]  /*8b1e0*/  LDL.LU R10, [R1+0x85e4] ;  /* 0x0085e400010a7983 */ /* 0x000ee20000300800 */
[----:B------:R-:W-:-:S03]  /*8b1f0*/  IMAD.MOV.U32 R25, RZ, RZ, R11 ;  /* 0x000000ffff197224 */ /* 0x000fc600078e000b */
[----:B------:R-:W3:Y:S04]  /*8b200*/  LDL.LU R11, [R1+0x85e0] ;  /* 0x0085e000010b7983 */ /* 0x000ee80000300800 */
[----:B------:R0:W-:Y:S02]  /*8b210*/  STL.64 [R1+0x8550], R24 ;  /* 0x0085501801007387 */ /* 0x0001e40000100a00 */
[----:B0-----:R-:W-:Y:S02]  /*8b220*/  IMAD.MOV.U32 R24, RZ, RZ, R6 ;  /* 0x000000ffff187224 */ /* 0x001fe400078e0006 */
[----:B------:R-:W-:Y:S01]  /*8b230*/  IMAD.MOV.U32 R25, RZ, RZ, R7 ;  /* 0x000000ffff197224 */ /* 0x000fe200078e0007 */
[----:B------:R-:W3:Y:S04]  /*8b240*/  LDL.LU R6, [R1+0x85dc] ;  /* 0x0085dc0001067983 */ /* 0x000ee80000300800 */
[----:B------:R-:W3:Y:S04]  /*8b250*/  LDL.LU R7, [R1+0x85d8] ;  /* 0x0085d80001077983 */ /* 0x000ee80000300800 */
[----:B------:R0:W-:Y:S02]  /*8b260*/  STL.64 [R1+0x8568], R24 ;  /* 0x0085681801007387 */ /* 0x0001e40000100a00 */
[----:B0-----:R-:W-:-:S02]  /*8b270*/  IMAD.MOV.U32 R24, RZ, RZ, R3 ;  /* 0x000000ffff187224 */ /* 0x001fc400078e0003 */
[----:B------:R-:W-:Y:S01]  /*8b280*/  IMAD.MOV.U32 R25, RZ, RZ, R0 ;  /* 0x000000ffff197224 */ /* 0x000fe200078e0000 */
[----:B------:R-:W3:Y:S04]  /*8b290*/  LDL.LU R3, [R1+0x85d4] ;  /* 0x0085d40001037983 */ /* 0x000ee80000300800 */
[----:B------:R-:W3:Y:S04]  /*8b2a0*/  LDL.LU R0, [R1+0x85d0] ;  /* 0x0085d00001007983 */ /* 0x000ee80000300800 */
[----:B------:R4:W-:Y:S02]  /*8b2b0*/  STL.64 [R1+0x8580], R24 ;  /* 0x0085801801007387 */ /* 0x0009e40000100a00 */
[----:B----4-:R-:W-:-:S02]  /*8b2c0*/  IMAD.MOV.U32 R25, RZ, RZ, R29 ;  /* 0x000000ffff197224 */ /* 0x010fc400078e001d */
[----:B--2---:R-:W-:Y:S02]  /*8b2d0*/  IMAD.MOV.U32 R24, RZ, RZ, R28 ;  /* 0x000000ffff187224 */ /* 0x004fe400078e001c */
[----:B------:R-:W2:Y:S04]  /*8b2e0*/  LDL.LU R28, [R1+0x85cc] ;  /* 0x0085cc00011c7983 */ /* 0x000ea80000300800 */
[----:B------:R-:W4:Y:S04]  /*8b2f0*/  LDL.LU R29, [R1+0x85c8] ;  /* 0x0085c800011d7983 */ /* 0x000f280000300800 */
[----:B------:R3:W-:Y:S02]  /*8b300*/  STL.64 [R1+0x8598], R24 ;  /* 0x0085981801007387 */ /* 0x0007e40000100a00 */
[----:B---3--:R-:W-:-:S02]  /*8b310*/  IMAD.MOV.U32 R25, RZ, RZ, R10 ;  /* 0x000000ffff197224 */ /* 0x008fc400078e000a */
[----:B------:R-:W-:-:S05]  /*8b320*/  IMAD.MOV.U32 R24, RZ, RZ, R11 ;  /* 0x000000ffff187224 */ /* 0x000fca00078e000b */
[----:B------:R-:W-:Y:S04]  /*8b330*/  STL.64 [R1+0x85b0], R24 ;  /* 0x0085b01801007387 */ /* 0x000fe80000100a00 */
[----:B------:R-:W3:Y:S04]  /*8b340*/  LDL.LU.64 R12, [R1+0xa10] ;  /* 0x000a1000010c7983 */ /* 0x000ee80000300a00 */
        /* <DEDUP_REMOVED lines=40> */
[----:B------:R-:W3:Y:S01]  /*8b5d0*/  LDL.LU.64 R14, [R1+0xb08] ;  /* 0x000b0800010e7983 */ /* 0x000ee20000300a00 */
[----:B------:R-:W-:-:S02]  /*8b5e0*/  IMAD.MOV.U32 R24, RZ, RZ, R7 ;  /* 0x000000ffff187224 */ /* 0x000fc400078e0007 */
[----:B------:R-:W-:Y:S01]  /*8b5f0*/  IMAD.MOV.U32 R25, RZ, RZ, R6 ;  /* 0x000000ffff197224 */ /* 0x000fe200078e0006 */
[----:B---3--:R-:W-:Y:S04]  /*8b600*/  STL.64 [R1+0x85c0], R14 ;  /* 0x0085c00e01007387 */ /* 0x008fe80000100a00 */
[----:B--2---:R0:W-:Y:S04]  /*8b610*/  STL.64 [R1+0x85b8], R12 ;  /* 0x0085b80c01007387 */ /* 0x0041e80000100a00 */
[----:B0-----:R-:W2:Y:S04]  /*8b620*/  LDL.LU.64 R12, [R1+0xb10] ;  /* 0x000b1000010c7983 */ /* 0x001ea80000300a00 */
[----:B------:R-:W2:Y:S04]  /*8b630*/  LDL.LU.64 R14, [R1+0xb18] ;  /* 0x000b1800010e7983 */ /* 0x000ea80000300a00 */
[----:B------:R-:W3:Y:S04]  /*8b640*/  LDL.LU.64 R16, [R1+0xa00] ;  /* 0x000a000001107983 */ /* 0x000ee80000300a00 */
[----:B------:R-:W3:Y:S04]  /*8b650*/  LDL.LU.64 R18, [R1+0xa08] ;  /* 0x000a080001127983 */ /* 0x000ee80000300a00 */
[----:B------:R-:W3:Y:S04]  /*8b660*/  LDL.LU.64 R8, [R1+0x9f0] ;  /* 0x0009f00001087983 */ /* 0x000ee80000300a00 */
[----:B------:R-:W3:Y:S04]  /*8b670*/  LDL.LU.64 R10, [R1+0x9f8] ;  /* 0x0009f800010a7983 */ /* 0x000ee80000300a00 */
[----:B------:R-:W3:Y:S04]  /*8b680*/  LDL.LU.64 R4, [R1+0x9e0] ;  /* 0x0009e00001047983 */ /* 0x000ee80000300a00 */
[----:B------:R-:W3:Y:S01]  /*8b690*/  LDL.LU.64 R6, [R1+0x9e8] ;  /* 0x0009e80001067983 */ /* 0x000ee20000300a00 */
        /* <DEDUP_REMOVED lines=68> */
[----:B------:R-:W3:-:S13]  /*8bae0*/  LDL.LU.64 R12, [R1+0x84b0] ;  /* 0x0084b000010c7983 */ /* 0x000eda0000300a00 */
[----:B------:R-:W-:Y:S04]  /*8baf0*/  STL.64 [R1+0x200], R24 ;  /* 0x0002001801007387 */ /* 0x000fe80000100a00 */
[----:B------:R0:W-:Y:S04]  /*8bb00*/  STL.64 [R1+0x208], R26 ;  /* 0x0002081a01007387 */ /* 0x0001e80000100a00 */
[----:B0-----:R-:W2:Y:S04]  /*8bb10*/  LDL.LU.64 R26, [R1+0x84a8] ;  /* 0x0084a800011a7983 */ /* 0x001ea80000300a00 */
[----:B------:R-:W2:Y:S01]  /*8bb20*/  LDL.LU.64 R24, [R1+0x84a0] ;  /* 0x0084a00001187983 */ /* 0x000ea20000300a00 */
[C---:B---3--:R-:W-:Y:S08]  /*8bb30*/  HMMA.16816.F32 R8, R20.reuse, R12, R8 ;  /* 0x0000000c1408723c */ /* 0x048ff00000001808 */
[----:B--2---:R-:W-:-:S15]  /*8bb40*/  HMMA.16816.F32 R16, R20, R24, R16 ;  /* 0x000000181410723c */ /* 0x004fde0000001810 */
[----:B------:R-:W-:-:S04]  /*8bb50*/  NOP ;  /* 0x0000000000007918 */ /* 0x000fc80000000000 */
[----:B------:R0:W-:Y:S04]  /*8bb60*/  STL.64 [R1+0x1f0], R16 ;  /* 0x0001f01001007387 */ /* 0x0001e80000100a00 */
[----:B------:R1:W-:Y:S04]  /*8bb70*/  STL.64 [R1+0x1f8], R18 ;  /* 0x0001f81201007387 */ /* 0x0003e80000100a00 */
[----:B0-----:R-:W2:Y:S04]  /*8bb80*/  LDL.LU.64 R16, [R1+0x9d0] ;  /* 0x0009d00001107983 */ /* 0x001ea80000300a00 */
[----:B-1----:R-:W2:Y:S04]  /*8bb90*/  LDL.LU.64 R18, [R1+0x9d8] ;  /* 0x0009d80001127983 */ /* 0x002ea80000300a00 */
[----:B------:R0:W-:Y:S04]  /*8bba0*/  STL.64 [R1+0x1e0], R8 ;  /* 0x0001e00801007387 */ /* 0x0001e80000100a00 */
[----:B------:R1:W-:Y:S04]  /*8bbb0*/  STL.64 [R1+0x1e8], R10 ;  /* 0x0001e80a01007387 */ /* 0x0003e80000100a00 */
[----:B0-----:R-:W1:Y:S02]  /*8bbc0*/  LDL.LU.64 R8, [R1+0x8498] ;  /* 0x0084980001087983 */ /* 0x001e640000300a00 */
[----:B-1----:R-:W-:Y:S02]  /*8bbd0*/  HMMA.16816.F32 R8, R20, R8, R4 ;  /* 0x000000081408723c */ /* 0x002fe40000001804 */
[----:B------:R-:W2:-:S15]  /*8bbe0*/  LDL.LU.64 R4, [R1+0x8490] ;  /* 0x0084900001047983 */ /* 0x000e9e0000300a00 */
[----:B------:R-:W-:Y:S02]  /*8bbf0*/  NOP ;  /* 0x0000000000007918 */ /* 0x000fe40000000000 */
[----:B------:R-:W-:Y:S02]  /*8bc00*/  IMAD.MOV.U32 R24, RZ, RZ, R8 ;  /* 0x000000ffff187224 */ /* 0x000fe400078e0008 */
[----:B------:R-:W-:Y:S02]  /*8bc10*/  IMAD.MOV.U32 R25, RZ, RZ, R9 ;  /* 0x000000ffff197224 */ /* 0x000fe400078e0009 */
[----:B------:R-:W-:Y:S02]  /*8bc20*/  IMAD.MOV.U32 R13, RZ, RZ, R10 ;  /* 0x000000ffff0d7224 */ /* 0x000fe400078e000a */
[----:B------:R-:W-:Y:S01]  /*8bc30*/  IMAD.MOV.U32 R12, RZ, RZ, R11 ;  /* 0x000000ffff0c7224 */ /* 0x000fe200078e000b */
[----:B------:R-:W3:Y:S04]  /*8bc40*/  LDL R10, [R1+0x1b8] ;  /* 0x0001b800010a7983 */ /* 0x000ee80000100800 */
[----:B------:R-:W3:Y:S04]  /*8bc50*/  LDL R11, [R1+0x1bc] ;  /* 0x0001bc00010b7983 */ /* 0x000ee80000100800 */
[----:B------:R-:W-:Y:S04]  /*8bc60*/  STL.64 [R1+0x82a8], R26 ;  /* 0x0082a81a01007387 */ /* 0x000fe80000100a00 */
[----:B------:R0:W-:Y:S04]  /*8bc70*/  STL.64 [R1+0x82a0], R24 ;  /* 0x0082a01801007387 */ /* 0x0001e80000100a00 */
[----:B0-----:R-:W3:Y:S04]  /*8bc80*/  LDL.LU R24, [R1+0x9b0] ;  /* 0x0009b00001187983 */ /* 0x001ee80000300800 */
[----:B------:R-:W3:Y:S04]  /*8bc90*/  LDL.LU R25, [R1+0x9b4] ;  /* 0x0009b40001197983 */ /* 0x000ee80000300800 */
[----:B------:R-:W-:Y:S04]  /*8bca0*/  STL [R1+0x7d44], R12 ;  /* 0x007d440c01007387 */ /* 0x000fe80000100800 */
[----:B------:R-:W-:Y:S01]  /*8bcb0*/  STL [R1+0x7d40], R13 ;  /* 0x007d400d01007387 */ /* 0x000fe20000100800 */
[----:B--2---:R-:W-:Y:S03]  /*8bcc0*/  HMMA.16816.F32 R4, R20, R4, R16 ;  /* 0x000000041404723c */ /* 0x004fe60000001810 */
[----:B------:R-:W3:Y:S04]  /*8bcd0*/  LDL.LU.64 R18, [R1+0x8488] ;  /* 0x0084880001127983 */ /* 0x000ee80000300a00 */
[----:B------:R-:W3:Y:S04]  /*8bce0*/  LDL.LU.64 R16, [R1+0x8480] ;  /* 0x0084800001107983 */ /* 0x000ee80000300a00 */
[----:B----4-:R-:W0:Y:S01]  /*8bcf0*/  LDSM.16.MT88.4 R20, [R29+UR5+0x20800] ;  /* 0x020800051d14783b */ /* 0x010e220008004200 */
[----:B------:R-:W-:-:S02]  /*8bd00*/  IMAD.MOV.U32 R26, RZ, RZ, R28 ;  /* 0x000000ffff1a7224 */ /* 0x000fc400078e001c */
[----:B------:R-:W-:-:S05]  /*8bd10*/  IMAD.MOV.U32 R27, RZ, RZ, R0 ;  /* 0x000000ffff1b7224 */ /* 0x000fca00078e0000 */
[----:B------:R-:W-:Y:S01]  /*8bd20*/  IMAD.MOV.U32 R2, RZ, RZ, R5 ;  /* 0x000000ffff027224 */ /* 0x000fe200078e0005 */
[----:B------:R3:W-:Y:S01]  /*8bd30*/  STL [R1+0x1c0], R4 ;  /* 0x0001c00401007387 */ /* 0x0007e20000100800 */
[----:B------:R-:W-:Y:S02]  /*8bd40*/  IMAD.MOV.U32 R28, RZ, RZ, R6 ;  /* 0x000000ffff1c7224 */ /* 0x000fe400078e0006 */
[----:B------:R-:W-:-:S05]  /*8bd50*/  IMAD.MOV.U32 R0, RZ, RZ, R7 ;  /* 0x000000ffff007224 */ /* 0x000fca00078e0007 */
[----:B------:R-:W-:Y:S04]  /*8bd60*/  STL [R1+0x7c1c], R0 ;  /* 0x007c1c0001007387 */ /* 0x000fe80000100800 */
[----:B------:R-:W-:Y:S04]  /*8bd70*/  STL [R1+0x7c18], R28 ;  /* 0x007c181c01007387 */ /* 0x000fe80000100800 */
[----:B------:R-:W-:Y:S04]  /*8bd80*/  STL [R1+0x7c14], R2 ;  /* 0x007c140201007387 */ /* 0x000fe80000100800 */
[----:B0-----:R-:W-:Y:S04]  /*8bd90*/  STL [R1+0x8264], R20 ;  /* 0x0082641401007387 */ /* 0x001fe80000100800 */
[----:B------:R-:W-:Y:S04]  /*8bda0*/  STL [R1+0x8260], R21 ;  /* 0x0082601501007387 */ /* 0x000fe80000100800 */
[----:B------:R-:W-:Y:S04]  /*8bdb0*/  STL [R1+0x8254], R22 ;  /* 0x0082541601007387 */ /* 0x000fe80000100800 */
[----:B------:R-:W-:Y:S04]  /*8bdc0*/  STL [R1+0x8250], R23 ;  /* 0x0082501701007387 */ /* 0x000fe80000100800 */
[----:B------:R-:W-:Y:S01]  /*8bdd0*/  STL [R1+0x79b8], R29 ;  /* 0x0079b81d01007387 */ /* 0x000fe20000100800 */
[----:B---3--:R-:W-:-:S15]  /*8bde0*/  HMMA.16816.F32 R4, R16, R10, R24 ;  /* 0x0000000a1004723c */ /* 0x008fde0000001818 */
[----:B------:R-:W-:-:S04]  /*8bdf0*/  NOP ;  /* 0x0000000000007918 */ /* 0x000fc80000000000 */
[----:B------:R0:W-:Y:S01]  /*8be00*/  STL.64 [R1+0x9b0], R4 ;  /* 0x0009b00401007387 */ /* 0x0001e20000100a00 */
[----:B------:R-:W-:Y:S02]  /*8be10*/  IMAD.MOV.U32 R9, RZ, RZ, R6 ;  /* 0x000000ffff097224 */ /* 0x000fe400078e0006 */
[----:B------:R-:W-:Y:S01]  /*8be20*/  IMAD.MOV.U32 R8, RZ, RZ, R7 ;  /* 0x000000ffff087224 */ /* 0x000fe200078e0007 */
[----:B0-----:R-:W2:Y:S04]  /*8be30*/  LDL.LU R4, [R1+0x980] ;  /* 0x0009800001047983 */ /* 0x001ea80000300800 */
[----:B------:R-:W2:Y:S04]  /*8be40*/  LDL.LU R5, [R1+0x984] ;  /* 0x0009840001057983 */ /* 0x000ea80000300800 */
[----:B------:R-:W3:Y:S04]  /*8be50*/  LDL.LU R6, [R1+0x988] ;  /* 0x0009880001067983 */ /* 0x000ee80000300800 */
[----:B------:R-:W3:Y:S04]  /*8be60*/  LDL.LU R7, [R1+0x98c] ;  /* 0x00098c0001077983 */ /* 0x000ee80000300800 */
[----:B------:R-:W4:Y:S04]  /*8be70*/  LDL.LU R20, [R1+0x9a0] ;  /* 0x0009a00001147983 */ /* 0x000f280000300800 */
[----:B------:R-:W4:Y:S04]  /*8be80*/  LDL.LU R21, [R1+0x9a4] ;  /* 0x0009a40001157983 */ /* 0x000f280000300800 */
[----:B------:R-:W4:Y:S04]  /*8be90*/  LDL.LU R22, [R1+0x9a8] ;  /* 0x0009a80001167983 */ /* 0x000f280000300800 */
[----:B------:R-:W4:Y:S04]  /*8bea0*/  LDL.LU R23, [R1+0x9ac] ;  /* 0x0009ac0001177983 */ /* 0x000f280000300800 */
[----:B---3--:R-:W-:Y:S04]  /*8beb0*/  STL.64 [R1+0x8468], R6 ;  /* 0x0084680601007387 */ /* 0x008fe80000100a00 */
[----:B--2---:R0:W-:Y:S04]  /*8bec0*/  STL.64 [R1+0x8460], R4 ;  /* 0x0084600401007387 */ /* 0x0041e80000100a00 */
[----:B0-----:R-:W2:Y:S04]  /*8bed0*/  LDL.LU R4, [R1+0x990] ;  /* 0x0009900001047983 */ /* 0x001ea80000300800 */
[----:B------:R-:W2:Y:S04]  /*8bee0*/  LDL.LU R5, [R1+0x994] ;  /* 0x0009940001057983 */ /* 0x000ea80000300800 */
[----:B------:R-:W3:Y:S04]  /*8bef0*/  LDL.LU R6, [R1+0x998] ;  /* 0x0009980001067983 */ /* 0x000ee80000300800 */
[----:B------:R-:W3:Y:S04]  /*8bf00*/  LDL.LU R7, [R1+0x99c] ;  /* 0x00099c0001077983 */ /* 0x000ee80000300800 */
[----:B---3--:R0:W-:Y:S04]  /*8bf10*/  STL.64 [R1+0x8478], R6 ;  /* 0x0084780601007387 */ /* 0x0081e80000100a00 */
[----:B--2---:R-:W-:Y:S04]  /*8bf20*/  STL.64 [R1+0x8470], R4 ;  /* 0x0084700401007387 */ /* 0x004fe80000100a00 */
[----:B0-----:R-:W4:Y:S04]  /*8bf30*/  LDL.64 R6, [R1+0x1a8] ;  /* 0x0001a80001067983 */ /* 0x001f280000100a00 */
[----:B------:R-:W2:Y:S04]  /*8bf40*/  LDL.LU R12, [R1+0x970] ;  /* 0x00097000010c7983 */ /* 0x000ea80000300800 */
[----:B------:R-:W2:Y:S04]  /*8bf50*/  LDL.LU R13, [R1+0x974] ;  /* 0x00097400010d7983 */ /* 0x000ea80000300800 */
[----:B------:R0:W-:Y:S04]  /*8bf60*/  STL.64 [R1+0x8458], R14 ;  /* 0x0084580e01007387 */ /* 0x0001e80000100a00 */
[----:B--2---:R-:W-:Y:S04]  /*8bf70*/  STL.64 [R1+0x8450], R12 ;  /* 0x0084500c01007387 */ /* 0x004fe80000100a00 */
[----:B------:R-:W2:Y:S04]  /*8bf80*/  LDL.64 R26, [R1+0x158] ;  /* 0x00015800011a7983 */ /* 0x000ea80000100a00 */
[----:B0-----:R-:W3:Y:S04]  /*8bf90*/  LDL.64 R14, [R1+0x188] ;  /* 0x00018800010e7983 */ /* 0x001ee80000100a00 */
[----:B--2---:R0:W-:Y:S04]  /*8bfa0*/  STL.64 [R1+0x8430], R26 ;  /* 0x0084301a01007387 */ /* 0x0041e80000100a00 */
[----:B0-----:R-:W2:Y:S01]  /*8bfb0*/  LDL.64 R26, [R1+0x168] ;  /* 0x00016800011a7983 */ /* 0x001ea20000100a00 */
[----:B----4-:R-:W-:Y:S03]  /*8bfc0*/  HMMA.16816.F32 R20, R16, R6, R20 ;  /* 0x000000061014723c */ /* 0x010fe60000001814 */
[----:B--2---:R0:W-:Y:S04]  /*8bfd0*/  STL.64 [R1+0x8438], R26 ;  /* 0x0084381a01007387 */ /* 0x0041e80000100a00 */
[----:B0-----:R-:W2:Y:S04]  /*8bfe0*/  LDL.64 R26, [R1+0x198] ;  /* 0x00019800011a7983 */ /* 0x001ea80000100a00 */
[----:B------:R0:W-:Y:S04]  /*8bff0*/  STL [R1+0x7d3c], R8 ;  /* 0x007d3c0801007387 */ /* 0x0001e80000100800 */
[----:B------:R1:W-:Y:S04]  /*8c000*/  STL [R1+0x7d38], R9 ;  /* 0x007d380901007387 */ /* 0x0003e80000100800 */
[----:B0-----:R-:W4:Y:S04]  /*8c010*/  LDL.LU R8, [R1+0x950] ;  /* 0x0009500001087983 */ /* 0x001f280000300800 */
[----:B-1----:R-:W4:Y:S04]  /*8c020*/  LDL.LU R9, [R1+0x954] ;  /* 0x0009540001097983 */ /* 0x002f280000300800 */
[----:B------:R-:W2:Y:S04]  /*8c030*/  LDL.LU R10, [R1+0x958] ;  /* 0x00095800010a7983 */ /* 0x000ea80000300800 */
[----:B------:R-:W2:Y:S04]  /*8c040*/  LDL.LU R11, [R1+0x95c] ;  /* 0x00095c00010b7983 */ /* 0x000ea80000300800 */
[----:B--2---:R0:W-:Y:S04]  /*8c050*/  STL.64 [R1+0x8448], R10 ;  /* 0x0084480a01007387 */ /* 0x0041e80000100a00 */
[----:B----4-:R-:W-:Y:S04]  /*8c060*/  STL.64 [R1+0x8440], R8 ;  /* 0x0084400801007387 */ /* 0x010fe80000100a00 */
[----:B0-----:R-:W2:Y:S04]  /*8c070*/  LDL.64 R10, [R1+0x178] ;  /* 0x00017800010a7983 */ /* 0x001ea80000100a00 */
[----:B------:R0:W-:Y:S04]  /*8c080*/  STL.64 [R1+0x9a0], R20 ;  /* 0x0009a01401007387 */ /* 0x0001e80000100a00 */
[----:B------:R-:W-:Y:S01]  /*8c090*/  STL.64 [R1+0x9a8], R22 ;  /* 0x0009a81601007387 */ /* 0x000fe20000100a00 */
[----:B0-----:R-:W-:-:S02]  /*8c0a0*/  IMAD.MOV.U32 R20, RZ, RZ, R6 ;  /* 0x000000ffff147224 */ /* 0x001fc400078e0006 */
[----:B------:R-:W-:Y:S02]  /*8c0b0*/  IMAD.MOV.U32 R21, RZ, RZ, R7 ;  /* 0x000000ffff157224 */ /* 0x000fe400078e0007 */
[----:B------:R-:W4:Y:S04]  /*8c0c0*/  LDL.LU.64 R6, [R1+0x8478] ;  /* 0x0084780001067983 */ /* 0x000f280000300a00 */
[----:B------:R-:W4:Y:S02]  /*8c0d0*/  LDL.LU.64 R4, [R1+0x8470] ;  /* 0x0084700001047983 */ /* 0x000f240000300a00 */
[----:B----4-:R-:W-:-:S15]  /*8c0e0*/  HMMA.16816.F32 R4, R16, R26, R4 ;  /* 0x0000001a1004723c */ /* 0x010fde0000001804 */
[----:B------:R-:W-:-:S04]  /*8c0f0*/  NOP ;  /* 0x0000000000007918 */ /* 0x000fc80000000000 */
[----:B------:R-:W-:Y:S04]  /*8c100*/  STL.64 [R1+0x990], R4 ;  /* 0x0009900401007387 */ /* 0x000fe80000100a00 */
[----:B------:R0:W-:Y:S04]  /*8c110*/  STL.64 [R1+0x998], R6 ;  /* 0x0009980601007387 */ /* 0x0001e80000100a00 */
[----:B0-----:R-:W3:Y:S04]  /*8c120*/  LDL.LU.64 R6, [R1+0x8468] ;  /* 0x0084680001067983 */ /* 0x001ee80000300a00 */
[----:B------:R-:W3:Y:S01]  /*8c130*/  LDL.LU.64 R4, [R1+0x8460] ;  /* 0x0084600001047983 */ /* 0x000ee20000300a00 */
[----:B------:R-:W-:-:S02]  /*8c140*/  IMAD.MOV.U32 R22, RZ, RZ, R26 ;  /* 0x000000ffff167224 */ /* 0x000fc400078e001a */
[----:B------:R-:W-:-:S05]  /*8c150*/  IMAD.MOV.U32 R23, RZ, RZ, R27 ;  /* 0x000000ffff177224 */ /* 0x000fca00078e001b */
[----:B------:R-:W-:Y:S04]  /*8c160*/  STL.64 [R1+0x8270], R22 ;  /* 0x0082701601007387 */ /* 0x000fe80000100a00 */
[----:B------:R0:W-:Y:S04]  /*8c170*/  STL.64 [R1+0x8268], R20 ;  /* 0x0082681401007387 */ /* 0x0001e80000100a00 */
[----:B0-----:R-:W4:Y:S04]  /*8c180*/  LDL.LU R20, [R1+0x960] ;  /* 0x0009600001147983 */ /* 0x001f280000300800 */
[----:B------:R-:W4:Y:S04]  /*8c190*/  LDL.LU R21, [R1+0x964] ;  /* 0x0009640001157983 */ /* 0x000f280000300800 */
[----:B------:R-:W4:Y:S01]  /*8c1a0*/  LDL.LU R22, [R1+0x968] ;  /* 0x0009680001167983 */ /* 0x000f220000300800 */
[----:B---3--:R-:W-:Y:S01]  /*8c1b0*/  HMMA.16816.F32 R24, R16, R14, R4 ;  /* 0x0000000e1018723c */ /* 0x008fe20000001804 */
[----:B------:R-:W-:Y:S01]  /*8c1c0*/  MOV R7, R14 ;  /* 0x0000000e00077202 */ /* 0x000fe20000000f00 */
[----:B------:R-:W-:-:S02]  /*8c1d0*/  IMAD.MOV.U32 R6, RZ, RZ, R15 ;  /* 0x000000ffff067224 */ /* 0x000fc400078e000f */
[----:B------:R-:W2:Y:S04]  /*8c1e0*/  LDL.LU.64 R14, [R1+0x8458] ;  /* 0x00845800010e7983 */ /* 0x000ea80000300a00 */
[----:B------:R-:W2:Y:S11]  /*8c1f0*/  LDL.LU.64 R12, [R1+0x8450] ;  /* 0x00845000010c7983 */ /* 0x000eb60000300a00 */
[----:B------:R-:W-:Y:S01]  /*8c200*/  STL.64 [R1+0x980], R24 ;  /* 0x0009801801007387 */ /* 0x000fe20000100a00 */
[----:B------:R-:W-:-:S03]  /*8c210*/  IMAD.MOV.U32 R5, RZ, RZ, R27 ;  /* 0x000000ffff057224 */ /* 0x000fc600078e001b */
[----:B------:R2:W-:Y:S01]  /*8c220*/  STL [R1+0x988], R26 ;  /* 0x0009881a01007387 */ /* 0x0005e20000100800 */
[----:B------:R-:W-:-:S03]  /*8c230*/  IMAD.MOV.U32 R23, RZ, RZ, R3 ;  /* 0x000000ffff177224 */ /* 0x000fc600078e0003 */
[----:B------:R-:W-:Y:S01]  /*8c240*/  STL [R1+0x79bc], R5 ;  /* 0x0079bc0501007387 */ /* 0x000fe20000100800 */
[----:B--2---:R-:W-:Y:S01]  /*8c250*/  HMMA.16816.F32 R24, R16, R10, R12 ;  /* 0x0000000a1018723c */ /* 0x004fe2000000180c */
[----:B------:R-:W-:Y:S02]  /*8c260*/  IMAD.MOV.U32 R13, RZ, RZ, R10 ;  /* 0x000000ffff0d7224 */ /* 0x000fe400078e000a */
[----:B------:R-:W-:Y:S02]  /*8c270*/  IMAD.MOV.U32 R12, RZ, RZ, R11 ;  /* 0x000000ffff0c7224 */ /* 0x000fe400078e000b */
[----:B------:R-:W2:Y:S04]  /*8c280*/  LDL.LU.64 R10, [R1+0x8448] ;  /* 0x00844800010a7983 */ /* 0x000ea80000300a00 */
[----:B------:R-:W2:Y:S10]  /*8c290*/  LDL.LU.64 R8, [R1+0x8440] ;  /* 0x0084400001087983 */ /* 0x000eb40000300a00 */
[----:B------:R-:W-:Y:S01]  /*8c2a0*/  STL.64 [R1+0x970], R24 ;  /* 0x0009701801007387 */ /* 0x000fe20000100a00 */
[----:B------:R-:W-:-:S03]  /*8c2b0*/  IMAD.MOV.U32 R3, RZ, RZ, R27 ;  /* 0x000000ffff037224 */ /* 0x000fc600078e001b */
[----:B------:R0:W-:Y:S04]  /*8c2c0*/  STL [R1+0x978], R26 ;  /* 0x0009781a01007387 */ /* 0x0001e80000100800 */
[----:B0-----:R-:W4:Y:S04]  /*8c2d0*/  LDL.LU.64 R26, [R1+0x8438] ;  /* 0x00843800011a7983 */ /* 0x001f280000300a00 */
[----:B------:R-:W-:Y:S01]  /*8c2e0*/  STL [R1+0x7c20], R3 ;  /* 0x007c200301007387 */ /* 0x000fe20000100800 */
[----:B----4-:R-:W-:Y:S01]  /*8c2f0*/  HMMA.16816.F32 R20, R16, R26, R20 ;  /* 0x0000001a1014723c */ /* 0x010fe20000001814 */
[----:B------:R-:W-:-:S02]  /*8c300*/  IMAD.MOV.U32 R14, RZ, RZ, R26 ;  /* 0x000000ffff0e7224 */ /* 0x000fc400078e001a */
[----:B------:R-:W-:Y:S02]  /*8c310*/  IMAD.MOV.U32 R15, RZ, RZ, R27 ;  /* 0x000000ffff0f7224 */ /* 0x000fe400078e001b */
[----:B------:R-:W2:-:S14]  /*8c320*/  LDL.LU.64 R26, [R1+0x8430] ;  /* 0x00843000011a7983 */ /* 0x000e9c0000300a00 */
[----:B------:R-:W-:Y:S01]  /*8c330*/  IMAD.MOV.U32 R5, RZ, RZ, R22 ;  /* 0x000000ffff057224 */ /* 0x000fe200078e0016 */
[----:B------:R-:W-:Y:S04]  /*8c340*/  STL.64 [R1+0x960], R20 ;  /* 0x0009601401007387 */ /* 0x000fe80000100a00 */
[----:B------:R-:W-:Y:S04]  /*8c350*/  STL.64 [R1+0x8298], R14 ;  /* 0x0082980e01007387 */ /* 0x000fe80000100a00 */
[----:B------:R-:W-:Y:S04]  /*8c360*/  STL.64 [R1+0x8290], R12 ;  /* 0x0082900c01007387 */ /* 0x000fe80000100a00 */
[----:B------:R-:W-:Y:S04]  /*8c370*/  STL [R1+0x7d20], R5 ;  /* 0x007d200501007387 */ /* 0x000fe80000100800 */
[----:B------:R2:W-:Y:S01]  /*8c380*/  STL.64 [R1+0x8428], R6 ;  /* 0x0084280601007387 */ /* 0x0005e20000100a00 */
[----:B------:R-:W-:-:S05]  /*8c390*/  IMAD.MOV.U32 R29, RZ, RZ, R23 ;  /* 0x000000ffff1d7224 */ /* 0x000fca00078e0017 */
[----:B------:R-:W-:Y:S01]  /*8c3a0*/  STL [R1+0x7c24], R29 ;  /* 0x007c241d01007387 */ /* 0x000fe20000100800 */
[----:B--2---:R-:W-:Y:S01]  /*8c3b0*/  HMMA.16816.F32 R4, R16, R26, R8 ;  /* 0x0000001a1004723c */ /* 0x004fe20000001808 */
[----:B------:R-:W-:Y:S02]  /*8c3c0*/  IMAD.MOV.U32 R10, RZ, RZ, R26 ;  /* 0x000000ffff0a7224 */ /* 0x000fe400078e001a */
[----:B------:R-:W-:-:S15]  /*8c3d0*/  IMAD.MOV.U32 R11, RZ, RZ, R27 ;  /* 0x000000ffff0b7224 */ /* 0x000fde00078e001b */
[----:B------:R-:W-:Y:S01]  /*8c3e0*/  NOP ;  /* 0x0000000000007918 */ /* 0x000fe20000000000 */
[----:B------:R-:W-:Y:S04]  /*8c3f0*/  STL.64 [R1+0x950], R4 ;  /* 0x0009500401007387 */ /* 0x000fe80000100a00 */
[----:B------:R-:W-:Y:S04]  /*8c400*/  STL.64 [R1+0x958], R6 ;  /* 0x0009580601007387 */ /* 0x000fe80000100a00 */
[----:B------:R-:W-:Y:S04]  /*8c410*/  STL.64 [R1+0x8410], R10 ;  /* 0x0084100a01007387 */ /* 0x000fe80000100a00 */
[----:B------:R-:W2:Y:S04]  /*8c420*/  LDL.64 R14, [R1+0xf8] ;  /* 0x0000f800010e7983 */ /* 0x000ea80000100a00 */
[----:B--2---:R0:W-:Y:S04]  /*8c430*/  STL.64 [R1+0x83c0], R14 ;  /* 0x0083c00e01007387 */ /* 0x0041e80000100a00 */
[----:B0-----:R-:W2:Y:S04]  /*8c440*/  LDL.64 R14, [R1+0x108] ;  /* 0x00010800010e7983 */ /* 0x001ea80000100a00 */
[----:B--2---:R0:W-:Y:S04]  /*8c450*/  STL.64 [R1+0x83d8], R14 ;  /* 0x0083d80e01007387 */ /* 0x0041e80000100a00 */
[----:B0-----:R-:W2:Y:S04]  /*8c460*/  LDL.64 R14, [R1+0x118] ;  /* 0x00011800010e7983 */ /* 0x001ea80000100a00 */
[----:B--2---:R0:W-:Y:S04]  /*8c470*/  STL.64 [R1+0x83f0], R14 ;  /* 0x0083f00e01007387 */ /* 0x0041e80000100a00 */
[----:B0-----:R-:W2:Y:S04]  /*8c480*/  LDL.64 R14, [R1+0x128] ;  /* 0x00012800010e7983 */ /* 0x001ea80000100a00 */
[----:B--2---:R0:W-:Y:S04]  /*8c490*/  STL.64 [R1+0x8408], R14 ;  /* 0x0084080e01007387 */ /* 0x0041e80000100a00 */
[----:B------:R-:W2:Y:S04]  /*8c4a0*/  LDL.LU R20, [R1+0x8e0] ;  /* 0x0008e00001147983 */ /* 0x000ea80000300800 */
[----:B------:R-:W2:Y:S04]  /*8c4b0*/  LDL.LU R21, [R1+0x8e4] ;  /* 0x0008e40001157983 */ /* 0x000ea80000300800 */
[----:B------:R-:W3:Y:S04]  /*8c4c0*/  LDL.LU R22, [R1+0x8e8] ;  /* 0x0008e80001167983 */ /* 0x000ee80000300800 */
[----:B------:R-:W3:Y:S04]  /*8c4d0*/  LDL.LU R23, [R1+0x8ec] ;  /* 0x0008ec0001177983 */ /* 0x000ee80000300800 */
[----:B------:R-:W4:Y:S04]  /*8c4e0*/  LDL.LU R4, [R1+0x940] ;  /* 0x0009400001047983 */ /* 0x000f280000300800 */
[----:B------:R-:W4:Y:S04]  /*8c4f0*/  LDL.LU R5, [R1+0x944] ;  /* 0x0009440001057983 */ /* 0x000f280000300800 */
[----:B------:R-:W4:Y:S04]  /*8c500*/  LDL.LU R6, [R1+0x948] ;  /* 0x0009480001067983 */ /* 0x000f280000300800 */
[----:B------:R-:W4:Y:S04]  /*8c510*/  LDL.LU R7, [R1+0x94c] ;  /* 0x00094c0001077983 */ /* 0x000f280000300800 */
[----:B------:R-:W2:Y:S04]  /*8c520*/  LDL.LU R8, [R1+0x930] ;  /* 0x0009300001087983 */ /* 0x000ea80000300800 */
[----:B------:R-:W2:Y:S04]  /*8c530*/  LDL.LU R9, [R1+0x934] ;  /* 0x0009340001097983 */ /* 0x000ea80000300800 */
[----:B------:R-:W2:Y:S04]  /*8c540*/  LDL.LU R10, [R1+0x938] ;  /* 0x00093800010a7983 */ /* 0x000ea80000300800 */
[----:B------:R-:W2:Y:S04]  /*8c550*/  LDL.LU R11, [R1+0x93c] ;  /* 0x00093c00010b7983 */ /* 0x000ea80000300800 */
[----:B--2---:R1:W-:Y:S04]  /*8c560*/  STL.64 [R1+0x8420], R10 ;  /* 0x0084200a01007387 */ /* 0x0043e80000100a00 */
[----:B------:R-:W-:Y:S04]  /*8c570*/  STL.64 [R1+0x8418], R8 ;  /* 0x0084180801007387 */ /* 0x000fe80000100a00 */
[----:B0-----:R-:W2:Y:S04]  /*8c580*/  LDL.64 R14, [R1+0x138] ;  /* 0x00013800010e7983 */ /* 0x001ea80000100a00 */
[----:B-1----:R-:W4:Y:S04]  /*8c590*/  LDL.64 R10, [R1+0x148] ;  /* 0x00014800010a7983 */ /* 0x002f280000100a00 */
[----:B---3--:R-:W-:Y:S04]  /*8c5a0*/  STL.64 [R1+0x83b8], R22 ;  /* 0x0083b81601007387 */ /* 0x008fe80000100a00 */
[----:B------:R0:W-:Y:S04]  /*8c5b0*/  STL.64 [R1+0x83b0], R20 ;  /* 0x0083b01401007387 */ /* 0x0001e80000100a00 */
[----:B0-----:R-:W3:Y:S04]  /*8c5c0*/  LDL.LU R20, [R1+0x8f0] ;  /* 0x0008f00001147983 */ /* 0x001ee80000300800 */
[----:B------:R-:W3:Y:S04]  /*8c5d0*/  LDL.LU R21, [R1+0x8f4] ;  /* 0x0008f40001157983 */ /* 0x000ee80000300800 */
[----:B------:R-:W2:Y:S04]  /*8c5e0*/  LDL.LU R22, [R1+0x8f8] ;  /* 0x0008f80001167983 */ /* 0x000ea80000300800 */
[----:B------:R-:W2:Y:S04]  /*8c5f0*/  LDL.LU R23, [R1+0x8fc] ;  /* 0x0008fc0001177983 */ /* 0x000ea80000300800 */
[----:B--2---:R-:W-:Y:S04]  /*8c600*/  STL.64 [R1+0x83d0], R22 ;  /* 0x0083d01601007387 */ /* 0x004fe80000100a00 */
[----:B---3--:R0:W-:Y:S04]  /*8c610*/  STL.64 [R1+0x83c8], R20 ;  /* 0x0083c81401007387 */ /* 0x0081e80000100a00 */
[----:B0-----:R-:W2:Y:S04]  /*8c620*/  LDL.LU R20, [R1+0x900] ;  /* 0x0009000001147983 */ /* 0x001ea80000300800 */
[----:B------:R-:W2:Y:S04]  /*8c630*/  LDL.LU R21, [R1+0x904] ;  /* 0x0009040001157983 */ /* 0x000ea80000300800 */
[----:B------:R-:W3:Y:S04]  /*8c640*/  LDL.LU R22, [R1+0x908] ;  /* 0x0009080001167983 */ /* 0x000ee80000300800 */
[----:B------:R-:W3:Y:S01]  /*8c650*/  LDL.LU R23, [R1+0x90c] ;  /* 0x00090c0001177983 */ /* 0x000ee20000300800 */
[----:B----4-:R-:W-:Y:S03]  /*8c660*/  HMMA.16816.F32 R4, R16, R10, R4 ;  /* 0x0000000a1004723c */ /* 0x010fe60000001804 */
[----:B---3--:R-:W-:Y:S04]  /*8c670*/  STL.64 [R1+0x83e8], R22 ;  /* 0x0083e81601007387 */ /* 0x008fe80000100a00 */
[----:B--2---:R0:W-:Y:S04]  /*8c680*/  STL.64 [R1+0x83e0], R20 ;  /* 0x0083e01401007387 */ /* 0x0041e80000100a00 */
[----:B0-----:R-:W2:Y:S04]  /*8c690*/  LDL.LU R20, [R1+0x910] ;  /* 0x0009100001147983 */ /* 0x001ea80000300800 */
[----:B------:R-:W2:Y:S04]  /*8c6a0*/  LDL.LU R21, [R1+0x914] ;  /* 0x0009140001157983 */ /* 0x000ea80000300800 */
[----:B------:R-:W3:Y:S04]  /*8c6b0*/  LDL.LU R22, [R1+0x918] ;  /* 0x0009180001167983 */ /* 0x000ee80000300800 */
[----:B------:R-:W3:Y:S01]  /*8c6c0*/  LDL.LU R23, [R1+0x91c] ;  /* 0x00091c0001177983 */ /* 0x000ee20000300800 */
[----:B------:R-:W-:-:S03]  /*8c6d0*/  IMAD.MOV.U32 R3, RZ, RZ, R11 ;  /* 0x000000ffff037224 */ /* 0x000fc600078e000b */
[----:B---3--:R-:W-:Y:S04]  /*8c6e0*/  STL.64 [R1+0x8400], R22 ;  /* 0x0084001601007387 */ /* 0x008fe80000100a00 */
[----:B--2---:R0:W-:Y:S04]  /*8c6f0*/  STL.64 [R1+0x83f8], R20 ;  /* 0x0083f81401007387 */ /* 0x0041e80000100a00 */
[----:B0-----:R-:W2:Y:S04]  /*8c700*/  LDL.LU R20, [R1+0x920] ;  /* 0x0009200001147983 */ /* 0x001ea80000300800 */
[----:B------:R-:W2:Y:S04]  /*8c710*/  LDL.LU R21, [R1+0x924] ;  /* 0x0009240001157983 */ /* 0x000ea80000300800 */
[----:B------:R-:W2:Y:S04]  /*8c720*/  LDL.LU R22, [R1+0x928] ;  /* 0x0009280001167983 */ /* 0x000ea80000300800 */
[----:B------:R-:W2:Y:S04]  /*8c730*/  LDL.LU R23, [R1+0x92c] ;  /* 0x00092c0001177983 */ /* 0x000ea80000300800 */
[----:B------:R-:W3:Y:S04]  /*8c740*/  LDL.64 R26, [R1+0xe8] ;  /* 0x0000e800011a7983 */ /* 0x000ee80000100a00 */
[----:B------:R0:W-:Y:S04]  /*8c750*/  STL.64 [R1+0x940], R4 ;  /* 0x0009400401007387 */ /* 0x0001e80000100a00 */
[----:B------:R1:W-:Y:S01]  /*8c760*/  STL.64 [R1+0x948], R6 ;  /* 0x0009480601007387 */ /* 0x0003e20000100a00 */
[----:B0-----:R-:W-:-:S03]  /*8c770*/  IMAD.MOV.U32 R4, RZ, RZ, R10 ;  /* 0x000000ffff047224 */ /* 0x001fc600078e000a */
[----:B-1----:R-:W4:Y:S04]  /*8c780*/  LDL.LU.64 R6, [R1+0x8428] ;  /* 0x0084280001067983 */ /* 0x002f280000300a00 */
[----:B------:R-:W2:Y:S04]  /*8c790*/  LDL.LU.64 R10, [R1+0x8420] ;  /* 0x00842000010a7983 */ /* 0x000ea80000300a00 */
[----:B------:R-:W2:Y:S04]  /*8c7a0*/  LDL.LU.64 R8, [R1+0x8418] ;  /* 0x0084180001087983 */ /* 0x000ea80000300a00 */
[----:B------:R-:W-:Y:S01]  /*8c7b0*/  STL [R1+0x813c], R3 ;  /* 0x00813c0301007387 */ /* 0x000fe20000100800 */
[----:B------:R-:W-:-:S03]  /*8c7c0*/  IMAD.MOV.U32 R5, RZ, RZ, R15 ;  /* 0x000000ffff057224 */ /* 0x000fc600078e000f */
[----:B------:R-:W-:Y:S01]  /*8c7d0*/  STL [R1+0x8138], R4 ;  /* 0x0081380401007387 */ /* 0x000fe20000100800 */
[----:B--2---:R-:W-:-:S15]  /*8c7e0*/  HMMA.16816.F32 R8, R16, R14, R8 ;  /* 0x0000000e1008723c */ /* 0x004fde0000001808 */
[----:B------:R-:W-:-:S04]  /*8c7f0*/  NOP ;  /* 0x0000000000007918 */ /* 0x000fc80000000000 */
[----:B------:R0:W-:Y:S04]  /*8c800*/  STL.64 [R1+0x930], R8 ;  /* 0x0009300801007387 */ /* 0x0001e80000100a00 */
[----:B------:R1:W-:Y:S01]  /*8c810*/  STL.64 [R1+0x938], R10 ;  /* 0x0009380a01007387 */ /* 0x0003e20000100a00 */
[----:B0-----:R-:W-:-:S03]  /*8c820*/  IMAD.MOV.U32 R8, RZ, RZ, R14 ;  /* 0x000000ffff087224 */ /* 0x001fc600078e000e */
[----:B-1----:R-:W2:Y:S04]  /*8c830*/  LDL.LU.64 R10, [R1+0x8410] ;  /* 0x00841000010a7983 */ /* 0x002ea80000300a00 */
[----:B------:R-:W2:Y:S04]  /*8c840*/  LDL.LU.64 R14, [R1+0x8408] ;  /* 0x00840800010e7983 */ /* 0x000ea80000300a00 */
[----:B------:R-:W-:Y:S04]  /*8c850*/  STL [R1+0x8144], R5 ;  /* 0x0081440501007387 */ /* 0x000fe80000100800 */
        /* <DEDUP_REMOVED lines=34> */
[----:B--2---:R-:W-:-:S15]  /*8ca80*/  HMMA.16816.F32 R20, R16, R14, R20 ;  /* 0x0000000e1014723c */ /* 0x004fde0000001814 */
[----:B------:R-:W-:-:S04]  /*8ca90*/  NOP ;  /* 0x0000000000007918 */ /* 0x000fc80000000000 */
[----:B------:R-:W-:Y:S04]  /*8caa0*/  STL.64 [R1+0x8f0], R20 ;  /* 0x0008f01401007387 */ /* 0x000fe80000100a00 */
[----:B------:R0:W-:Y:S04]  /*8cab0*/  STL.64 [R1+0x8f8], R22 ;  /* 0x0008f81601007387 */ /* 0x0001e80000100a00 */
[----:B0-----:R-:W3:Y:S04]  /*8cac0*/  LDL.LU.64 R22, [R1+0x83b8] ;  /* 0x0083b80001167983 */ /* 0x001ee80000300a00 */
[----:B------:R-:W3:Y:S01]  /*8cad0*/  LDL.LU.64 R20, [R1+0x83b0] ;  /* 0x0083b00001147983 */ /* 0x000ee20000300a00 */
[----:B------:R-:W-:-:S02]  /*8cae0*/  IMAD.MOV.U32 R3, RZ, RZ, R15 ;  /* 0x000000ffff037224 */ /* 0x000fc400078e000f */
[----:B------:R-:W-:-:S03]  /*8caf0*/  IMAD.MOV.U32 R8, RZ, RZ, R14 ;  /* 0x000000ffff087224 */ /* 0x000fc600078e000e */
[----:B------:R-:W-:Y:S04]  /*8cb00*/  STL [R1+0x8164], R3 ;  /* 0x0081640301007387 */ /* 0x000fe80000100800 */
[----:B------:R-:W-:Y:S04]  /*8cb10*/  STL [R1+0x8160], R8 ;  /* 0x0081600801007387 */ /* 0x000fe80000100800 */
[----:B------:R3:W-:Y:S02]  /*8cb20*/  STL.64 [R1+0x83a0], R10 ;  /* 0x0083a00a01007387 */ /* 0x0007e40000100a00 */
[----:B---3--:R-:W-:-:S15]  /*8cb30*/  HMMA.16816.F32 R8, R16, R26, R20 ;  /* 0x0000001a1008723c */ /* 0x008fde0000001814 */
[----:B------:R-:W-:-:S04]  /*8cb40*/  NOP ;  /* 0x0000000000007918 */ /* 0x000fc80000000000 */
[----:B------:R-:W-:Y:S04]  /*8cb50*/  STL.64 [R1+0x8e0], R8 ;  /* 0x0008e00801007387 */ /* 0x000fe80000100a00 */
[----:B------:R0:W-:Y:S04]  /*8cb60*/  STL.64 [R1+0x8e8], R10 ;  /* 0x0008e80a01007387 */ /* 0x0001e80000100a00 */
[----:B------:R-:W2:Y:S04]  /*8cb70*/  LDL.64 R14, [R1+0x88] ;  /* 0x00008800010e7983 */ /* 0x000ea80000100a00 */
[----:B0-----:R-:W3:Y:S04]  /*8cb80*/  LDL.64 R10, [R1+0xd8] ;  /* 0x0000d800010a7983 */ /* 0x001ee80000100a00 */
[----:B--2---:R0:W-:Y:S04]  /*8cb90*/  STL.64 [R1+0x8340], R14 ;  /* 0x0083400e01007387 */ /* 0x0041e80000100a00 */
[----:B0-----:R-:W2:Y:S04]  /*8cba0*/  LDL.64 R14, [R1+0x98] ;  /* 0x00009800010e7983 */ /* 0x001ea80000100a00 */
[----:B--2---:R0:W-:Y:S04]  /*8cbb0*/  STL.64 [R1+0x8358], R14 ;  /* 0x0083580e01007387 */ /* 0x0041e80000100a00 */
[----:B0-----:R-:W2:Y:S04]  /*8cbc0*/  LDL.64 R14, [R1+0xa8] ;  /* 0x0000a800010e7983 */ /* 0x001ea80000100a00 */
[----:B--2---:R0:W-:Y:S04]  /*8cbd0*/  STL.64 [R1+0x8370], R14 ;  /* 0x0083700e01007387 */ /* 0x0041e80000100a00 */
[----:B0-----:R-:W2:Y:S04]  /*8cbe0*/  LDL.64 R14, [R1+0xb8] ;  /* 0x0000b800010e7983 */ /* 0x001ea80000100a00 */
[----:B--2---:R0:W-:Y:S04]  /*8cbf0*/  STL.64 [R1+0x8388], R14 ;  /* 0x0083880e01007387 */ /* 0x0041e80000100a00 */
[----:B0-----:R-:W2:Y:S04]  /*8cc00*/  LDL.64 R14, [R1+0xc8] ;  /* 0x0000c800010e7983 */ /* 0x001ea80000100a00 */
[----:B--2---:R0:W-:Y:S04]  /*8cc10*/  STL.64 [R1+0x83a8], R14 ;  /* 0x0083a80e01007387 */ /* 0x0041e80000100a00 */
[----:B------:R-:W3:Y:S04]  /*8cc20*/  LDL.LU R12, [R1+0x8d0] ;  /* 0x0008d000010c7983 */ /* 0x000ee80000300800 */
[----:B------:R-:W3:Y:S04]  /*8cc30*/  LDL.LU R13, [R1+0x8d4] ;  /* 0x0008d400010d7983 */ /* 0x000ee80000300800 */
[----:B0-----:R-:W3:Y:S04]  /*8cc40*/  LDL.LU R14, [R1+0x8d8] ;  /* 0x0008d800010e7983 */ /* 0x001ee80000300800 */
[----:B------:R-:W3:Y:S04]  /*8cc50*/  LDL.LU R15, [R1+0x8dc] ;  /* 0x0008dc00010f7983 */ /* 0x000ee80000300800 */
[----:B------:R-:W2:Y:S04]  /*8cc60*/  LDL.LU R20, [R1+0x870] ;  /* 0x0008700001147983 */ /* 0x000ea80000300800 */
[----:B------:R-:W2:Y:S04]  /*8cc70*/  LDL.LU R21, [R1+0x874] ;  /* 0x0008740001157983 */ /* 0x000ea80000300800 */
[----:B------:R-:W2:Y:S04]  /*8cc80*/  LDL.LU R22, [R1+0x878] ;  /* 0x0008780001167983 */ /* 0x000ea80000300800 */
[----:B------:R-:W2:Y:S04]  /*8cc90*/  LDL.LU R23, [R1+0x87c] ;  /* 0x00087c0001177983 */ /* 0x000ea80000300800 */
[----:B--2---:R-:W-:Y:S04]  /*8cca0*/  STL.64 [R1+0x8350], R22 ;  /* 0x0083501601007387 */ /* 0x004fe80000100a00 */
[----:B------:R0:W-:Y:S04]  /*8ccb0*/  STL.64 [R1+0x8348], R20 ;  /* 0x0083481401007387 */ /* 0x0001e80000100a00 */
[----:B0-----:R-:W2:Y:S04]  /*8ccc0*/  LDL.LU R20, [R1+0x890] ;  /* 0x0008900001147983 */ /* 0x001ea80000300800 */
        /* <DEDUP_REMOVED lines=8> */
[----:B------:R-:W2:Y:S01]  /*8cd50*/  LDL.LU R23, [R1+0x8ac] ;  /* 0x0008ac0001177983 */ /* 0x000ea20000300800 */
[----:B---3--:R-:W-:Y:S03]  /*8cd60*/  HMMA.16816.F32 R12, R16, R10, R12 ;  /* 0x0000000a100c723c */ /* 0x008fe6000000180c */
[----:B--2---:R-:W-:Y:S04]  /*8cd70*/  STL.64 [R1+0x8380], R22 ;  /* 0x0083801601007387 */ /* 0x004fe80000100a00 */
[----:B------:R0:W-:Y:S04]  /*8cd80*/  STL.64 [R1+0x8378], R20 ;  /* 0x0083781401007387 */ /* 0x0001e80000100a00 */
[----:B0-----:R-:W2:Y:S04]  /*8cd90*/  LDL.LU R20, [R1+0x8b0] ;  /* 0x0008b00001147983 */ /* 0x001ea80000300800 */
[----:B------:R-:W2:Y:S04]  /*8cda0*/  LDL.LU R21, [R1+0x8b4] ;  /* 0x0008b40001157983 */ /* 0x000ea80000300800 */
[----:B------:R-:W3:Y:S04]  /*8cdb0*/  LDL.LU R22, [R1+0x8b8] ;  /* 0x0008b80001167983 */ /* 0x000ee80000300800 */
[----:B------:R-:W3:Y:S01]  /*8cdc0*/  LDL.LU R23, [R1+0x8bc] ;  /* 0x0008bc0001177983 */ /* 0x000ee20000300800 */
[----:B------:R-:W-:-:S02]  /*8cdd0*/  IMAD.MOV.U32 R5, RZ, RZ, R27 ;  /* 0x000000ffff057224 */ /* 0x000fc400078e001b */
[----:B------:R-:W-:Y:S01]  /*8cde0*/  IMAD.MOV.U32 R28, RZ, RZ, R26 ;  /* 0x000000ffff1c7224 */ /* 0x000fe200078e001a */
[----:B---3--:R-:W-:Y:S04]  /*8cdf0*/  STL.64 [R1+0x8398], R22 ;  /* 0x0083981601007387 */ /* 0x008fe80000100a00 */
[----:B--2---:R0:W-:Y:S04]  /*8ce00*/  STL.64 [R1+0x8390], R20 ;  /* 0x0083901401007387 */ /* 0x0041e80000100a00 */
[----:B0-----:R-:W2:Y:S04]  /*8ce10*/  LDL.LU R20, [R1+0x8c0] ;  /* 0x0008c00001147983 */ /* 0x001ea80000300800 */
[----:B------:R-:W2:Y:S04]  /*8ce20*/  LDL.LU R21, [R1+0x8c4] ;  /* 0x0008c40001157983 */ /* 0x000ea80000300800 */
[----:B------:R-:W2:Y:S04]  /*8ce30*/  LDL.LU R22, [R1+0x8c8] ;  /* 0x0008c80001167983 */ /* 0x000ea80000300800 */
[----:B------:R-:W2:Y:S04]  /*8ce40*/  LDL.LU R23, [R1+0x8cc] ;  /* 0x0008cc0001177983 */ /* 0x000ea80000300800 */
[----:B------:R-:W3:Y:S04]  /*8ce50*/  LDL.64 R26, [R1+0x78] ;  /* 0x00007800011a7983 */ /* 0x000ee80000100a00 */
[----:B------:R-:W-:Y:S04]  /*8ce60*/  STL [R1+0x816c], R5 ;  /* 0x00816c0501007387 */ /* 0x000fe80000100800 */
[----:B------:R-:W-:Y:S04]  /*8ce70*/  STL [R1+0x8168], R28 ;  /* 0x0081681c01007387 */ /* 0x000fe80000100800 */
[----:B------:R-:W-:Y:S04]  /*8ce80*/  STL.64 [R1+0x8d0], R12 ;  /* 0x0008d00c01007387 */ /* 0x000fe80000100a00 */
[----:B------:R0:W-:Y:S04]  /*8ce90*/  STL.64 [R1+0x8d8], R14 ;  /* 0x0008d80e01007387 */ /* 0x0001e80000100a00 */
[----:B0-----:R-:W2:Y:S01]  /*8cea0*/  LDL.LU.64 R14, [R1+0x83a8] ;  /* 0x0083a800010e7983 */ /* 0x001ea20000300a00 */
[----:B------:R-:W-:-:S02]  /*8ceb0*/  IMAD.MOV.U32 R9, RZ, RZ, R11 ;  /* 0x000000ffff097224 */ /* 0x000fc400078e000b */
[----:B------:R-:W-:Y:S02]  /*8cec0*/  IMAD.MOV.U32 R4, RZ, RZ, R10 ;  /* 0x000000ffff047224 */ /* 0x000fe400078e000a */
[----:B------:R-:W3:Y:S04]  /*8ced0*/  LDL.LU.64 R10, [R1+0x83a0] ;  /* 0x0083a000010a7983 */ /* 0x000ee80000300a00 */
        /* <DEDUP_REMOVED lines=45> */
[----:B------:R0:W-:Y:S04]  /*8d1b0*/  STL [R1+0x8190], R4 ;  /* 0x0081900401007387 */ /* 0x0001e80000100800 */
[----:B----4-:R1:W-:Y:S04]  /*8d1c0*/  STL.64 [R1+0x8320], R6 ;  /* 0x0083200601007387 */ /* 0x0103e80000100a00 */
[----:B0-----:R-:W2:Y:S04]  /*8d1d0*/  LDL.LU R4, [R1+0x880] ;  /* 0x0008800001047983 */ /* 0x001ea80000300800 */
[----:B------:R-:W2:Y:S04]  /*8d1e0*/  LDL.LU R5, [R1+0x884] ;  /* 0x0008840001057983 */ /* 0x000ea80000300800 */
[----:B-1----:R-:W2:Y:S04]  /*8d1f0*/  LDL.LU R6, [R1+0x888] ;  /* 0x0008880001067983 */ /* 0x002ea80000300800 */
[----:B------:R-:W2:Y:S01]  /*8d200*/  LDL.LU R7, [R1+0x88c] ;  /* 0x00088c0001077983 */ /* 0x000ea20000300800 */
[----:B---3--:R-:W-:-:S02]  /*8d210*/  IMAD.MOV.U32 R8, RZ, RZ, R26 ;  /* 0x000000ffff087224 */ /* 0x008fc400078e001a */
[----:B------:R-:W-:Y:S01]  /*8d220*/  IMAD.MOV.U32 R29, RZ, RZ, R27 ;  /* 0x000000ffff1d7224 */ /* 0x000fe200078e001b */
[----:B--2---:R-:W-:Y:S01]  /*8d230*/  HMMA.16816.F32 R4, R16, R14, R4 ;  /* 0x0000000e1004723c */ /* 0x004fe20000001804 */
[----:B------:R-:W-:Y:S02]  /*8d240*/  IMAD.MOV.U32 R9, RZ, RZ, R15 ;  /* 0x000000ffff097224 */ /* 0x000fe400078e000f */
[----:B------:R-:W-:-:S15]  /*8d250*/  IMAD.MOV.U32 R2, RZ, RZ, R14 ;  /* 0x000000ffff027224 */ /* 0x000fde00078e000e */
[----:B------:R-:W-:Y:S01]  /*8d260*/  NOP ;  /* 0x0000000000007918 */ /* 0x000fe20000000000 */
[----:B------:R-:W-:Y:S04]  /*8d270*/  STL.64 [R1+0x880], R4 ;  /* 0x0008800401007387 */ /* 0x000fe80000100a00 */
[----:B------:R0:W-:Y:S02]  /*8d280*/  STL.64 [R1+0x888], R6 ;  /* 0x0008880601007387 */ /* 0x0001e40000100a00 */
[----:B0-----:R-:W-:Y:S02]  /*8d290*/  HMMA.16816.F32 R4, R16, R26, R20 ;  /* 0x0000001a1004723c */ /* 0x001fe40000001814 */
[----:B------:R-:W-:Y:S04]  /*8d2a0*/  STL [R1+0x819c], R9 ;  /* 0x00819c0901007387 */ /* 0x000fe80000100800 */
[----:B------:R-:W-:-:S13]  /*8d2b0*/  STL [R1+0x8198], R2 ;  /* 0x0081980201007387 */ /* 0x000fda0000100800 */
[----:B------:R-:W-:Y:S04]  /*8d2c0*/  STL.64 [R1+0x870], R4 ;  /* 0x0008700401007387 */ /* 0x000fe80000100a00 */
[----:B------:R-:W-:Y:S04]  /*8d2d0*/  STL.64 [R1+0x878], R6 ;  /* 0x0008780601007387 */ /* 0x000fe80000100a00 */
[----:B------:R-:W2:Y:S04]  /*8d2e0*/  LDL.64 R26, [R1+0x8] ;  /* 0x00000800011a7983 */ /* 0x000ea80000100a00 */
[----:B--2---:R0:W-:Y:S04]  /*8d2f0*/  STL.64 [R1+0x82c0], R26 ;  /* 0x0082c01a01007387 */ /* 0x0041e80000100a00 */
[----:B------:R-:W2:Y:S04]  /*8d300*/  LDL.LU R12, [R1+0x7f0] ;  /* 0x0007f000010c7983 */ /* 0x000ea80000300800 */
[----:B------:R-:W2:Y:S04]  /*8d310*/  LDL.LU R13, [R1+0x7f4] ;  /* 0x0007f400010d7983 */ /* 0x000ea80000300800 */
[----:B------:R-:W3:Y:S04]  /*8d320*/  LDL.LU R14, [R1+0x7f8] ;  /* 0x0007f800010e7983 */ /* 0x000ee80000300800 */
[----:B------:R-:W3:Y:S04]  /*8d330*/  LDL.LU R15, [R1+0x7fc] ;  /* 0x0007fc00010f7983 */ /* 0x000ee80000300800 */
[----:B0-----:R-:W4:Y:S04]  /*8d340*/  LDL.64 R26, [R1+0x18] ;  /* 0x00001800011a7983 */ /* 0x001f280000100a00 */
[----:B----4-:R0:W-:Y:S04]  /*8d350*/  STL.64 [R1+0x82d8], R26 ;  /* 0x0082d81a01007387 */ /* 0x0101e80000100a00 */
[----:B0-----:R-:W4:Y:S04]  /*8d360*/  LDL.64 R26, [R1+0x28] ;  /* 0x00002800011a7983 */ /* 0x001f280000100a00 */
[----:B----4-:R-:W-:Y:S04]  /*8d370*/  STL.64 [R1+0x82f0], R26 ;  /* 0x0082f01a01007387 */ /* 0x010fe80000100a00 */
[----:B---3--:R-:W-:Y:S04]  /*8d380*/  STL.64 [R1+0x82b8], R14 ;  /* 0x0082b80e01007387 */ /* 0x008fe80000100a00 */
[----:B--2---:R0:W-:Y:S04]  /*8d390*/  STL.64 [R1+0x82b0], R12 ;  /* 0x0082b00c01007387 */ /* 0x0041e80000100a00 */
[----:B0-----:R-:W2:Y:S04]  /*8d3a0*/  LDL.LU R12, [R1+0x800] ;  /* 0x00080000010c7983 */ /* 0x001ea80000300800 */
[----:B------:R-:W2:Y:S04]  /*8d3b0*/  LDL.LU R13, [R1+0x804] ;  /* 0x00080400010d7983 */ /* 0x000ea80000300800 */
[----:B------:R-:W3:Y:S04]  /*8d3c0*/  LDL.LU R14, [R1+0x808] ;  /* 0x00080800010e7983 */ /* 0x000ee80000300800 */
[----:B------:R-:W3:Y:S04]  /*8d3d0*/  LDL.LU R15, [R1+0x80c] ;  /* 0x00080c00010f7983 */ /* 0x000ee80000300800 */
[----:B------:R-:W4:Y:S04]  /*8d3e0*/  LDL.LU R4, [R1+0x850] ;  /* 0x0008500001047983 */ /* 0x000f280000300800 */
[----:B------:R-:W4:Y:S04]  /*8d3f0*/  LDL.LU R5, [R1+0x854] ;  /* 0x0008540001057983 */ /* 0x000f280000300800 */
[----:B------:R-:W2:Y:S04]  /*8d400*/  LDL.LU R6, [R1+0x858] ;  /* 0x0008580001067983 */ /* 0x000ea80000300800 */
[----:B------:R-:W2:Y:S04]  /*8d410*/  LDL.LU R7, [R1+0x85c] ;  /* 0x00085c0001077983 */ /* 0x000ea80000300800 */
[----:B--2---:R0:W-:Y:S04]  /*8d420*/  STL.64 [R1+0x8330], R6 ;  /* 0x0083300601007387 */ /* 0x0041e80000100a00 */
[----:B----4-:R-:W-:Y:S04]  /*8d430*/  STL.64 [R1+0x8328], R4 ;  /* 0x0083280401007387 */ /* 0x010fe80000100a00 */
[----:B------:R-:W2:Y:S04]  /*8d440*/  LDL.64 R22, [R1+0x58] ;  /* 0x0000580001167983 */ /* 0x000ea80000100a00 */
[----:B0-----:R-:W4:Y:S04]  /*8d450*/  LDL.64 R6, [R1+0x68] ;  /* 0x0000680001067983 */ /* 0x001f280000100a00 */
[----:B--2---:R0:W-:Y:S04]  /*8d460*/  STL.64 [R1+0x8338], R22 ;  /* 0x0083381601007387 */ /* 0x0041e80000100a00 */
[----:B------:R-:W4:Y:S04]  /*8d470*/  LDL.LU R20, [R1+0x860] ;  /* 0x0008600001147983 */ /* 0x000f280000300800 */
[----:B------:R-:W4:Y:S04]  /*8d480*/  LDL.LU R21, [R1+0x864] ;  /* 0x0008640001157983 */ /* 0x000f280000300800 */
[----:B0-----:R-:W4:Y:S04]  /*8d490*/  LDL.LU R22, [R1+0x868] ;  /* 0x0008680001167983 */ /* 0x001f280000300800 */
[----:B------:R-:W4:Y:S04]  /*8d4a0*/  LDL.LU R23, [R1+0x86c] ;  /* 0x00086c0001177983 */ /* 0x000f280000300800 */
[----:B------:R-:W2:Y:S04]  /*8d4b0*/  LDL.64 R26, [R1+0x38] ;  /* 0x00003800011a7983 */ /* 0x000ea80000100a00 */
[----:B--2---:R0:W-:Y:S04]  /*8d4c0*/  STL.64 [R1+0x8308], R26 ;  /* 0x0083081a01007387 */ /* 0x0041e80000100a00 */
[----:B0-----:R-:W2:Y:S04]  /*8d4d0*/  LDL.64 R26, [R1+0x48] ;  /* 0x00004800011a7983 */ /* 0x001ea80000100a00 */
        /* <DEDUP_REMOVED lines=27> */
[----:B------:R-:W-:Y:S04]  /*8d690*/  STL [R1+0x81a4], R29 ;  /* 0x0081a41d01007387 */ /* 0x000fe80000100800 */
[----:B------:R-:W-:Y:S04]  /*8d6a0*/  STL [R1+0x81a0], R8 ;  /* 0x0081a00801007387 */ /* 0x000fe80000100800 */
[----:B------:R-:W-:Y:S04]  /*8d6b0*/  STL.64 [R1+0x860], R20 ;  /* 0x0008601401007387 */ /* 0x000fe80000100a00 */
[----:B------:R0:W-:Y:S04]  /*8d6c0*/  STL.64 [R1+0x868], R22 ;  /* 0x0008681601007387 */ /* 0x0001e80000100a00 */
[----:B0-----:R-:W3:Y:S04]  /*8d6d0*/  LDL.LU.64 R22, [R1+0x8338] ;  /* 0x0083380001167983 */ /* 0x001ee80000300a00 */
[----:B------:R-:W3:Y:S04]  /*8d6e0*/  LDL.LU.64 R6, [R1+0x8330] ;  /* 0x0083300001067983 */ /* 0x000ee80000300a00 */
[----:B------:R-:W3:Y:S04]  /*8d6f0*/  LDL.LU.64 R4, [R1+0x8328] ;  /* 0x0083280001047983 */ /* 0x000ee80000300a00 */
[----:B------:R-:W-:Y:S04]  /*8d700*/  STL [R1+0x81ac], R0 ;  /* 0x0081ac0001007387 */ /* 0x000fe80000100800 */
[----:B------:R-:W-:Y:S01]  /*8d710*/  STL [R1+0x81a8], R28 ;  /* 0x0081a81c01007387 */ /* 0x000fe20000100800 */
[----:B------:R-:W-:Y:S01]  /*8d720*/  IMAD.MOV.U32 R2, RZ, RZ, R26 ;  /* 0x000000ffff027224 */ /* 0x000fe200078e001a */
[C---:B--2---:R-:W-:Y:S08]  /*8d730*/  HMMA.16816.F32 R12, R16.reuse, R26, R12 ;  /* 0x0000001a100c723c */ /* 0x044ff0000000180c */
[----:B---3--:R-:W-:Y:S01]  /*8d740*/  HMMA.16816.F32 R4, R16, R22, R4 ;  /* 0x000000161004723c */ /* 0x008fe20000001804 */
[----:B------:R-:W-:-:S15]  /*8d750*/  IMAD.MOV.U32 R3, RZ, RZ, R23 ;  /* 0x000000ffff037224 */ /* 0x000fde00078e0017 */
[----:B------:R-:W-:-:S03]  /*8d760*/  NOP ;  /* 0x0000000000007918 */ /* 0x000fc60000000000 */
[----:B------:R0:W-:Y:S04]  /*8d770*/  STL.64 [R1+0x850], R4 ;  /* 0x0008500401007387 */ /* 0x0001e80000100a00 */
[----:B------:R1:W-:Y:S01]  /*8d780*/  STL.64 [R1+0x858], R6 ;  /* 0x0008580601007387 */ /* 0x0003e20000100a00 */
[----:B0-----:R-:W-:-:S03]  /*8d790*/  IMAD.MOV.U32 R4, RZ, RZ, R22 ;  /* 0x000000ffff047224 */ /* 0x001fc600078e0016 */
[----:B-1----:R-:W2:Y:S04]  /*8d7a0*/  LDL.LU.64 R6, [R1+0x8320] ;  /* 0x0083200001067983 */ /* 0x002ea80000300a00 */
[----:B------:R-:W3:Y:S04]  /*8d7b0*/  LDL.LU R20, [R1+0x7e0] ;  /* 0x0007e00001147983 */ /* 0x000ee80000300800 */
[----:B------:R-:W3:Y:S04]  /*8d7c0*/  LDL.LU R21, [R1+0x7e4] ;  /* 0x0007e40001157983 */ /* 0x000ee80000300800 */
[----:B------:R-:W3:Y:S04]  /*8d7d0*/  LDL.LU R22, [R1+0x7e8] ;  /* 0x0007e80001167983 */ /* 0x000ee80000300800 */
[----:B------:R-:W3:Y:S04]  /*8d7e0*/  LDL.LU R23, [R1+0x7ec] ;  /* 0x0007ec0001177983 */ /* 0x000ee80000300800 */
[----:B------:R-:W-:Y:S04]  /*8d7f0*/  STL [R1+0x81b4], R3 ;  /* 0x0081b40301007387 */ /* 0x000fe80000100800 */
[----:B------:R-:W-:Y:S01]  /*8d800*/  STL [R1+0x81b0], R4 ;  /* 0x0081b00401007387 */ /* 0x000fe20000100800 */
[----:B------:R-:W-:-:S03]  /*8d810*/  IMAD.MOV.U32 R5, RZ, RZ, R27 ;  /* 0x000000ffff057224 */ /* 0x000fc600078e001b */
[----:B------:R-:W-:Y:S04]  /*8d820*/  STL.64 [R1+0x840], R12 ;  /* 0x0008400c01007387 */ /* 0x000fe80000100a00 */
[----:B------:R0:W-:Y:S04]  /*8d830*/  STL.64 [R1+0x848], R14 ;  /* 0x0008480e01007387 */ /* 0x0001e80000100a00 */
[----:B0-----:R-:W4:Y:S04]  /*8d840*/  LDL.LU.64 R14, [R1+0x8318] ;  /* 0x00831800010e7983 */ /* 0x001f280000300a00 */
[----:B------:R-:W4:Y:S04]  /*8d850*/  LDL.LU.64 R12, [R1+0x8310] ;  /* 0x00831000010c7983 */ /* 0x000f280000300a00 */
[----:B------:R-:W4:Y:S04]  /*8d860*/  LDL.LU.64 R26, [R1+0x8308] ;  /* 0x00830800011a7983 */ /* 0x000f280000300a00 */
[----:B------:R-:W-:Y:S01]  /*8d870*/  STL [R1+0x81b8], R2 ;  /* 0x0081b80201007387 */ /* 0x000fe20000100800 */
[----:B----4-:R-:W-:Y:S01]  /*8d880*/  HMMA.16816.F32 R12, R16, R26, R12 ;  /* 0x0000001a100c723c */ /* 0x010fe2000000180c */
[----:B------:R-:W-:-:S02]  /*8d890*/  IMAD.MOV.U32 R8, RZ, RZ, R26 ;  /* 0x000000ffff087224 */ /* 0x000fc400078e001a */
[----:B------:R-:W-:-:S15]  /*8d8a0*/  IMAD.MOV.U32 R9, RZ, RZ, R27 ;  /* 0x000000ffff097224 */ /* 0x000fde00078e001b */
[----:B------:R-:W-:Y:S01]  /*8d8b0*/  NOP ;  /* 0x0000000000007918 */ /* 0x000fe20000000000 */
[----:B------:R-:W-:Y:S04]  /*8d8c0*/  STL.64 [R1+0x830], R12 ;  /* 0x0008300c01007387 */ /* 0x000fe80000100a00 */
[----:B------:R0:W-:Y:S04]  /*8d8d0*/  STL.64 [R1+0x838], R14 ;  /* 0x0008380e01007387 */ /* 0x0001e80000100a00 */
[----:B0-----:R-:W4:Y:S04]  /*8d8e0*/  LDL.LU.64 R14, [R1+0x8300] ;  /* 0x00830000010e7983 */ /* 0x001f280000300a00 */
[----:B------:R-:W4:Y:S04]  /*8d8f0*/  LDL.LU.64 R12, [R1+0x82f8] ;  /* 0x0082f800010c7983 */ /* 0x000f280000300a00 */
[----:B------:R-:W4:Y:S02]  /*8d900*/  LDL.LU.64 R26, [R1+0x82f0] ;  /* 0x0082f000011a7983 */ /* 0x000f240000300a00 */
        /* <DEDUP_REMOVED lines=26> */
[----:B------:R-:W4:Y:S04]  /*8dab0*/  LDL.LU.64 R26, [R1+0x82a8] ;  /* 0x0082a800011a7983 */ /* 0x000f280000300a00 */
[----:B------:R-:W2:Y:S01]  /*8dac0*/  LDL.LU.64 R24, [R1+0x82a0] ;  /* 0x0082a00001187983 */ /* 0x000ea20000300a00 */
[----:B----4-:R-:W-:-:S15]  /*8dad0*/  HMMA.16816.F32 R12, R16, R26, R12 ;  /* 0x0000001a100c723c */ /* 0x010fde000000180c */
[----:B------:R-:W-:-:S04]  /*8dae0*/  NOP ;  /* 0x0000000000007918 */ /* 0x000fc80000000000 */
[----:B------:R-:W-:Y:S04]  /*8daf0*/  STL.64 [R1+0x7f0], R12 ;  /* 0x0007f00c01007387 */ /* 0x000fe80000100a00 */
[----:B------:R0:W-:Y:S04]  /*8db00*/  STL.64 [R1+0x7f8], R14 ;  /* 0x0007f80e01007387 */ /* 0x0001e80000100a00 */
[----:B0-----:R-:W4:Y:S04]  /*8db10*/  LDL.LU.64 R14, [R1+0x8298] ;  /* 0x00829800010e7983 */ /* 0x001f280000300a00 */
[----:B------:R-:W3:Y:S04]  /*8db20*/  LDL.LU.64 R12, [R1+0x8290] ;  /* 0x00829000010c7983 */ /* 0x000ee80000300a00 */
[----:B------:R0:W-:Y:S04]  /*8db30*/  STL.64 [R1+0x7f60], R26 ;  /* 0x007f601a01007387 */ /* 0x0001e80000100a00 */
[----:B--2---:R-:W-:Y:S01]  /*8db40*/  STL.64 [R1+0x7f58], R24 ;  /* 0x007f581801007387 */ /* 0x004fe20000100a00 */
[----:B0-----:R-:W-:-:S03]  /*8db50*/  IMAD.MOV.U32 R26, RZ, RZ, R10 ;  /* 0x000000ffff1a7224 */ /* 0x001fc600078e000a */
[----:B------:R-:W2:Y:S01]  /*8db60*/  LDL.LU R10, [R1+0x828c] ;  /* 0x00828c00010a7983 */ /* 0x000ea20000300800 */
[----:B------:R-:W-:-:S03]  /*8db70*/  IMAD.MOV.U32 R27, RZ, RZ, R11 ;  /* 0x000000ffff1b7224 */ /* 0x000fc600078e000b */
[----:B------:R-:W2:Y:S04]  /*8db80*/  LDL.LU R11, [R1+0x8288] ;  /* 0x00828800010b7983 */ /* 0x000ea80000300800 */
[----:B------:R4:W-:Y:S02]  /*8db90*/  STL.64 [R1+0x81c0], R26 ;  /* 0x0081c01a01007387 */ /* 0x0009e40000100a00 */
[----:B----4-:R-:W-:Y:S02]  /*8dba0*/  IMAD.MOV.U32 R26, RZ, RZ, R14 ;  /* 0x000000ffff1a7224 */ /* 0x010fe400078e000e */
[----:B------:R-:W-:Y:S01]  /*8dbb0*/  IMAD.MOV.U32 R27, RZ, RZ, R15 ;  /* 0x000000ffff1b7224 */ /* 0x000fe200078e000f */
[----:B------:R-:W4:Y:S04]  /*8dbc0*/  LDL.LU R14, [R1+0x8284] ;  /* 0x00828400010e7983 */ /* 0x000f280000300800 */
[----:B------:R-:W4:Y:S04]  /*8dbd0*/  LDL.LU R15, [R1+0x8280] ;  /* 0x00828000010f7983 */ /* 0x000f280000300800 */
[----:B------:R3:W-:Y:S02]  /*8dbe0*/  STL.64 [R1+0x81d0], R26 ;  /* 0x0081d01a01007387 */ /* 0x0007e40000100a00 */
[----:B---3--:R-:W-:-:S02]  /*8dbf0*/  IMAD.MOV.U32 R26, RZ, RZ, R13 ;  /* 0x000000ffff1a7224 */ /* 0x008fc400078e000d */
[----:B------:R-:W-:Y:S02]  /*8dc00*/  IMAD.MOV.U32 R27, RZ, RZ, R12 ;  /* 0x000000ffff1b7224 */ /* 0x000fe400078e000c */
[----:B--2---:R-:W-:Y:S02]  /*8dc10*/  IMAD.MOV.U32 R24, RZ, RZ, R10 ;  /* 0x000000ffff187224 */ /* 0x004fe400078e000a */
[----:B------:R-:W-:Y:S01]  /*8dc20*/  IMAD.MOV.U32 R25, RZ, RZ, R11 ;  /* 0x000000ffff197224 */ /* 0x000fe200078e000b */
[----:B------:R0:W-:Y:S04]  /*8dc30*/  STL.64 [R1+0x8220], R26 ;  /* 0x0082201a01007387 */ /* 0x0001e80000100a00 */
[----:B------:R-:W2:Y:S04]  /*8dc40*/  LDL.LU R10, [R1+0x827c] ;  /* 0x00827c00010a7983 */ /* 0x000ea80000300800 */
[----:B------:R-:W2:Y:S04]  /*8dc50*/  LDL.LU R11, [R1+0x8278] ;  /* 0x00827800010b7983 */ /* 0x000ea80000300800 */
[----:B0-----:R-:W2:Y:S04]  /*8dc60*/  LDL.LU R26, [R1+0x7d8] ;  /* 0x0007d800011a7983 */ /* 0x001ea80000300800 */
[----:B------:R-:W2:Y:S01]  /*8dc70*/  LDL.LU R27, [R1+0x7dc] ;  /* 0x0007dc00011b7983 */ /* 0x000ea20000300800 */
[----:B----4-:R-:W-:-:S15]  /*8dc80*/  HMMA.16816.F32 R20, R16, R14, R20 ;  /* 0x0000000e1014723c */ /* 0x010fde0000001814 */
[----:B------:R-:W-:-:S04]  /*8dc90*/  NOP ;  /* 0x0000000000007918 */ /* 0x000fc80000000000 */
[----:B------:R-:W-:Y:S04]  /*8dca0*/  STL.64 [R1+0x7e0], R20 ;  /* 0x0007e01401007387 */ /* 0x000fe80000100a00 */
[----:B------:R0:W-:Y:S04]  /*8dcb0*/  STL.64 [R1+0x7e8], R22 ;  /* 0x0007e81601007387 */ /* 0x0001e80000100a00 */
[----:B0-----:R-:W3:Y:S01]  /*8dcc0*/  LDL.LU.64 R22, [R1+0x8270] ;  /* 0x0082700001167983 */ /* 0x001ee20000300a00 */
[----:B--2---:R-:W-:Y:S03]  /*8dcd0*/  HMMA.16816.F32 R24, R16, R10, R24 ;  /* 0x0000000a1018723c */ /* 0x004fe60000001818 */
[----:B------:R-:W2:Y:S04]  /*8dce0*/  LDL.LU.64 R20, [R1+0x8268] ;  /* 0x0082680001147983 */ /* 0x000ea80000300a00 */
[----:B------:R0:W-:Y:S04]  /*8dcf0*/  STL.64 [R1+0x7f50], R14 ;  /* 0x007f500e01007387 */ /* 0x0001e80000100a00 */
[----:B------:R-:W4:Y:S08]  /*8dd00*/  LDL.LU R12, [R1+0x450] ;  /* 0x00045000010c7983 */ /* 0x000f300000300800 */
[----:B------:R-:W-:Y:S04]  /*8dd10*/  STL.64 [R1+0x7d0], R24 ;  /* 0x0007d01801007387 */ /* 0x000fe80000100a00 */
[----:B------:R-:W-:Y:S04]  /*8dd20*/  STL.64 [R1+0x7d8], R26 ;  /* 0x0007d81a01007387 */ /* 0x000fe80000100a00 */
[----:B------:R-:W4:Y:S04]  /*8dd30*/  LDL.LU R13, [R1+0x454] ;  /* 0x00045400010d7983 */ /* 0x000f280000300800 */
[----:B0-----:R-:W4:Y:S04]  /*8dd40*/  LDL.LU R14, [R1+0x458] ;  /* 0x00045800010e7983 */ /* 0x001f280000300800 */
[----:B------:R-:W4:Y:S04]  /*8dd50*/  LDL.LU R15, [R1+0x45c] ;  /* 0x00045c00010f7983 */ /* 0x000f280000300800 */
[----:B------:R-:W-:Y:S04]  /*8dd60*/  STL.64 [R1+0x7f48], R10 ;  /* 0x007f480a01007387 */ /* 0x000fe80000100a00 */
[----:B------:R0:W-:Y:S04]  /*8dd70*/  STL.64 [R1+0x81c8], R8 ;  /* 0x0081c80801007387 */ /* 0x0001e80000100a00 */
[----:B0-----:R-:W3:Y:S04]  /*8dd80*/  LDL.LU R8, [R1+0x3f0] ;  /* 0x0003f00001087983 */ /* 0x001ee80000300800 */
[----:B------:R-:W3:Y:S04]  /*8dd90*/  LDL.LU R9, [R1+0x3f4] ;  /* 0x0003f40001097983 */ /* 0x000ee80000300800 */
[----:B------:R-:W3:Y:S04]  /*8dda0*/  LDL.LU R10, [R1+0x3f8] ;  /* 0x0003f800010a7983 */ /* 0x000ee80000300800 */
[----:B------:R-:W3:Y:S01]  /*8ddb0*/  LDL.LU R11, [R1+0x3fc] ;  /* 0x0003fc00010b7983 */ /* 0x000ee20000300800 */
[----:B--2---:R-:W-:-:S02]  /*8ddc0*/  IMAD.MOV.U32 R26, RZ, RZ, R20 ;  /* 0x000000ffff1a7224 */ /* 0x004fc400078e0014 */
[----:B------:R-:W-:Y:S01]  /*8ddd0*/  IMAD.MOV.U32 R27, RZ, RZ, R21 ;  /* 0x000000ffff1b7224 */ /* 0x000fe200078e0015 */
[----:B------:R-:W2:Y:S04]  /*8dde0*/  LDL.LU R20, [R1+0x8264] ;  /* 0x0082640001147983 */ /* 0x000ea80000300800 */
[----:B------:R-:W2:Y:S04]  /*8ddf0*/  LDL.LU R21, [R1+0x8260] ;  /* 0x0082600001157983 */ /* 0x000ea80000300800 */
[----:B------:R-:W-:Y:S04]  /*8de00*/  STL.64 [R1+0x8230], R26 ;  /* 0x0082301a01007387 */ /* 0x000fe80000100a00 */
[----:B---3--:R-:W-:Y:S04]  /*8de10*/  STL.64 [R1+0x81e0], R10 ;  /* 0x0081e00a01007387 */ /* 0x008fe80000100a00 */
[----:B------:R0:W-:Y:S04]  /*8de20*/  STL.64 [R1+0x81d8], R8 ;  /* 0x0081d80801007387 */ /* 0x0001e80000100a00 */
[----:B0-----:R-:W3:Y:S04]  /*8de30*/  LDL.LU R8, [R1+0x400] ;  /* 0x0004000001087983 */ /* 0x001ee80000300800 */
[----:B------:R-:W3:Y:S04]  /*8de40*/  LDL.LU R9, [R1+0x404] ;  /* 0x0004040001097983 */ /* 0x000ee80000300800 */
[----:B------:R-:W2:Y:S04]  /*8de50*/  LDL.LU R10, [R1+0x408] ;  /* 0x00040800010a7983 */ /* 0x000ea80000300800 */
[----:B------:R-:W2:Y:S04]  /*8de60*/  LDL.LU R11, [R1+0x40c] ;  /* 0x00040c00010b7983 */ /* 0x000ea80000300800 */
[----:B------:R-:W3:Y:S04]  /*8de70*/  LDL R26, [R1+0x1b8] ;  /* 0x0001b800011a7983 */ /* 0x000ee80000100800 */
[----:B------:R-:W4:Y:S04]  /*8de80*/  LDL R27, [R1+0x1bc] ;  /* 0x0001bc00011b7983 */ /* 0x000f280000100800 */
[----:B--2---:R0:W-:Y:S04]  /*8de90*/  STL.64 [R1+0x81f0], R10 ;  /* 0x0081f00a01007387 */ /* 0x0041e80000100a00 */
[----:B---3--:R-:W-:Y:S01]  /*8dea0*/  STL.64 [R1+0x81e8], R8 ;  /* 0x0081e80801007387 */ /* 0x008fe20000100a00 */
[----:B0-----:R-:W-:-:S03]  /*8deb0*/  IMAD.MOV.U32 R10, RZ, RZ, R7 ;  /* 0x000000ffff0a7224 */ /* 0x001fc600078e0007 */
[----:B------:R-:W2:Y:S01]  /*8dec0*/  LDL.LU R7, [R1+0x825c] ;  /* 0x00825c0001077983 */ /* 0x000ea20000300800 */
[----:B------:R-:W-:-:S03]  /*8ded0*/  IMAD.MOV.U32 R11, RZ, RZ, R6 ;  /* 0x000000ffff0b7224 */ /* 0x000fc600078e0006 */
[----:B------:R-:W3:Y:S04]  /*8dee0*/  LDL.LU R6, [R1+0x8258] ;  /* 0x0082580001067983 */ /* 0x000ee80000300800 */
[----:B------:R0:W-:Y:S02]  /*8def0*/  STL.64 [R1+0x8208], R10 ;  /* 0x0082080a01007387 */ /* 0x0001e40000100a00 */
[----:B0-----:R-:W-:Y:S02]  /*8df00*/  IMAD.MOV.U32 R10, RZ, RZ, R22 ;  /* 0x000000ffff0a7224 */ /* 0x001fe400078e0016 */
[----:B------:R-:W-:Y:S01]  /*8df10*/  IMAD.MOV.U32 R11, RZ, RZ, R23 ;  /* 0x000000ffff0b7224 */ /* 0x000fe200078e0017 */
[----:B------:R-:W4:Y:S04]  /*8df20*/  LDL.LU R22, [R1+0x8254] ;  /* 0x0082540001167983 */ /* 0x000f280000300800 */
[----:B------:R-:W4:Y:S04]  /*8df30*/  LDL.LU R23, [R1+0x8250] ;  /* 0x0082500001177983 */ /* 0x000f280000300800 */
[----:B------:R2:W-:Y:S04]  /*8df40*/  STL.64 [R1+0x8228], R10 ;  /* 0x0082280a01007387 */ /* 0x0005e80000100a00 */
[----:B------:R-:W4:Y:S04]  /*8df50*/  LDL.LU R8, [R1+0x430] ;  /* 0x0004300001087983 */ /* 0x000f280000300800 */
[----:B------:R-:W4:Y:S01]  /*8df60*/  LDL.LU R9, [R1+0x434] ;  /* 0x0004340001097983 */ /* 0x000f220000300800 */
[----:B--2---:R-:W-:-:S02]  /*8df70*/  IMAD.MOV.U32 R11, RZ, RZ, R7 ;  /* 0x000000ffff0b7224 */ /* 0x004fc400078e0007 */
[----:B---3--:R-:W-:Y:S02]  /*8df80*/  IMAD.MOV.U32 R10, RZ, RZ, R6 ;  /* 0x000000ffff0a7224 */ /* 0x008fe400078e0006 */
[----:B------:R-:W2:Y:S04]  /*8df90*/  LDL.LU R6, [R1+0x824c] ;  /* 0x00824c0001067983 */ /* 0x000ea80000300800 */
[----:B------:R-:W2:Y:S04]  /*8dfa0*/  LDL.LU R7, [R1+0x8248] ;  /* 0x0082480001077983 */ /* 0x000ea80000300800 */
[----:B------:R-:W-:Y:S04]  /*8dfb0*/  STL.64 [R1+0x8240], R10 ;  /* 0x0082400a01007387 */ /* 0x000fe80000100a00 */
[----:B----4-:R0:W-:Y:S04]  /*8dfc0*/  STL.64 [R1+0x8238], R8 ;  /* 0x0082380801007387 */ /* 0x0101e80000100a00 */
[----:B0-----:R-:W3:Y:S04]  /*8dfd0*/  LDL.LU R8, [R1+0x440] ;  /* 0x0004400001087983 */ /* 0x001ee80000300800 */
[----:B------:R-:W3:Y:S04]  /*8dfe0*/  LDL.LU R9, [R1+0x444] ;  /* 0x0004440001097983 */ /* 0x000ee80000300800 */
[----:B------:R-:W3:Y:S04]  /*8dff0*/  LDL.LU R10, [R1+0x448] ;  /* 0x00044800010a7983 */ /* 0x000ee80000300800 */
[----:B------:R-:W3:Y:S01]  /*8e000*/  LDL.LU R11, [R1+0x44c] ;  /* 0x00044c00010b7983 */ /* 0x000ee20000300800 */
[----:B--2---:R-:W-:Y:S03]  /*8e010*/  HMMA.16816.F32 R12, R16, R6, R12 ;  /* 0x00000006100c723c */ /* 0x004fe6000000180c */
[----:B------:R-:W2:-:S15]  /*8e020*/  LDL.LU R16, [R1+0x3e0] ;  /* 0x0003e00001107983 */ /* 0x000e9e0000300800 */
[----:B------:R-:W-:Y:S01]  /*8e030*/  NOP ;  /* 0x0000000000007918 */ /* 0x000fe20000000000 */
[----:B------:R-:W-:Y:S04]  /*8e040*/  STL.64 [R1+0x450], R12 ;  /* 0x0004500c01007387 */ /* 0x000fe80000100a00 */
[----:B------:R-:W-:Y:S04]  /*8e050*/  STL.64 [R1+0x458], R14 ;  /* 0x0004580e01007387 */ /* 0x000fe80000100a00 */
[----:B------:R-:W2:Y:S04]  /*8e060*/  LDL.LU R17, [R1+0x3e4] ;  /* 0x0003e40001117983 */ /* 0x000ea80000300800 */
[----:B------:R-:W4:Y:S04]  /*8e070*/  LDL.LU R18, [R1+0x3e8] ;  /* 0x0003e80001127983 */ /* 0x000f280000300800 */
[----:B------:R-:W4:Y:S04]  /*8e080*/  LDL.LU R19, [R1+0x3ec] ;  /* 0x0003ec0001137983 */ /* 0x000f280000300800 */
[----:B----4-:R-:W-:Y:S04]  /*8e090*/  STL.64 [R1+0x8200], R18 ;  /* 0x0082001201007387 */ /* 0x010fe80000100a00 */
[----:B--2---:R0:W-:Y:S04]  /*8e0a0*/  STL.64 [R1+0x81f8], R16 ;  /* 0x0081f81001007387 */ /* 0x0041e80000100a00 */
[----:B0-----:R-:W2:Y:S04]  /*8e0b0*/  LDL.LU R16, [R1+0x410] ;  /* 0x0004100001107983 */ /* 0x001ea80000300800 */
[----:B------:R-:W2:Y:S04]  /*8e0c0*/  LDL.LU R17, [R1+0x414] ;  /* 0x0004140001117983 */ /* 0x000ea80000300800 */
[----:B------:R-:W4:Y:S04]  /*8e0d0*/  LDL.LU R18, [R1+0x418] ;  /* 0x0004180001127983 */ /* 0x000f280000300800 */
[----:B------:R-:W4:Y:S01]  /*8e0e0*/  LDL.LU R19, [R1+0x41c] ;  /* 0x00041c0001137983 */ /* 0x000f220000300800 */
[C---:B---3--:R-:W-:Y:S03]  /*8e0f0*/  HMMA.16816.F32 R24, R20.reuse, R26, R8 ;  /* 0x0000001a1418723c */ /* 0x048fe60000001808 */
[----:B----4-:R-:W-:Y:S04]  /*8e100*/  STL.64 [R1+0x8218], R18 ;  /* 0x0082181201007387 */ /* 0x010fe80000100a00 */
[----:B--2---:R0:W-:Y:S04]  /*8e110*/  STL.64 [R1+0x8210], R16 ;  /* 0x0082101001007387 */ /* 0x0041e80000100a00 */
[----:B0-----:R-:W2:Y:S04]  /*8e120*/  LDL.LU R16, [R1+0x420] ;  /* 0x0004200001107983 */ /* 0x001ea80000300800 */
[----:B------:R-:W2:Y:S04]  /*8e130*/  LDL.LU R17, [R1+0x424] ;  /* 0x0004240001117983 */ /* 0x000ea80000300800 */
[----:B------:R-:W2:Y:S04]  /*8e140*/  LDL.LU R18, [R1+0x428] ;  /* 0x0004280001127983 */ /* 0x000ea80000300800 */
[----:B------:R-:W2:Y:S04]  /*8e150*/  LDL.LU R19, [R1+0x42c] ;  /* 0x00042c0001137983 */ /* 0x000ea80000300800 */
[----:B------:R-:W-:Y:S04]  /*8e160*/  STL.64 [R1+0x7f68], R6 ;  /* 0x007f680601007387 */ /* 0x000fe80000100a00 */
[----:B------:R-:W3:Y:S04]  /*8e170*/  LDL.LU.64 R10, [R1+0x8240] ;  /* 0x00824000010a7983 */ /* 0x000ee80000300a00 */
[----:B------:R-:W3:Y:S04]  /*8e180*/  LDL.LU.64 R8, [R1+0x8238] ;  /* 0x0082380001087983 */ /* 0x000ee80000300a00 */
[----:B------:R-:W-:Y:S04]  /*8e190*/  STL.64 [R1+0x440], R24 ;  /* 0x0004401801007387 */ /* 0x000fe80000100a00 */
[----:B------:R0:W-:Y:S04]  /*8e1a0*/  STL.64 [R1+0x448], R26 ;  /* 0x0004481a01007387 */ /* 0x0001e80000100a00 */
[----:B0-----:R-:W3:Y:S02]  /*8e1b0*/  LDL.LU.64 R26, [R1+0x8230] ;  /* 0x00823000011a7983 */ /* 0x001ee40000300a00 */
[----:B---3--:R-:W-:Y:S02]  /*8e1c0*/  HMMA.16816.F32 R24, R20, R26, R8 ;  /* 0x0000001a1418723c */ /* 0x008fe40000001808 */
[----:B------:R-:W2:-:S15]  /*8e1d0*/  LDL.LU.64 R10, [R1+0x8228] ;  /* 0x00822800010a7983 */ /* 0x000e9e0000300a00 */
[----:B------:R-:W-:Y:S02]  /*8e1e0*/  NOP ;  /* 0x0000000000007918 */ /* 0x000fe40000000000 */
[----:B------:R-:W-:Y:S04]  /*8e1f0*/  STL.64 [R1+0x430], R24 ;  /* 0x0004301801007387 */ /* 0x000fe80000100a00 */
[----:B------:R0:W-:Y:S04]  /*8e200*/  STL.64 [R1+0x438], R26 ;  /* 0x0004381a01007387 */ /* 0x0001e80000100a00 */
[----:B0-----:R-:W3:Y:S01]  /*8e210*/  LDL.LU.64 R26, [R1+0x8220] ;  /* 0x00822000011a7983 */ /* 0x001ee20000300a00 */
[----:B--2---:R-:W-:Y:S03]  /*8e220*/  HMMA.16816.F32 R8, R20, R10, R16 ;  /* 0x0000000a1408723c */ /* 0x004fe60000001810 */
[----:B------:R-:W2:Y:S04]  /*8e230*/  LDL.LU.64 R18, [R1+0x8218] ;  /* 0x0082180001127983 */ /* 0x000ea80000300a00 */
[----:B------:R-:W2:-:S12]  /*8e240*/  LDL.LU.64 R16, [R1+0x8210] ;  /* 0x0082100001107983 */ /* 0x000e980000300a00 */
[----:B------:R-:W-:Y:S04]  /*8e250*/  STL.64 [R1+0x420], R8 ;  /* 0x0004200801007387 */ /* 0x000fe80000100a00 */
[----:B------:R0:W-:Y:S04]  /*8e260*/  STL.64 [R1+0x428], R10 ;  /* 0x0004280a01007387 */ /* 0x0001e80000100a00 */
[----:B0-----:R-:W2:Y:S01]  /*8e270*/  LDL.LU.64 R10, [R1+0x8208] ;  /* 0x00820800010a7983 */ /* 0x001ea20000300a00 */
[----:B------:R-:W0:Y:S01]  /*8e280*/  S2R R13, SR_TID.X ;  /* 0x00000000000d7919 */ /* 0x000e220000002100 */
[----:B--2---:R-:W-:Y:S02]  /*8e290*/  HMMA.16816.F32 R8, R20, R10, R16 ;  /* 0x0000000a1408723c */ /* 0x004fe40000001810 */
[----:B------:R-:W2:Y:S04]  /*8e2a0*/  LDL.LU.64 R18, [R1+0x8200] ;  /* 0x0082000001127983 */ /* 0x000ea80000300a00 */
[----:B------:R-:W2:-:S13]  /*8e2b0*/  LDL.LU.64 R16, [R1+0x81f8] ;  /* 0x0081f80001107983 */ /* 0x000e9a0000300a00 */
[----:B------:R-:W-:Y:S04]  /*8e2c0*/  STL.64 [R1+0x410], R8 ;  /* 0x0004100801007387 */ /* 0x000fe80000100a00 */
[----:B------:R1:W-:Y:S04]  /*8e2d0*/  STL.64 [R1+0x418], R10 ;  /* 0x0004180a01007387 */ /* 0x0003e80000100a00 */
[----:B-1----:R-:W3:Y:S04]  /*8e2e0*/  LDL.LU.64 R10, [R1+0x81f0] ;  /* 0x0081f000010a7983 */ /* 0x002ee80000300a00 */
[----:B------:R-:W3:Y:S01]  /*8e2f0*/  LDL.LU.64 R8, [R1+0x81e8] ;  /* 0x0081e80001087983 */ /* 0x000ee20000300a00 */
[C---:B0-----:R-:W-:Y:S01]  /*8e300*/  LOP3.LUT R12, R13.reuse, 0x7, RZ, 0xc0, !PT ;  /* 0x000000070d0c7812 */ /* 0x041fe200078ec0ff */
[----:B------:R-:W-:-:S04]  /*8e310*/  IMAD.SHL.U32 R25, R13, 0x2, RZ ;  /* 0x000000020d197824 */ /* 0x000fc800078e00ff */
[----:B------:R-:W-:-:S05]  /*8e320*/  IMAD R12, R12, 0x90, RZ ;  /* 0x000000900c0c7824 */ /* 0x000fca00078e02ff */
[----:B------:R-:W-:Y:S02]  /*8e330*/  LOP3.LUT R12, R12, 0x10, R25, 0x78, !PT ;  /* 0x000000100c0c7812 */ /* 0x000fe400078e7819 */
[----:B---3--:R-:W-:Y:S01]  /*8e340*/  HMMA.16816.F32 R24, R20, R26, R8 ;  /* 0x0000001a1418723c */ /* 0x008fe20000001808 */
[----:B------:R-:W3:Y:S04]  /*8e350*/  LDL.LU.64 R10, [R1+0x81e0] ;  /* 0x0081e000010a7983 */ /* 0x000ee80000300a00 */
[----:B------:R-:W3:-:S14]  /*8e360*/  LDL.LU.64 R8, [R1+0x81d8] ;  /* 0x0081d80001087983 */ /* 0x000edc0000300a00 */
[----:B------:R-:W-:Y:S04]  /*8e370*/  STL.64 [R1+0x400], R24 ;  /* 0x0004001801007387 */ /* 0x000fe80000100a00 */
[----:B------:R0:W-:Y:S04]  /*8e380*/  STL.64 [R1+0x408], R26 ;  /* 0x0004081a01007387 */ /* 0x0001e80000100a00 */
[----:B0-----:R-:W3:Y:S02]  /*8e390*/  LDL.LU.64 R26, [R1+0x81d0] ;  /* 0x0081d000011a7983 */ /* 0x001ee40000300a00 */
[----:B---3--:R-:W-:Y:S02]  /*8e3a0*/  HMMA.16816.F32 R24, R20, R26, R8 ;  /* 0x0000001a1418723c */ /* 0x008fe40000001808 */
[----:B------:R-:W3:-:S15]  /*8e3b0*/  LDL.LU.64 R8, [R1+0x81c8] ;  /* 0x0081c80001087983 */ /* 0x000ede0000300a00 */
[----:B------:R-:W-:Y:S02]  /*8e3c0*/  NOP ;  /* 0x0000000000007918 */ /* 0x000fe40000000000 */
[----:B------:R-:W-:Y:S04]  /*8e3d0*/  STL.64 [R1+0x3f0], R24 ;  /* 0x0003f01801007387 */ /* 0x000fe80000100a00 */
[----:B------:R0:W-:Y:S04]  /*8e3e0*/  STL.64 [R1+0x3f8], R26 ;  /* 0x0003f81a01007387 */ /* 0x0001e80000100a00 */
[----:B0-----:R-:W2:Y:S01]  /*8e3f0*/  LDL.LU.64 R26, [R1+0x81c0] ;  /* 0x0081c000011a7983 */ /* 0x001ea20000300a00 */
[----:B------:R-:W-:-:S05]  /*8e400*/  IMAD.SHL.U32 R13, R13, 0x40, RZ ;  /* 0x000000400d0d7824 */ /* 0x000fca00078e00ff */
[----:B------:R-:W-:-:S04]  /*8e410*/  LOP3.LUT R12, R12, 0x400, R13, 0xf8, !PT ;  /* 0x000004000c0c7812 */ /* 0x000fc800078ef80d */
[----:B------:R-:W-:Y:S01]  /*8e420*/  LOP3.LUT R12, R12, 0x40, RZ, 0x3c, !PT ;  /* 0x000000400c0c7812 */ /* 0x000fe200078e3cff */
[----:B--2---:R-:W-:Y:S04]  /*8e430*/  HMMA.16816.F32 R24, R20, R26, R16 ;  /* 0x0000001a1418723c */ /* 0x004fe80000001810 */
[----:B------:R0:W1:Y:S04]  /*8e440*/  LDSM.16.MT88.4 R16, [R12+UR5+0x20800] ;  /* 0x020800050c10783b */ /* 0x0000680008004200 */
[----:B0-----:R-:W2:Y:S11]  /*8e450*/  LDL.LU R12, [R1+0x670] ;  /* 0x00067000010c7983 */ /* 0x001eb60000300800 */
[----:B------:R-:W-:Y:S04]  /*8e460*/  STL.64 [R1+0x3e0], R24 ;  /* 0x0003e01801007387 */ /* 0x000fe80000100a00 */
[----:B------:R0:W-:Y:S04]  /*8e470*/  STL.64 [R1+0x3e8], R26 ;  /* 0x0003e81a01007387 */ /* 0x0001e80000100a00 */
[----:B------:R-:W2:Y:S04]  /*8e480*/  LDL.LU R13, [R1+0x674] ;  /* 0x00067400010d7983 */ /* 0x000ea80000300800 */
[----:B------:R-:W4:Y:S04]  /*8e490*/  LDL.LU R14, [R1+0x678] ;  /* 0x00067800010e7983 */ /* 0x000f280000300800 */
[----:B------:R-:W4:Y:S01]  /*8e4a0*/  LDL.LU R15, [R1+0x67c] ;  /* 0x00067c00010f7983 */ /* 0x000f220000300800 */
[----:B0-----:R-:W-:-:S02]  /*8e4b0*/  IMAD.MOV.U32 R26, RZ, RZ, R2 ;  /* 0x000000ffff1a7224 */ /* 0x001fc400078e0002 */
[----:B------:R-:W-:Y:S01]  /*8e4c0*/  IMAD.MOV.U32 R27, RZ, RZ, R3 ;  /* 0x000000ffff1b7224 */ /* 0x000fe200078e0003 */
[----:B----4-:R0:W-:Y:S04]  /*8e4d0*/  STL.64 [R1+0x7f78], R14 ;  /* 0x007f780e01007387 */ /* 0x0101e80000100a00 */
[----:B--2---:R-:W-:Y:S04]  /*8e4e0*/  STL.64 [R1+0x7f70], R12 ;  /* 0x007f700c01007387 */ /* 0x004fe80000100a00 */
[----:B------:R-:W2:Y:S01]  /*8e4f0*/  LDL.LU R2, [R1+0x81b8] ;  /* 0x0081b80001027983 */ /* 0x000ea20000300800 */
[----:B0-----:R-:W-:-:S03]  /*8e500*/  IMAD.MOV.U32 R14, RZ, RZ, R4 ;  /* 0x000000ffff0e7224 */ /* 0x001fc600078e0004 */
[----:B------:R-:W4:Y:S01]  /*8e510*/  LDL.LU R3, [R1+0x81b4] ;  /* 0x0081b40001037983 */ /* 0x000f220000300800 */
[----:B------:R-:W-:-:S03]  /*8e520*/  IMAD.MOV.U32 R15, RZ, RZ, R0 ;  /* 0x000000ffff0f7224 */ /* 0x000fc600078e0000 */
[----:B------:R0:W-:Y:S04]  /*8e530*/  STL.64 [R1+0x7f80], R26 ;  /* 0x007f801a01007387 */ /* 0x0001e80000100a00 */
[----:B------:R-:W2:Y:S04]  /*8e540*/  LDL.LU R4, [R1+0x81b0] ;  /* 0x0081b00001047983 */ /* 0x000ea80000300800 */
[----:B------:R-:W2:Y:S04]  /*8e550*/  LDL.LU R0, [R1+0x81ac] ;  /* 0x0081ac0001007983 */ /* 0x000ea80000300800 */
[----:B------:R0:W-:Y:S04]  /*8e560*/  STL.64 [R1+0x7f88], R14 ;  /* 0x007f880e01007387 */ /* 0x0001e80000100a00 */
[----:B------:R-:W2:Y:S04]  /*8e570*/  LDL.LU R24, [R1+0x690] ;  /* 0x0006900001187983 */ /* 0x000ea80000300800 */
[----:B------:R-:W2:Y:S04]  /*8e580*/  LDL.LU R25, [R1+0x694] ;  /* 0x0006940001197983 */ /* 0x000ea80000300800 */
[----:B0-----:R-:W2:Y:S04]  /*8e590*/  LDL.LU R26, [R1+0x698] ;  /* 0x00069800011a7983 */ /* 0x001ea80000300800 */
[----:B------:R-:W2:Y:S01]  /*8e5a0*/  LDL.LU R27, [R1+0x69c] ;  /* 0x00069c00011b7983 */ /* 0x000ea20000300800 */
[----:B------:R-:W-:-:S02]  /*8e5b0*/  IMAD.MOV.U32 R14, RZ, RZ, R28 ;  /* 0x000000ffff0e7224 */ /* 0x000fc400078e001c */
[----:B------:R-:W-:Y:S01]  /*8e5c0*/  IMAD.MOV.U32 R15, RZ, RZ, R29 ;  /* 0x000000ffff0f7224 */ /* 0x000fe200078e001d */
[----:B--2---:R-:W-:Y:S04]  /*8e5d0*/  STL.64 [R1+0x7f98], R26 ;  /* 0x007f981a01007387 */ /* 0x004fe80000100a00 */
[----:B------:R0:W-:Y:S04]  /*8e5e0*/  STL.64 [R1+0x7f90], R24 ;  /* 0x007f901801007387 */ /* 0x0001e80000100a00 */
[----:B------:R-:W2:Y:S04]  /*8e5f0*/  LDL.LU R28, [R1+0x81a8] ;  /* 0x0081a800011c7983 */ /* 0x000ea80000300800 */
[----:B------:R-:W2:Y:S04]  /*8e600*/  LDL.LU R29, [R1+0x81a4] ;  /* 0x0081a400011d7983 */ /* 0x000ea80000300800 */
[----:B------:R3:W-:Y:S04]  /*8e610*/  STL.64 [R1+0x7fa0], R14 ;  /* 0x007fa00e01007387 */ /* 0x0007e80000100a00 */
[----:B0-----:R-:W2:Y:S04]  /*8e620*/  LDL.LU R24, [R1+0x6a0] ;  /* 0x0006a00001187983 */ /* 0x001ea80000300800 */
[----:B------:R-:W2:Y:S04]  /*8e630*/  LDL.LU R25, [R1+0x6a4] ;  /* 0x0006a40001197983 */ /* 0x000ea80000300800 */
[----:B------:R-:W2:Y:S04]  /*8e640*/  LDL.LU R26, [R1+0x6a8] ;  /* 0x0006a800011a7983 */ /* 0x000ea80000300800 */
[----:B------:R-:W2:Y:S01]  /*8e650*/  LDL.LU R27, [R1+0x6ac] ;  /* 0x0006ac00011b7983 */ /* 0x000ea20000300800 */
[----:B---3--:R-:W-:-:S02]  /*8e660*/  IMAD.MOV.U32 R14, RZ, RZ, R8 ;  /* 0x000000ffff0e7224 */ /* 0x008fc400078e0008 */
[----:B------:R-:W-:Y:S01]  /*8e670*/  IMAD.MOV.U32 R15, RZ, RZ, R9 ;  /* 0x000000ffff0f7224 */ /* 0x000fe200078e0009 */
[----:B--2---:R-:W-:Y:S04]  /*8e680*/  STL.64 [R1+0x7fb0], R26 ;  /* 0x007fb01a01007387 */ /* 0x004fe80000100a00 */
[----:B------:R0:W-:Y:S04]  /*8e690*/  STL.64 [R1+0x7fa8], R24 ;  /* 0x007fa81801007387 */ /* 0x0001e80000100a00 */
[----:B------:R-:W2:Y:S04]  /*8e6a0*/  LDL.LU R8, [R1+0x81a0] ;  /* 0x0081a00001087983 */ /* 0x000ea80000300800 */
[----:B------:R-:W3:Y:S04]  /*8e6b0*/  LDL.LU R9, [R1+0x819c] ;  /* 0x00819c0001097983 */ /* 0x000ee80000300800 */
[----:B------:R1:W-:Y:S04]  /*8e6c0*/  STL.64 [R1+0x7fb8], R14 ;  /* 0x007fb80e01007387 */ /* 0x0003e80000100a00 */
[----:B0-----:R-:W2:Y:S04]  /*8e6d0*/  LDL.LU R24, [R1+0x6b0] ;  /* 0x0006b00001187983 */ /* 0x001ea80000300800 */
[----:B------:R-:W2:Y:S04]  /*8e6e0*/  LDL.LU R25, [R1+0x6b4] ;  /* 0x0006b40001197983 */ /* 0x000ea80000300800 */
[----:B------:R-:W2:Y:S04]  /*8e6f0*/  LDL.LU R26, [R1+0x6b8] ;  /* 0x0006b800011a7983 */ /* 0x000ea80000300800 */
[----:B------:R-:W2:Y:S01]  /*8e700*/  LDL.LU R27, [R1+0x6bc] ;  /* 0x0006bc00011b7983 */ /* 0x000ea20000300800 */
[----:B-1----:R-:W-:-:S02]  /*8e710*/  IMAD.MOV.U32 R14, RZ, RZ, R2 ;  /* 0x000000ffff0e7224 */ /* 0x002fc400078e0002 */
[----:B------:R-:W-:Y:S01]  /*8e720*/  IMAD.MOV.U32 R15, RZ, RZ, R5 ;  /* 0x000000ffff0f7224 */ /* 0x000fe200078e0005 */
[----:B--2---:R-:W-:Y:S04]  /*8e730*/  STL.64 [R1+0x7fc8], R26 ;  /* 0x007fc81a01007387 */ /* 0x004fe80000100a00 */
[----:B------:R-:W-:Y:S04]  /*8e740*/  STL.64 [R1+0x7fc0], R24 ;  /* 0x007fc01801007387 */ /* 0x000fe80000100a00 */
[----:B------:R-:W2:Y:S04]  /*8e750*/  LDL.LU R2, [R1+0x8198] ;  /* 0x0081980001027983 */ /* 0x000ea80000300800 */
[----:B------:R-:W2:Y:S04]  /*8e760*/  LDL.LU R5, [R1+0x8194] ;  /* 0x0081940001057983 */ /* 0x000ea80000300800 */
[----:B------:R0:W-:Y:S02]  /*8e770*/  STL.64 [R1+0x7fd0], R14 ;  /* 0x007fd00e01007387 */ /* 0x0001e40000100a00 */
[----:B0-----:R-:W-:Y:S01]  /*8e780*/  IMAD.MOV.U32 R14, RZ, RZ, R4 ;  /* 0x000000ffff0e7224 */ /* 0x001fe200078e0004 */
[----:B----4-:R-:W-:Y:S01]  /*8e790*/  MOV R15, R3 ;  /* 0x00000003000f7202 */ /* 0x010fe20000000f00 */
[----:B------:R-:W4:Y:S04]  /*8e7a0*/  LDL.LU R4, [R1+0x8190] ;  /* 0x0081900001047983 */ /* 0x000f280000300800 */
[----:B------:R-:W2:Y:S04]  /*8e7b0*/  LDL.LU R3, [R1+0x818c] ;  /* 0x00818c0001037983 */ /* 0x000ea80000300800 */
[----:B------:R0:W-:Y:S04]  /*8e7c0*/  STL.64 [R1+0x7fe8], R14 ;  /* 0x007fe80e01007387 */ /* 0x0001e80000100a00 */
[----:B------:R-:W2:Y:S04]  /*8e7d0*/  LDL.LU R24, [R1+0x6c0] ;  /* 0x0006c00001187983 */ /* 0x000ea80000300800 */
[----:B------:R-:W2:Y:S04]  /*8e7e0*/  LDL.LU R25, [R1+0x6c4] ;  /* 0x0006c40001197983 */ /* 0x000ea80000300800 */
[----:B------:R-:W2:Y:S04]  /*8e7f0*/  LDL.LU R26, [R1+0x6c8] ;  /* 0x0006c800011a7983 */ /* 0x000ea80000300800 */
[----:B------:R-:W2:Y:S01]  /*8e800*/  LDL.LU R27, [R1+0x6cc] ;  /* 0x0006cc00011b7983 */ /* 0x000ea20000300800 */
[----:B0-----:R-:W-:-:S02]  /*8e810*/  IMAD.MOV.U32 R14, RZ, RZ, R28 ;  /* 0x000000ffff0e7224 */ /* 0x001fc400078e001c */
[----:B------:R-:W-:Y:S01]  /*8e820*/  IMAD.MOV.U32 R15, RZ, RZ, R0 ;  /* 0x000000ffff0f7224 */ /* 0x000fe200078e0000 */
[----:B------:R-:W3:Y:S04]  /*8e830*/  LDL.LU R28, [R1+0x8188] ;  /* 0x00818800011c7983 */ /* 0x000ee80000300800 */
[----:B------:R-:W3:Y:S04]  /*8e840*/  LDL.LU R0, [R1+0x8184] ;  /* 0x0081840001007983 */ /* 0x000ee80000300800 */
[----:B------:R-:W-:Y:S04]  /*8e850*/  STL.64 [R1+0x8000], R14 ;  /* 0x0080000e01007387 */ /* 0x000fe80000100a00 */
[----:B--2---:R-:W-:Y:S04]  /*8e860*/  STL.64 [R1+0x7fe0], R26 ;  /* 0x007fe01a01007387 */ /* 0x004fe80000100a00 */
[----:B------:R0:W-:Y:S04]  /*8e870*/  STL.64 [R1+0x7fd8], R24 ;  /* 0x007fd81801007387 */ /* 0x0001e80000100a00 */
[----:B0-----:R-:W2:Y:S04]  /*8e880*/  LDL.LU R24, [R1+0x6d0] ;  /* 0x0006d00001187983 */ /* 0x001ea80000300800 */
[----:B------:R-:W2:Y:S04]  /*8e890*/  LDL.LU R25, [R1+0x6d4] ;  /* 0x0006d40001197983 */ /* 0x000ea80000300800 */
[----:B------:R-:W2:Y:S04]  /*8e8a0*/  LDL.LU R26, [R1+0x6d8] ;  /* 0x0006d800011a7983 */ /* 0x000ea80000300800 */
[----:B------:R-:W2:Y:S01]  /*8e8b0*/  LDL.LU R27, [R1+0x6dc] ;  /* 0x0006dc00011b7983 */ /* 0x000ea20000300800 */
[----:B------:R-:W-:-:S02]  /*8e8c0*/  IMAD.MOV.U32 R14, RZ, RZ, R8 ;  /* 0x000000ffff0e7224 */ /* 0x000fc400078e0008 */
        /* <DEDUP_REMOVED lines=11> */
[----:B---3--:R-:W-:Y:S01]  /*8e980*/  IMAD.MOV.U32 R15, RZ, RZ, R9 ;  /* 0x000000ffff0f7224 */ /* 0x008fe200078e0009 */
        /* <DEDUP_REMOVED lines=9> */
[----:B----4-:R-:W-:-:S02]  /*8ea20*/  IMAD.MOV.U32 R14, RZ, RZ, R4 ;  /* 0x000000ffff0e7224 */ /* 0x010fc400078e0004 */
[----:B------:R-:W-:Y:S01]  /*8ea30*/  IMAD.MOV.U32 R15, RZ, RZ, R5 ;  /* 0x000000ffff0f7224 */ /* 0x000fe200078e0005 */
[----:B------:R-:W4:Y:S04]  /*8ea40*/  LDL.LU R4, [R1+0x8170] ;  /* 0x0081700001047983 */ /* 0x000f280000300800 */
        /* <DEDUP_REMOVED lines=12> */
[----:B------:R0:W-:Y:S02]  /*8eb10*/  STL.64 [R1+0x8060], R14 ;  /* 0x0080600e01007387 */ /* 0x0001e40000100a00 */
[----:B0-----:R-:W-:-:S02]  /*8eb20*/  IMAD.MOV.U32 R14, RZ, RZ, R8 ;  /* 0x000000ffff0e7224 */ /* 0x001fc400078e0008 */
[----:B------:R-:W-:Y:S01]  /*8eb30*/  IMAD.MOV.U32 R15, RZ, RZ, R0 ;  /* 0x000000ffff0f7224 */ /* 0x000fe200078e0000 */
[----:B------:R-:W3:Y:S04]  /*8eb40*/  LDL.LU R8, [R1+0x8160] ;  /* 0x0081600001087983 */ /* 0x000ee80000300800 */
[----:B------:R-:W4:Y:S04]  /*8eb50*/  LDL.LU R0, [R1+0x815c] ;  /* 0x00815c0001007983 */ /* 0x000f280000300800 */
[----:B------:R-:W-:Y:S04]  /*8eb60*/  STL.64 [R1+0x8078], R14 ;  /* 0x0080780e01007387 */ /* 0x000fe80000100a00 */
[----:B--2---:R-:W-:Y:S04]  /*8eb70*/  STL.64 [R1+0x8040], R26 ;  /* 0x0080401a01007387 */ /* 0x004fe80000100a00 */
[----:B------:R0:W-:Y:S04]  /*8eb80*/  STL.64 [R1+0x8038], R24 ;  /* 0x0080381801007387 */ /* 0x0001e80000100a00 */
[----:B0-----:R-:W2:Y:S04]  /*8eb90*/  LDL.LU R24, [R1+0x710] ;  /* 0x0007100001187983 */ /* 0x001ea80000300800 */
[----:B------:R-:W2:Y:S04]  /*8eba0*/  LDL.LU R25, [R1+0x714] ;  /* 0x0007140001197983 */ /* 0x000ea80000300800 */
[----:B------:R-:W2:Y:S04]  /*8ebb0*/  LDL.LU R26, [R1+0x718] ;  /* 0x00071800011a7983 */ /* 0x000ea80000300800 */
[----:B------:R-:W2:Y:S01]  /*8ebc0*/  LDL.LU R27, [R1+0x71c] ;  /* 0x00071c00011b7983 */ /* 0x000ea20000300800 */
[----:B---3--:R-:W-:-:S02]  /*8ebd0*/  IMAD.MOV.U32 R14, RZ, RZ, R2 ;  /* 0x000000ffff0e7224 */ /* 0x008fc400078e0002 */
        /* <DEDUP_REMOVED lines=28> */
[----:B--2---:R-:W-:Y:S04]  /*8eda0*/  STL.64 [R1+0x8088], R26 ;  /* 0x0080881a01007387 */ /* 0x004fe80000100a00 */
[----:B------:R0:W-:Y:S04]  /*8edb0*/  STL.64 [R1+0x8080], R24 ;  /* 0x0080801801007387 */ /* 0x0001e80000100a00 */
[----:B0-----:R-:W2:Y:S04]  /*8edc0*/  LDL.LU R24, [R1+0x740] ;  /* 0x0007400001187983 */ /* 0x001ea80000300800 */
[----:B------:R-:W2:Y:S04]  /*8edd0*/  LDL.LU R25, [R1+0x744] ;  /* 0x0007440001197983 */ /* 0x000ea80000300800 */
[----:B------:R-:W2:Y:S04]  /*8ede0*/  LDL.LU R26, [R1+0x748] ;  /* 0x00074800011a7983 */ /* 0x000ea80000300800 */
[----:B------:R-:W2:Y:S04]  /*8edf0*/  LDL.LU R27, [R1+0x74c] ;  /* 0x00074c00011b7983 */ /* 0x000ea80000300800 */
[----:B------:R-:W2:Y:S04]  /*8ee00*/  LDL.LU R8, [R1+0x8140] ;  /* 0x0081400001087983 */ /* 0x000ea80000300800 */
[----:B------:R-:W2:Y:S04]  /*8ee10*/  LDL.LU R3, [R1+0x813c] ;  /* 0x00813c0001037983 */ /* 0x000ea80000300800 */
[----:B------:R0:W-:Y:S04]  /*8ee20*/  STL.64 [R1+0x80d8], R14 ;  /* 0x0080d80e01007387 */ /* 0x0001e80000100a00 */
[----:B------:R-:W2:Y:S04]  /*8ee30*/  LDL.LU R12, [R1+0x780] ;  /* 0x00078000010c7983 */ /* 0x000ea80000300800 */
[----:B------:R-:W2:Y:S04]  /*8ee40*/  LDL.LU R13, [R1+0x784] ;  /* 0x00078400010d7983 */ /* 0x000ea80000300800 */
[----:B0-----:R-:W2:Y:S04]  /*8ee50*/  LDL.LU R14, [R1+0x788] ;  /* 0x00078800010e7983 */ /* 0x001ea80000300800 */
[----:B------:R-:W2:Y:S01]  /*8ee60*/  LDL.LU R15, [R1+0x78c] ;  /* 0x00078c00010f7983 */ /* 0x000ea20000300800 */
[----:B---3--:R-:W-:-:S02]  /*8ee70*/  IMAD.MOV.U32 R10, RZ, RZ, R28 ;  /* 0x000000ffff0a7224 */ /* 0x008fc400078e001c */
[----:B------:R-:W-:Y:S01]  /*8ee80*/  IMAD.MOV.U32 R11, RZ, RZ, R9 ;  /* 0x000000ffff0b7224 */ /* 0x000fe200078e0009 */
[----:B--2---:R4:W-:Y:S04]  /*8ee90*/  STL.64 [R1+0x80e8], R14 ;  /* 0x0080e80e01007387 */ /* 0x0049e80000100a00 */
[----:B------:R0:W-:Y:S01]  /*8eea0*/  STL.64 [R1+0x80e0], R12 ;  /* 0x0080e00c01007387 */ /* 0x0001e20000100a00 */
[----:B----4-:R-:W-:Y:S02]  /*8eeb0*/  IMAD.MOV.U32 R14, RZ, RZ, R4 ;  /* 0x000000ffff0e7224 */ /* 0x010fe400078e0004 */
[----:B------:R-:W-:Y:S01]  /*8eec0*/  IMAD.MOV.U32 R15, RZ, RZ, R29 ;  /* 0x000000ffff0f7224 */ /* 0x000fe200078e001d */
[----:B------:R-:W2:Y:S04]  /*8eed0*/  LDL.LU R4, [R1+0x8138] ;  /* 0x0081380001047983 */ /* 0x000ea80000300800 */
[----:B------:R1:W-:Y:S04]  /*8eee0*/  STL.64 [R1+0x8100], R14 ;  /* 0x0081000e01007387 */ /* 0x0003e80000100a00 */
[----:B------:R3:W-:Y:S04]  /*8eef0*/  STL.64 [R1+0x8108], R10 ;  /* 0x0081080a01007387 */ /* 0x0007e80000100a00 */
[----:B0-----:R-:W4:Y:S04]  /*8ef00*/  LDL.LU R12, [R1+0x7a0] ;  /* 0x0007a000010c7983 */ /* 0x001f280000300800 */
[----:B------:R-:W4:Y:S04]  /*8ef10*/  LDL.LU R13, [R1+0x7a4] ;  /* 0x0007a400010d7983 */ /* 0x000f280000300800 */
[----:B-1----:R-:W2:Y:S04]  /*8ef20*/  LDL.LU R14, [R1+0x7a8] ;  /* 0x0007a800010e7983 */ /* 0x002ea80000300800 */
[----:B------:R-:W2:Y:S01]  /*8ef30*/  LDL.LU R15, [R1+0x7ac] ;  /* 0x0007ac00010f7983 */ /* 0x000ea20000300800 */
[----:B---3--:R-:W-:-:S02]  /*8ef40*/  IMAD.MOV.U32 R10, RZ, RZ, R8 ;  /* 0x000000ffff0a7224 */ /* 0x008fc400078e0008 */
[----:B------:R-:W-:Y:S01]  /*8ef50*/  IMAD.MOV.U32 R11, RZ, RZ, R5 ;  /* 0x000000ffff0b7224 */ /* 0x000fe200078e0005 */
[----:B--2---:R-:W-:Y:S04]  /*8ef60*/  STL.64 [R1+0x8118], R14 ;  /* 0x0081180e01007387 */ /* 0x004fe80000100a00 */
[----:B----4-:R0:W-:Y:S04]  /*8ef70*/  STL.64 [R1+0x8110], R12 ;  /* 0x0081100c01007387 */ /* 0x0101e80000100a00 */
[----:B------:R-:W-:Y:S04]  /*8ef80*/  STL.64 [R1+0x8120], R10 ;  /* 0x0081200a01007387 */ /* 0x000fe80000100a00 */
[----:B0-----:R-:W2:Y:S04]  /*8ef90*/  LDL.LU R12, [R1+0x7b0] ;  /* 0x0007b000010c7983 */ /* 0x001ea80000300800 */
[----:B------:R-:W2:Y:S04]  /*8efa0*/  LDL.LU R13, [R1+0x7b4] ;  /* 0x0007b400010d7983 */ /* 0x000ea80000300800 */
[----:B------:R-:W3:Y:S04]  /*8efb0*/  LDL.LU R14, [R1+0x7b8] ;  /* 0x0007b800010e7983 */ /* 0x000ee80000300800 */
[----:B------:R-:W3:Y:S04]  /*8efc0*/  LDL.LU R15, [R1+0x7bc] ;  /* 0x0007bc00010f7983 */ /* 0x000ee80000300800 */
[----:B---3--:R-:W-:Y:S04]  /*8efd0*/  STL.64 [R1+0x8130], R14 ;  /* 0x0081300e01007387 */ /* 0x008fe80000100a00 */
[----:B--2---:R0:W-:Y:S04]  /*8efe0*/  STL.64 [R1+0x8128], R12 ;  /* 0x0081280c01007387 */ /* 0x0041e80000100a00 */
[----:B0-----:R-:W2:Y:S04]  /*8eff0*/  LDL.LU R12, [R1+0x7c0] ;  /* 0x0007c000010c7983 */ /* 0x001ea80000300800 */
[----:B------:R-:W2:Y:S04]  /*8f000*/  LDL.LU R13, [R1+0x7c4] ;  /* 0x0007c400010d7983 */ /* 0x000ea80000300800 */
[----:B------:R-:W2:Y:S04]  /*8f010*/  LDL.LU R14, [R1+0x7c8] ;  /* 0x0007c800010e7983 */ /* 0x000ea80000300800 */
[----:B------:R-:W2:Y:S04]  /*8f020*/  LDL.LU R15, [R1+0x7cc] ;  /* 0x0007cc00010f7983 */ /* 0x000ea80000300800 */
[----:B------:R-:W-:Y:S04]  /*8f030*/  STL.64 [R1+0x80a0], R26 ;  /* 0x0080a01a01007387 */ /* 0x000fe80000100a00 */
[----:B------:R0:W-:Y:S04]  /*8f040*/  STL.64 [R1+0x8098], R24 ;  /* 0x0080981801007387 */ /* 0x0001e80000100a00 */
[----:B0-----:R-:W3:Y:S04]  /*8f050*/  LDL.LU R24, [R1+0x750] ;  /* 0x0007500001187983 */ /* 0x001ee80000300800 */
[----:B------:R-:W3:Y:S04]  /*8f060*/  LDL.LU R25, [R1+0x754] ;  /* 0x0007540001197983 */ /* 0x000ee80000300800 */
[----:B------:R-:W4:Y:S04]  /*8f070*/  LDL.LU R26, [R1+0x758] ;  /* 0x00075800011a7983 */ /* 0x000f280000300800 */
[----:B------:R-:W4:Y:S04]  /*8f080*/  LDL.LU R27, [R1+0x75c] ;  /* 0x00075c00011b7983 */ /* 0x000f280000300800 */
[----:B----4-:R-:W-:Y:S04]  /*8f090*/  STL.64 [R1+0x80b8], R26 ;  /* 0x0080b81a01007387 */ /* 0x010fe80000100a00 */
[----:B---3--:R0:W-:Y:S04]  /*8f0a0*/  STL.64 [R1+0x80b0], R24 ;  /* 0x0080b01801007387 */ /* 0x0081e80000100a00 */
[----:B0-----:R-:W3:Y:S04]  /*8f0b0*/  LDL.LU R24, [R1+0x760] ;  /* 0x0007600001187983 */ /* 0x001ee80000300800 */
[----:B------:R-:W3:Y:S04]  /*8f0c0*/  LDL.LU R25, [R1+0x764] ;  /* 0x0007640001197983 */ /* 0x000ee80000300800 */
[----:B------:R-:W4:Y:S04]  /*8f0d0*/  LDL.LU R26, [R1+0x768] ;  /* 0x00076800011a7983 */ /* 0x000f280000300800 */
[----:B------:R-:W4:Y:S01]  /*8f0e0*/  LDL.LU R27, [R1+0x76c] ;  /* 0x00076c00011b7983 */ /* 0x000f220000300800 */
[----:B------:R-:W-:-:S02]  /*8f0f0*/  IMAD.MOV.U32 R10, RZ, RZ, R4 ;  /* 0x000000ffff0a7224 */ /* 0x000fc400078e0004 */
[----:B------:R-:W-:Y:S01]  /*8f100*/  IMAD.MOV.U32 R11, RZ, RZ, R3 ;  /* 0x000000ffff0b7224 */ /* 0x000fe200078e0003 */
[----:B----4-:R-:W-:Y:S04]  /*8f110*/  STL.64 [R1+0x80d0], R26 ;  /* 0x0080d01a01007387 */ /* 0x010fe80000100a00 */
[----:B---3--:R0:W-:Y:S04]  /*8f120*/  STL.64 [R1+0x80c8], R24 ;  /* 0x0080c81801007387 */ /* 0x0081e80000100a00 */
[----:B0-----:R-:W3:Y:S04]  /*8f130*/  LDL.LU R24, [R1+0x770] ;  /* 0x0007700001187983 */ /* 0x001ee80000300800 */
[----:B------:R-:W3:Y:S04]  /*8f140*/  LDL.LU R25, [R1+0x774] ;  /* 0x0007740001197983 */ /* 0x000ee80000300800 */
[----:B------:R-:W4:Y:S04]  /*8f150*/  LDL.LU R26, [R1+0x778] ;  /* 0x00077800011a7983 */ /* 0x000f280000300800 */
[----:B------:R-:W4:Y:S01]  /*8f160*/  LDL.LU R27, [R1+0x77c] ;  /* 0x00077c00011b7983 */ /* 0x000f220000300800 */
[C---:B--2---:R-:W-:Y:S03]  /*8f170*/  HMMA.16816.F32 R8, R20.reuse, R10, R12 ;  /* 0x0000000a1408723c */ /* 0x044fe6000000180c */
[----:B----4-:R-:W-:Y:S04]  /*8f180*/  STL.64 [R1+0x80f8], R26 ;  /* 0x0080f81a01007387 */ /* 0x010fe80000100a00 */
[----:B---3--:R0:W-:Y:S04]  /*8f190*/  STL.64 [R1+0x80f0], R24 ;  /* 0x0080f01801007387 */ /* 0x0081e80000100a00 */
[----:B0-----:R-:W2:Y:S04]  /*8f1a0*/  LDL.LU R24, [R1+0x790] ;  /* 0x0007900001187983 */ /* 0x001ea80000300800 */
[----:B------:R-:W2:Y:S04]  /*8f1b0*/  LDL.LU R25, [R1+0x794] ;  /* 0x0007940001197983 */ /* 0x000ea80000300800 */
[----:B------:R-:W2:Y:S04]  /*8f1c0*/  LDL.LU R26, [R1+0x798] ;  /* 0x00079800011a7983 */ /* 0x000ea80000300800 */
[----:B------:R-:W2:Y:S04]  /*8f1d0*/  LDL.LU R27, [R1+0x79c] ;  /* 0x00079c00011b7983 */ /* 0x000ea80000300800 */
[----:B------:R-:W3:Y:S04]  /*8f1e0*/  LDL.LU R4, [R1+0x680] ;  /* 0x0006800001047983 */ /* 0x000ee80000300800 */
[----:B------:R-:W3:Y:S04]  /*8f1f0*/  LDL.LU R5, [R1+0x684] ;  /* 0x0006840001057983 */ /* 0x000ee80000300800 */
[----:B------:R-:W3:Y:S04]  /*8f200*/  LDL.LU R6, [R1+0x688] ;  /* 0x0006880001067983 */ /* 0x000ee80000300800 */
[----:B------:R-:W3:Y:S04]  /*8f210*/  LDL.LU R7, [R1+0x68c] ;  /* 0x00068c0001077983 */ /* 0x000ee80000300800 */
[----:B------:R-:W-:Y:S04]  /*8f220*/  STL.64 [R1+0x7f40], R18 ;  /* 0x007f401201007387 */ /* 0x000fe80000100a00 */
[----:B------:R-:W-:Y:S04]  /*8f230*/  STL.64 [R1+0x7f38], R16 ;  /* 0x007f381001007387 */ /* 0x000fe80000100a00 */
[----:B------:R-:W4:Y:S04]  /*8f240*/  LDL.LU.64 R14, [R1+0x8130] ;  /* 0x00813000010e7983 */ /* 0x000f280000300a00 */
[----:B------:R-:W4:Y:S04]  /*8f250*/  LDL.LU.64 R12, [R1+0x8128] ;  /* 0x00812800010c7983 */ /* 0x000f280000300a00 */
[----:B------:R-:W-:Y:S04]  /*8f260*/  STL.64 [R1+0x7c0], R8 ;  /* 0x0007c00801007387 */ /* 0x000fe80000100a00 */
[----:B------:R0:W-:Y:S04]  /*8f270*/  STL.64 [R1+0x7c8], R10 ;  /* 0x0007c80a01007387 */ /* 0x0001e80000100a00 */
[----:B0-----:R-:W4:Y:S02]  /*8f280*/  LDL.LU.64 R10, [R1+0x8120] ;  /* 0x00812000010a7983 */ /* 0x001f240000300a00 */
[----:B----4-:R-:W-:Y:S02]  /*8f290*/  HMMA.16816.F32 R8, R20, R10, R12 ;  /* 0x0000000a1408723c */ /* 0x010fe4000000180c */
[----:B------:R-:W4:Y:S04]  /*8f2a0*/  LDL.LU.64 R14, [R1+0x8118] ;  /* 0x00811800010e7983 */ /* 0x000f280000300a00 */
[----:B------:R-:W4:-:S13]  /*8f2b0*/  LDL.LU.64 R12, [R1+0x8110] ;  /* 0x00811000010c7983 */ /* 0x000f1a0000300a00 */
[----:B------:R-:W-:Y:S04]  /*8f2c0*/  STL.64 [R1+0x7b0], R8 ;  /* 0x0007b00801007387 */ /* 0x000fe80000100a00 */
[----:B------:R0:W-:Y:S04]  /*8f2d0*/  STL.64 [R1+0x7b8], R10 ;  /* 0x0007b80a01007387 */ /* 0x0001e80000100a00 */
[----:B0-----:R-:W4:Y:S02]  /*8f2e0*/  LDL.LU.64 R10, [R1+0x8108] ;  /* 0x00810800010a7983 */ /* 0x001f240000300a00 */
[----:B----4-:R-:W-:Y:S02]  /*8f2f0*/  HMMA.16816.F32 R8, R20, R10, R12 ;  /* 0x0000000a1408723c */ /* 0x010fe4000000180c */
[----:B------:R-:W2:-:S15]  /*8f300*/  LDL.LU.64 R14, [R1+0x8100] ;  /* 0x00810000010e7983 */ /* 0x000e9e0000300a00 */
[----:B------:R-:W-:Y:S02]  /*8f310*/  NOP ;  /* 0x0000000000007918 */ /* 0x000fe40000000000 */
[----:B------:R0:W-:Y:S04]  /*8f320*/  STL.64 [R1+0x7a0], R8 ;  /* 0x0007a00801007387 */ /* 0x0001e80000100a00 */
[----:B------:R1:W-:Y:S04]  /*8f330*/  STL.64 [R1+0x7a8], R10 ;  /* 0x0007a80a01007387 */ /* 0x0003e80000100a00 */
[----:B0-----:R-:W4:Y:S04]  /*8f340*/  LDL.LU R8, [R1+0x660] ;  /* 0x0006600001087983 */ /* 0x001f280000300800 */
[----:B------:R-:W4:Y:S04]  /*8f350*/  LDL.LU R9, [R1+0x664] ;  /* 0x0006640001097983 */ /* 0x000f280000300800 */
[----:B-1----:R-:W4:Y:S04]  /*8f360*/  LDL.LU R10, [R1+0x668] ;  /* 0x00066800010a7983 */ /* 0x002f280000300800 */
[----:B------:R-:W4:Y:S01]  /*8f370*/  LDL.LU R11, [R1+0x66c] ;  /* 0x00066c00010b7983 */ /* 0x000f220000300800 */
[----:B--2---:R-:W-:Y:S03]  /*8f380*/  HMMA.16816.F32 R12, R20, R14, R24 ;  /* 0x0000000e140c723c */ /* 0x004fe60000001818 */
[----:B------:R-:W2:Y:S04]  /*8f390*/  LDL.LU.64 R26, [R1+0x80f8] ;  /* 0x0080f800011a7983 */ /* 0x000ea80000300a00 */
[----:B------:R-:W2:-:S12]  /*8f3a0*/  LDL.LU.64 R24, [R1+0x80f0] ;  /* 0x0080f00001187983 */ /* 0x000e980000300a00 */
[----:B------:R-:W-:Y:S04]  /*8f3b0*/  STL.64 [R1+0x790], R12 ;  /* 0x0007900c01007387 */ /* 0x000fe80000100a00 */
[----:B------:R0:W-:Y:S04]  /*8f3c0*/  STL.64 [R1+0x798], R14 ;  /* 0x0007980e01007387 */ /* 0x0001e80000100a00 */
[----:B0-----:R-:W2:Y:S04]  /*8f3d0*/  LDL.LU.64 R14, [R1+0x80e8] ;  /* 0x0080e800010e7983 */ /* 0x001ea80000300a00 */
[----:B------:R-:W2:Y:S01]  /*8f3e0*/  LDL.LU.64 R12, [R1+0x80e0] ;  /* 0x0080e000010c7983 */ /* 0x000ea20000300a00 */
[----:B------:R-:W-:-:S02]  /*8f3f0*/  IMAD.MOV.U32 R18, RZ, RZ, R2 ;  /* 0x000000ffff127224 */ /* 0x000fc400078e0002 */
[----:B------:R-:W-:-:S07]  /*8f400*/  IMAD.MOV.U32 R19, RZ, RZ, R0 ;  /* 0x000000ffff137224 */ /* 0x000fce00078e0000 */
[----:B--2---:R-:W-:Y:S01]  /*8f410*/  HMMA.16816.F32 R16, R20, R18, R12 ;  /* 0x000000121410723c */ /* 0x004fe2000000180c */
[----:B------:R-:W2:-:S15]  /*8f420*/  LDL.LU.64 R14, [R1+0x80d8] ;  /* 0x0080d800010e7983 */ /* 0x000e9e0000300a00 */
[----:B------:R-:W-:-:S03]  /*8f430*/  NOP ;  /* 0x0000000000007918 */ /* 0x000fc60000000000 */
[----:B------:R0:W-:Y:S04]  /*8f440*/  STL.64 [R1+0x780], R16 ;  /* 0x0007801001007387 */ /* 0x0001e80000100a00 */
[----:B------:R1:W-:Y:S04]  /*8f450*/  STL.64 [R1+0x788], R18 ;  /* 0x0007881201007387 */ /* 0x0003e80000100a00 */
[----:B0-----:R-:W3:Y:S04]  /*8f460*/  LDL.LU R16, [R1+0x650] ;  /* 0x0006500001107983 */ /* 0x001ee80000300800 */
[----:B------:R-:W3:Y:S04]  /*8f470*/  LDL.LU R17, [R1+0x654] ;  /* 0x0006540001117983 */ /* 0x000ee80000300800 */
[----:B-1----:R-:W3:Y:S04]  /*8f480*/  LDL.LU R18, [R1+0x658] ;  /* 0x0006580001127983 */ /* 0x002ee80000300800 */
[----:B------:R-:W3:Y:S01]  /*8f490*/  LDL.LU R19, [R1+0x65c] ;  /* 0x00065c0001137983 */ /* 0x000ee20000300800 */
[----:B--2---:R-:W-:Y:S03]  /*8f4a0*/  HMMA.16816.F32 R12, R20, R14, R24 ;  /* 0x0000000e140c723c */ /* 0x004fe60000001818 */
[----:B------:R-:W2:Y:S04]  /*8f4b0*/  LDL.LU.64 R26, [R1+0x80d0] ;  /* 0x0080d000011a7983 */ /* 0x000ea80000300a00 */
[----:B------:R-:W2:-:S12]  /*8f4c0*/  LDL.LU.64 R24, [R1+0x80c8] ;  /* 0x0080c80001187983 */ /* 0x000e980000300a00 */
[----:B------:R-:W-:Y:S04]  /*8f4d0*/  STL.64 [R1+0x770], R12 ;  /* 0x0007700c01007387 */ /* 0x000fe80000100a00 */
[----:B------:R0:W-:Y:S04]  /*8f4e0*/  STL.64 [R1+0x778], R14 ;  /* 0x0007780e01007387 */ /* 0x0001e80000100a00 */
[----:B0-----:R-:W2:Y:S02]  /*8f4f0*/  LDL.LU.64 R14, [R1+0x80c0] ;  /* 0x0080c000010e7983 */ /* 0x001ea40000300a00 */
[----:B--2---:R-:W-:Y:S02]  /*8f500*/  HMMA.16816.F32 R12, R20, R14, R24 ;  /* 0x0000000e140c723c */ /* 0x004fe40000001818 */
[----:B------:R-:W2:Y:S04]  /*8f510*/  LDL.LU.64 R26, [R1+0x80b8] ;  /* 0x0080b800011a7983 */ /* 0x000ea80000300a00 */
[----:B------:R-:W2:-:S13]  /*8f520*/  LDL.LU.64 R24, [R1+0x80b0] ;  /* 0x0080b00001187983 */ /* 0x000e9a0000300a00 */
        /* <DEDUP_REMOVED lines=76> */
[----:B------:R-:W3:-:S15]  /*8f9f0*/  LDL.LU.64 R26, [R1+0x7f80] ;  /* 0x007f8000011a7983 */ /* 0x000ede0000300a00 */
[----:B------:R-:W-:Y:S02]  /*8fa00*/  NOP ;  /* 0x0000000000007918 */ /* 0x000fe40000000000 */
[----:B------:R-:W-:Y:S04]  /*8fa10*/  STL.64 [R1+0x690], R12 ;  /* 0x0006900c01007387 */ /* 0x000fe80000100a00 */
[----:B------:R0:W-:Y:S04]  /*8fa20*/  STL.64 [R1+0x698], R14 ;  /* 0x0006980e01007387 */ /* 0x0001e80000100a00 */
[----:B0-----:R-:W2:Y:S04]  /*8fa30*/  LDL.LU.64 R14, [R1+0x7f78] ;  /* 0x007f7800010e7983 */ /* 0x001ea80000300a00 */
[----:B------:R-:W2:Y:S01]  /*8fa40*/  LDL.LU.64 R12, [R1+0x7f70] ;  /* 0x007f7000010c7983 */ /* 0x000ea20000300a00 */
[----:B---3--:R-:W-:Y:S03]  /*8fa50*/  HMMA.16816.F32 R24, R20, R26, R4 ;  /* 0x0000001a1418723c */ /* 0x008fe60000001804 */
[----:B------:R-:W3:-:S15]  /*8fa60*/  LDL.LU.64 R6, [R1+0x7f68] ;  /* 0x007f680001067983 */ /* 0x000ede0000300a00 */
[----:B------:R-:W-:Y:S01]  /*8fa70*/  NOP ;  /* 0x0000000000007918 */ /* 0x000fe20000000000 */
[----:B------:R-:W-:Y:S04]  /*8fa80*/  STL.64 [R1+0x680], R24 ;  /* 0x0006801801007387 */ /* 0x000fe80000100a00 */
[----:B------:R0:W-:Y:S04]  /*8fa90*/  STL.64 [R1+0x688], R26 ;  /* 0x0006881a01007387 */ /* 0x0001e80000100a00 */
[----:B0-----:R-:W2:Y:S04]  /*8faa0*/  LDL.LU.64 R26, [R1+0x7f60] ;  /* 0x007f6000011a7983 */ /* 0x001ea80000300a00 */
[----:B------:R-:W3:Y:S01]  /*8fab0*/  LDL.LU.64 R24, [R1+0x7f58] ;  /* 0x007f580001187983 */ /* 0x000ee20000300a00 */
[----:B--2---:R-:W-:-:S15]  /*8fac0*/  HMMA.16816.F32 R12, R20, R26, R12 ;  /* 0x0000001a140c723c */ /* 0x004fde000000180c */
[----:B------:R-:W-:-:S04]  /*8fad0*/  NOP ;  /* 0x0000000000007918 */ /* 0x000fc80000000000 */
[----:B------:R-:W-:Y:S04]  /*8fae0*/  STL.64 [R1+0x670], R12 ;  /* 0x0006700c01007387 */ /* 0x000fe80000100a00 */
[----:B------:R0:W-:Y:S04]  /*8faf0*/  STL.64 [R1+0x678], R14 ;  /* 0x0006780e01007387 */ /* 0x0001e80000100a00 */
[----:B0-----:R-:W4:Y:S04]  /*8fb00*/  LDL.LU.64 R14, [R1+0x7f50] ;  /* 0x007f5000010e7983 */ /* 0x001f280000300a00 */
[----:B------:R-:W-:Y:S04]  /*8fb10*/  STL.64 [R1+0x7d60], R26 ;  /* 0x007d601a01007387 */ /* 0x000fe80000100a00 */
[----:B---3--:R0:W-:Y:S04]  /*8fb20*/  STL.64 [R1+0x7d58], R24 ;  /* 0x007d581801007387 */ /* 0x0081e80000100a00 */
[----:B0-----:R-:W2:Y:S04]  /*8fb30*/  LDL.LU R24, [R1+0x3d0] ;  /* 0x0003d00001187983 */ /* 0x001ea80000300800 */
[----:B------:R-:W2:Y:S04]  /*8fb40*/  LDL.LU R25, [R1+0x3d4] ;  /* 0x0003d40001197983 */ /* 0x000ea80000300800 */
[----:B------:R-:W2:Y:S04]  /*8fb50*/  LDL.LU R26, [R1+0x3d8] ;  /* 0x0003d800011a7983 */ /* 0x000ea80000300800 */
[----:B------:R-:W2:Y:S01]  /*8fb60*/  LDL.LU R27, [R1+0x3dc] ;  /* 0x0003dc00011b7983 */ /* 0x000ea20000300800 */
[----:B----4-:R-:W-:-:S15]  /*8fb70*/  HMMA.16816.F32 R8, R20, R14, R8 ;  /* 0x0000000e1408723c */ /* 0x010fde0000001808 */
[----:B------:R-:W-:-:S04]  /*8fb80*/  NOP ;  /* 0x0000000000007918 */ /* 0x000fc80000000000 */
[----:B------:R-:W-:Y:S04]  /*8fb90*/  STL.64 [R1+0x660], R8 ;  /* 0x0006600801007387 */ /* 0x000fe80000100a00 */
[----:B------:R0:W-:Y:S04]  /*8fba0*/  STL.64 [R1+0x668], R10 ;  /* 0x0006680a01007387 */ /* 0x0001e80000100a00 */
[----:B0-----:R-:W3:Y:S01]  /*8fbb0*/  LDL.LU.64 R10, [R1+0x7f48] ;  /* 0x007f4800010a7983 */ /* 0x001ee20000300a00 */
[----:B------:R-:W0:Y:S03]  /*8fbc0*/  S2R R13, SR_TID.X ;  /* 0x00000000000d7919 */ /* 0x000e260000002100 */
[----:B------:R-:W-:Y:S04]  /*8fbd0*/  STL [R1+0x7d54], R14 ;  /* 0x007d540e01007387 */ /* 0x000fe80000100800 */
[----:B------:R-:W-:Y:S01]  /*8fbe0*/  STL [R1+0x7d50], R15 ;  /* 0x007d500f01007387 */ /* 0x000fe20000100800 */
[C---:B0-----:R-:W-:Y:S01]  /*8fbf0*/  LOP3.LUT R12, R13.reuse, 0x7, RZ, 0xc0, !PT ;  /* 0x000000070d0c7812 */ /* 0x041fe200078ec0ff */
[----:B------:R-:W-:-:S04]  /*8fc00*/  IMAD.SHL.U32 R4, R13, 0x2, RZ ;  /* 0x000000020d047824 */ /* 0x000fc800078e00ff */
[----:B------:R-:W-:Y:S02]  /*8fc10*/  IMAD R12, R12, 0x90, RZ ;  /* 0x000000900c0c7824 */ /* 0x000fe400078e02ff */
[----:B------:R-:W-:-:S03]  /*8fc20*/  IMAD.SHL.U32 R13, R13, 0x40, RZ ;  /* 0x000000400d0d7824 */ /* 0x000fc600078e00ff */
[----:B------:R-:W-:-:S04]  /*8fc30*/  LOP3.LUT R12, R12, 0x10, R4, 0x78, !PT ;  /* 0x000000100c0c7812 */ /* 0x000fc800078e7804 */
[----:B------:R-:W-:-:S04]  /*8fc40*/  LOP3.LUT R12, R12, 0x400, R13, 0xf8, !PT ;  /* 0x000004000c0c7812 */ /* 0x000fc800078ef80d */
[----:B------:R-:W-:Y:S01]  /*8fc50*/  LOP3.LUT R12, R12, 0x60, RZ, 0x3c, !PT ;  /* 0x000000600c0c7812 */ /* 0x000fe200078e3cff */
[----:B---3--:R-:W-:-:S15]  /*8fc60*/  HMMA.16816.F32 R16, R20, R10, R16 ;  /* 0x0000000a1410723c */ /* 0x008fde0000001810 */
[----:B------:R-:W-:-:S04]  /*8fc70*/  NOP ;  /* 0x0000000000007918 */ /* 0x000fc80000000000 */
[----:B------:R-:W-:Y:S04]  /*8fc80*/  STL.64 [R1+0x650], R16 ;  /* 0x0006501001007387 */ /* 0x000fe80000100a00 */
[----:B------:R0:W-:Y:S04]  /*8fc90*/  STL.64 [R1+0x658], R18 ;  /* 0x0006581201007387 */ /* 0x0001e80000100a00 */
[----:B0-----:R-:W3:Y:S04]  /*8fca0*/  LDL.LU.64 R18, [R1+0x7f40] ;  /* 0x007f400001127983 */ /* 0x001ee80000300a00 */
[----:B------:R-:W3:Y:S04]  /*8fcb0*/  LDL.LU.64 R16, [R1+0x7f38] ;  /* 0x007f380001107983 */ /* 0x000ee80000300a00 */
[----:B------:R-:W-:Y:S04]  /*8fcc0*/  STL [R1+0x7d4c], R10 ;  /* 0x007d4c0a01007387 */ /* 0x000fe80000100800 */
[----:B------:R2:W-:Y:S02]  /*8fcd0*/  STL [R1+0x7d48], R11 ;  /* 0x007d480b01007387 */ /* 0x0005e40000100800 */
[----:B--2---:R-:W-:Y:S02]  /*8fce0*/  HMMA.16816.F32 R8, R20, R6, R24 ;  /* 0x000000061408723c */ /* 0x004fe40000001818 */
[----:B------:R-:W-:Y:S04]  /*8fcf0*/  STL.64 [R1+0x7ef8], R6 ;  /* 0x007ef80601007387 */ /* 0x000fe80000100a00 */
[----:B------:R0:W1:-:S13]  /*8fd00*/  LDSM.16.MT88.4 R20, [R12+UR5+0x20800] ;  /* 0x020800050c14783b */ /* 0x00005a0008004200 */
[----:B------:R2:W-:Y:S04]  /*8fd10*/  STL.64 [R1+0x3d0], R8 ;  /* 0x0003d00801007387 */ /* 0x0005e80000100a00 */
[----:B------:R4:W-:Y:S04]  /*8fd20*/  STL.64 [R1+0x3d8], R10 ;  /* 0x0003d80a01007387 */ /* 0x0009e80000100a00 */
[----:B0-----:R-:W3:Y:S04]  /*8fd30*/  LDL.LU R12, [R1+0x630] ;  /* 0x00063000010c7983 */ /* 0x001ee80000300800 */
[----:B------:R-:W3:Y:S04]  /*8fd40*/  LDL.LU R13, [R1+0x634] ;  /* 0x00063400010d7983 */ /* 0x000ee80000300800 */
[----:B------:R-:W3:Y:S04]  /*8fd50*/  LDL.LU R14, [R1+0x638] ;  /* 0x00063800010e7983 */ /* 0x000ee80000300800 */
[----:B------:R-:W3:Y:S04]  /*8fd60*/  LDL.LU R15, [R1+0x63c] ;  /* 0x00063c00010f7983 */ /* 0x000ee80000300800 */
[----:B--2---:R-:W2:Y:S04]  /*8fd70*/  LDL.LU R8, [R1+0x640] ;  /* 0x0006400001087983 */ /* 0x004ea80000300800 */
[----:B------:R-:W2:Y:S04]  /*8fd80*/  LDL.LU R9, [R1+0x644] ;  /* 0x0006440001097983 */ /* 0x000ea80000300800 */
[----:B----4-:R-:W2:Y:S04]  /*8fd90*/  LDL.LU R10, [R1+0x648] ;  /* 0x00064800010a7983 */ /* 0x010ea80000300800 */
[----:B------:R-:W2:Y:S04]  /*8fda0*/  LDL.LU R11, [R1+0x64c] ;  /* 0x00064c00010b7983 */ /* 0x000ea80000300800 */
[----:B---3--:R0:W-:Y:S04]  /*8fdb0*/  STL.64 [R1+0x7f30], R14 ;  /* 0x007f300e01007387 */ /* 0x0081e80000100a00 */
[----:B------:R-:W-:Y:S04]  /*8fdc0*/  STL.64 [R1+0x7f28], R12 ;  /* 0x007f280c01007387 */ /* 0x000fe80000100a00 */
[----:B0-----:R-:W2:Y:S04]  /*8fdd0*/  LDL.LU.64 R14, [R1+0x1b8] ;  /* 0x0001b800010e7983 */ /* 0x001ea80000300a00 */
[----:B------:R-:W3:Y:S04]  /*8fde0*/  LDL.64 R6, [R1+0x188] ;  /* 0x0001880001067983 */ /* 0x000ee80000100a00 */
[----:B---3--:R0:W-:Y:S04]  /*8fdf0*/  STL.64 [R1+0x7f08], R6 ;  /* 0x007f080601007387 */ /* 0x0081e80000100a00 */
[----:B0-----:R-:W3:Y:S04]  /*8fe00*/  LDL.LU.64 R6, [R1+0x198] ;  /* 0x0001980001067983 */ /* 0x001ee80000300a00 */
[----:B---3--:R0:W-:Y:S04]  /*8fe10*/  STL.64 [R1+0x7f20], R6 ;  /* 0x007f200601007387 */ /* 0x0081e80000100a00 */
[----:B0-----:R-:W3:Y:S04]  /*8fe20*/  LDL.LU.64 R6, [R1+0x1a8] ;  /* 0x0001a80001067983 */ /* 0x001ee80000300a00 */
[----:B------:R-:W4:Y:S04]  /*8fe30*/  LDL.LU.64 R26, [R1+0x148] ;  /* 0x00014800011a7983 */ /* 0x000f280000300a00 */
[----:B----4-:R0:W-:Y:S04]  /*8fe40*/  STL.64 [R1+0x7ec8], R26 ;  /* 0x007ec81a01007387 */ /* 0x0101e80000100a00 */
[----:B0-----:R-:W4:Y:S04]  /*8fe50*/  LDL.LU.64 R26, [R1+0x168] ;  /* 0x00016800011a7983 */ /* 0x001f280000300a00 */
[----:B----4-:R0:W-:Y:S04]  /*8fe60*/  STL.64 [R1+0x7ee0], R26 ;  /* 0x007ee01a01007387 */ /* 0x0101e80000100a00 */
[----:B0-----:R-:W4:Y:S04]  /*8fe70*/  LDL.LU.64 R26, [R1+0x178] ;  /* 0x00017800011a7983 */ /* 0x001f280000300a00 */
[----:B----4-:R0:W-:Y:S04]  /*8fe80*/  STL.64 [R1+0x7f00], R26 ;  /* 0x007f001a01007387 */ /* 0x0101e80000100a00 */
[----:B------:R-:W4:Y:S04]  /*8fe90*/  LDL.LU R24, [R1+0x610] ;  /* 0x0006100001187983 */ /* 0x000f280000300800 */
[----:B------:R-:W4:Y:S04]  /*8fea0*/  LDL.LU R25, [R1+0x614] ;  /* 0x0006140001197983 */ /* 0x000f280000300800 */
[----:B0-----:R-:W2:Y:S04]  /*8feb0*/  LDL.LU R26, [R1+0x618] ;  /* 0x00061800011a7983 */ /* 0x001ea80000300800 */
[----:B------:R-:W2:Y:S04]  /*8fec0*/  LDL.LU R27, [R1+0x61c] ;  /* 0x00061c00011b7983 */ /* 0x000ea80000300800 */
[----:B--2---:R-:W-:Y:S04]  /*8fed0*/  STL.64 [R1+0x7f18], R26 ;  /* 0x007f181a01007387 */ /* 0x004fe80000100a00 */
[----:B----4-:R0:W-:Y:S04]  /*8fee0*/  STL.64 [R1+0x7f10], R24 ;  /* 0x007f101801007387 */ /* 0x0101e80000100a00 */
[----:B0-----:R-:W2:Y:S04]  /*8fef0*/  LDL.LU R24, [R1+0x620] ;  /* 0x0006200001187983 */ /* 0x001ea80000300800 */
[----:B------:R-:W2:Y:S04]  /*8ff00*/  LDL.LU R25, [R1+0x624] ;  /* 0x0006240001197983 */ /* 0x000ea80000300800 */
[----:B------:R-:W2:Y:S04]  /*8ff10*/  LDL.LU R26, [R1+0x628] ;  /* 0x00062800011a7983 */ /* 0x000ea80000300800 */
[----:B------:R-:W2:Y:S04]  /*8ff20*/  LDL.LU R27, [R1+0x62c] ;  /* 0x00062c00011b7983 */ /* 0x000ea80000300800 */
[----:B-1----:R-:W-:Y:S04]  /*8ff30*/  STL.64 [R1+0x7d18], R22 ;  /* 0x007d181601007387 */ /* 0x002fe80000100a00 */
[----:B------:R0:W-:Y:S04]  /*8ff40*/  STL.64 [R1+0x7d10], R20 ;  /* 0x007d101401007387 */ /* 0x0001e80000100a00 */
[----:B0-----:R-:W4:Y:S04]  /*8ff50*/  LDL.LU R20, [R1+0x5d0] ;  /* 0x0005d00001147983 */ /* 0x001f280000300800 */
[----:B------:R-:W4:Y:S04]  /*8ff60*/  LDL.LU R21, [R1+0x5d4] ;  /* 0x0005d40001157983 */ /* 0x000f280000300800 */
[----:B------:R-:W2:Y:S04]  /*8ff70*/  LDL.LU R22, [R1+0x5d8] ;  /* 0x0005d80001167983 */ /* 0x000ea80000300800 */
[----:B------:R-:W2:Y:S01]  /*8ff80*/  LDL.LU R23, [R1+0x5dc] ;  /* 0x0005dc0001177983 */ /* 0x000ea20000300800 */
[----:B------:R-:W-:Y:S03]  /*8ff90*/  HMMA.16816.F32 R8, R16, R14, R8 ;  /* 0x0000000e1008723c */ /* 0x000fe60000001808 */
[----:B--2---:R-:W-:Y:S04]  /*8ffa0*/  STL.64 [R1+0x7ed8], R22 ;  /* 0x007ed81601007387 */ /* 0x004fe80000100a00 */
[----:B----4-:R0:W-:Y:S04]  /*8ffb0*/  STL.64 [R1+0x7ed0], R20 ;  /* 0x007ed01401007387 */ /* 0x0101e80000100a00 */
[----:B0-----:R-:W2:Y:S04]  /*8ffc0*/  LDL.LU R20, [R1+0x5f0] ;  /* 0x0005f00001147983 */ /* 0x001ea80000300800 */
[----:B------:R-:W2:Y:S04]  /*8ffd0*/  LDL.LU R21, [R1+0x5f4] ;  /* 0x0005f40001157983 */ /* 0x000ea80000300800 */
[----:B------:R-:W4:Y:S04]  /*8ffe0*/  LDL.LU R22, [R1+0x5f8] ;  /* 0x0005f80001167983 */ /* 0x000f280000300800 */
[----:B------:R-:W4:Y:S04]  /*8fff0*/  LDL.LU R23, [R1+0x5fc] ;  /* 0x0005fc0001177983 */ /* 0x000f280000300800 */
[----:B----4-:R-:W-:Y:S04]  /*90000*/  STL.64 [R1+0x7ef0], R22 ;  /* 0x007ef01601007387 */ /* 0x010fe80000100a00 */
[----:B--2---:R0:W-:Y:S04]  /*90010*/  STL.64 [R1+0x7ee8], R20 ;  /* 0x007ee81401007387 */ /* 0x0041e80000100a00 */
[----:B0-----:R-:W2:Y:S04]  /*90020*/  LDL.LU R20, [R1+0x600] ;  /* 0x0006000001147983 */ /* 0x001ea80000300800 */
[----:B------:R-:W2:Y:S04]  /*90030*/  LDL.LU R21, [R1+0x604] ;  /* 0x0006040001157983 */ /* 0x000ea80000300800 */
[----:B------:R-:W2:Y:S04]  /*90040*/  LDL.LU R22, [R1+0x608] ;  /* 0x0006080001167983 */ /* 0x000ea80000300800 */
[----:B------:R-:W2:Y:S04]  /*90050*/  LDL.LU R23, [R1+0x60c] ;  /* 0x00060c0001177983 */ /* 0x000ea80000300800 */
[----:B------:R0:W-:Y:S04]  /*90060*/  STL.64 [R1+0x640], R8 ;  /* 0x0006400801007387 */ /* 0x0001e80000100a00 */
[----:B------:R-:W-:Y:S01]  /*90070*/  STL.64 [R1+0x648], R10 ;  /* 0x0006480a01007387 */ /* 0x000fe20000100a00 */
[----:B0-----:R-:W-:-:S02]  /*90080*/  IMAD.MOV.U32 R8, RZ, RZ, R14 ;  /* 0x000000ffff087224 */ /* 0x001fc400078e000e */
[----:B------:R-:W-:Y:S02]  /*90090*/  IMAD.MOV.U32 R9, RZ, RZ, R15 ;  /* 0x000000ffff097224 */ /* 0x000fe400078e000f */
[----:B------:R-:W3:Y:S04]  /*900a0*/  LDL.LU.64 R14, [R1+0x7f30] ;  /* 0x007f3000010e7983 */ /* 0x000ee80000300a00 */
[----:B------:R-:W3:Y:S02]  /*900b0*/  LDL.LU.64 R12, [R1+0x7f28] ;  /* 0x007f2800010c7983 */ /* 0x000ee40000300a00 */
[----:B---3--:R-:W-:-:S15]  /*900c0*/  HMMA.16816.F32 R12, R16, R6, R12 ;  /* 0x00000006100c723c */ /* 0x008fde000000180c */
[----:B------:R-:W-:-:S04]  /*900d0*/  NOP ;  /* 0x0000000000007918 */ /* 0x000fc80000000000 */
[----:B------:R0:W-:Y:S04]  /*900e0*/  STL.64 [R1+0x630], R12 ;  /* 0x0006300c01007387 */ /* 0x0001e80000100a00 */
[----:B------:R-:W-:Y:S01]  /*900f0*/  STL.64 [R1+0x638], R14 ;  /* 0x0006380e01007387 */ /* 0x000fe20000100a00 */
[----:B0-----:R-:W-:Y:S02]  /*90100*/  IMAD.MOV.U32 R12, RZ, RZ, R6 ;  /* 0x000000ffff0c7224 */ /* 0x001fe400078e0006 */
[----:B------:R-:W-:Y:S02]  /*90110*/  IMAD.MOV.U32 R13, RZ, RZ, R7 ;  /* 0x000000ffff0d7224 */ /* 0x000fe400078e0007 */
        /* <DEDUP_REMOVED lines=8> */
[----:B------:R-:W3:Y:S04]  /*901a0*/  LDL.LU.64 R24, [R1+0x7f10] ;  /* 0x007f100001187983 */ /* 0x000ee80000300a00 */
[----:B------:R-:W3:Y:S04]  /*901b0*/  LDL.LU.64 R6, [R1+0x7f08] ;  /* 0x007f080001067983 */ /* 0x000ee80000300a00 */
[----:B------:R0:W-:Y:S04]  /*901c0*/  STL.64 [R1+0x7d70], R10 ;  /* 0x007d700a01007387 */ /* 0x0001e80000100a00 */
[----:B------:R-:W-:Y:S04]  /*901d0*/  STL.64 [R1+0x7d68], R8 ;  /* 0x007d680801007387 */ /* 0x000fe80000100a00 */
[----:B0-----:R-:W4:Y:S01]  /*901e0*/  LDL.LU.64 R10, [R1+0x158] ;  /* 0x00015800010a7983 */ /* 0x001f220000300a00 */
[----:B---3--:R-:W-:-:S15]  /*901f0*/  HMMA.16816.F32 R24, R16, R6, R24 ;  /* 0x000000061018723c */ /* 0x008fde0000001818 */
[----:B------:R-:W-:-:S04]  /*90200*/  NOP ;  /* 0x0000000000007918 */ /* 0x000fc80000000000 */
[----:B------:R-:W-:Y:S04]  /*90210*/  STL.64 [R1+0x610], R24 ;  /* 0x0006101801007387 */ /* 0x000fe80000100a00 */
[----:B------:R0:W-:Y:S04]  /*90220*/  STL.64 [R1+0x618], R26 ;  /* 0x0006181a01007387 */ /* 0x0001e80000100a00 */
[----:B0-----:R-:W2:Y:S01]  /*90230*/  LDL.LU.64 R26, [R1+0x7f00] ;  /* 0x007f0000011a7983 */ /* 0x001ea20000300a00 */
[----:B------:R-:W-:-:S03]  /*90240*/  IMAD.MOV.U32 R5, RZ, RZ, R7 ;  /* 0x000000ffff057224 */ /* 0x000fc600078e0007 */
[----:B------:R-:W3:Y:S01]  /*90250*/  LDL.LU.64 R6, [R1+0x7ef8] ;  /* 0x007ef80001067983 */ /* 0x000ee20000300a00 */
[----:B--2---:R-:W-:Y:S01]  /*90260*/  HMMA.16816.F32 R20, R16, R26, R20 ;  /* 0x0000001a1014723c */ /* 0x004fe20000001814 */
[----:B------:R-:W-:Y:S02]  /*90270*/  IMAD.MOV.U32 R14, RZ, RZ, R26 ;  /* 0x000000ffff0e7224 */ /* 0x000fe400078e001a */
[----:B------:R-:W-:-:S15]  /*90280*/  IMAD.MOV.U32 R15, RZ, RZ, R27 ;  /* 0x000000ffff0f7224 */ /* 0x000fde00078e001b */
[----:B------:R-:W-:Y:S01]  /*90290*/  NOP ;  /* 0x0000000000007918 */ /* 0x000fe20000000000 */
[----:B------:R-:W-:Y:S04]  /*902a0*/  STL.64 [R1+0x600], R20 ;  /* 0x0006001401007387 */ /* 0x000fe80000100a00 */
[----:B------:R0:W-:Y:S04]  /*902b0*/  STL.64 [R1+0x608], R22 ;  /* 0x0006081601007387 */ /* 0x0001e80000100a00 */
[----:B0-----:R-:W2:Y:S04]  /*902c0*/  LDL.LU.64 R22, [R1+0x7ef0] ;  /* 0x007ef00001167983 */ /* 0x001ea80000300a00 */
[----:B------:R-:W2:Y:S04]  /*902d0*/  LDL.LU.64 R20, [R1+0x7ee8] ;  /* 0x007ee80001147983 */ /* 0x000ea80000300a00 */
[----:B------:R-:W2:Y:S04]  /*902e0*/  LDL.LU.64 R26, [R1+0x7ee0] ;  /* 0x007ee000011a7983 */ /* 0x000ea80000300a00 */
[----:B------:R-:W-:Y:S04]  /*902f0*/  STL.64 [R1+0x7d80], R14 ;  /* 0x007d800e01007387 */ /* 0x000fe80000100a00 */
[----:B------:R0:W-:Y:S04]  /*90300*/  STL.64 [R1+0x7d78], R12 ;  /* 0x007d780c01007387 */ /* 0x0001e80000100a00 */
[----:B0-----:R-:W4:Y:S04]  /*90310*/  LDL.LU R12, [R1+0x5e0] ;  /* 0x0005e000010c7983 */ /* 0x001f280000300800 */
[----:B------:R-:W4:Y:S04]  /*90320*/  LDL.LU R13, [R1+0x5e4] ;  /* 0x0005e400010d7983 */ /* 0x000f280000300800 */
[----:B------:R-:W4:Y:S04]  /*90330*/  LDL.LU R14, [R1+0x5e8] ;  /* 0x0005e800010e7983 */ /* 0x000f280000300800 */
[----:B------:R-:W4:Y:S01]  /*90340*/  LDL.LU R15, [R1+0x5ec] ;  /* 0x0005ec00010f7983 */ /* 0x000f220000300800 */
        /* <DEDUP_REMOVED lines=10> */
[----:B---3--:R-:W-:Y:S04]  /*903f0*/  STL.64 [R1+0x7ec0], R6 ;  /* 0x007ec00601007387 */ /* 0x008fe80000100a00 */
[----:B------:R4:W-:Y:S02]  /*90400*/  STL [R1+0x7eb8], R5 ;  /* 0x007eb80501007387 */ /* 0x0009e40000100800 */
[----:B----4-:R-:W-:Y:S02]  /*90410*/  HMMA.16816.F32 R4, R16, R10, R12 ;  /* 0x0000000a1004723c */ /* 0x010fe4000000180c */
[----:B------:R-:W-:Y:S01]  /*90420*/  STL [R1+0x7c28], R2 ;  /* 0x007c280201007387 */ /* 0x000fe20000100800 */
[----:B------:R-:W-:-:S02]  /*90430*/  IMAD.MOV.U32 R28, RZ, RZ, R11 ;  /* 0x000000ffff1c7224 */ /* 0x000fc400078e000b */
[----:B------:R-:W-:-:S14]  /*90440*/  IMAD.MOV.U32 R0, RZ, RZ, R10 ;  /* 0x000000ffff007224 */ /* 0x000fdc00078e000a */
[----:B------:R-:W-:Y:S04]  /*90450*/  STL.64 [R1+0x5e0], R4 ;  /* 0x0005e00401007387 */ /* 0x000fe80000100a00 */
[----:B------:R2:W-:Y:S04]  /*90460*/  STL.64 [R1+0x5e8], R6 ;  /* 0x0005e80601007387 */ /* 0x0005e80000100a00 */
[----:B------:R-:W-:Y:S04]  /*90470*/  STL [R1+0x7c34], R28 ;  /* 0x007c341c01007387 */ /* 0x000fe80000100800 */
[----:B------:R-:W-:Y:S01]  /*90480*/  STL [R1+0x7c30], R0 ;  /* 0x007c300001007387 */ /* 0x000fe20000100800 */
[----:B--2---:R-:W-:-:S15]  /*90490*/  HMMA.16816.F32 R4, R16, R26, R20 ;  /* 0x0000001a1004723c */ /* 0x004fde0000001814 */
[----:B------:R-:W-:-:S04]  /*904a0*/  NOP ;  /* 0x0000000000007918 */ /* 0x000fc80000000000 */
[----:B------:R0:W-:Y:S04]  /*904b0*/  STL.64 [R1+0x5d0], R4 ;  /* 0x0005d00401007387 */ /* 0x0001e80000100a00 */
[----:B------:R1:W-:Y:S04]  /*904c0*/  STL.64 [R1+0x5d8], R6 ;  /* 0x0005d80601007387 */ /* 0x0003e80000100a00 */
[----:B------:R-:W2:Y:S04]  /*904d0*/  LDL.LU R12, [R1+0x570] ;  /* 0x00057000010c7983 */ /* 0x000ea80000300800 */
[----:B------:R-:W2:Y:S04]  /*904e0*/  LDL.LU R13, [R1+0x574] ;  /* 0x00057400010d7983 */ /* 0x000ea80000300800 */
[----:B------:R-:W3:Y:S04]  /*904f0*/  LDL.LU R14, [R1+0x578] ;  /* 0x00057800010e7983 */ /* 0x000ee80000300800 */
[----:B------:R-:W3:Y:S04]  /*90500*/  LDL.LU R15, [R1+0x57c] ;  /* 0x00057c00010f7983 */ /* 0x000ee80000300800 */
[----:B0-----:R-:W4:Y:S04]  /*90510*/  LDL.LU R4, [R1+0x5c0] ;  /* 0x0005c00001047983 */ /* 0x001f280000300800 */
[----:B------:R-:W4:Y:S04]  /*90520*/  LDL.LU R5, [R1+0x5c4] ;  /* 0x0005c40001057983 */ /* 0x000f280000300800 */
[----:B-1----:R-:W4:Y:S04]  /*90530*/  LDL.LU R6, [R1+0x5c8] ;  /* 0x0005c80001067983 */ /* 0x002f280000300800 */
[----:B------:R-:W4:Y:S04]  /*90540*/  LDL.LU R7, [R1+0x5cc] ;  /* 0x0005cc0001077983 */ /* 0x000f280000300800 */
[----:B---3--:R0:W-:Y:S04]  /*90550*/  STL.64 [R1+0x7e58], R14 ;  /* 0x007e580e01007387 */ /* 0x0081e80000100a00 */
[----:B--2---:R-:W-:Y:S04]  /*90560*/  STL.64 [R1+0x7e50], R12 ;  /* 0x007e500c01007387 */ /* 0x004fe80000100a00 */
[----:B0-----:R-:W2:Y:S04]  /*90570*/  LDL.LU.64 R14, [R1+0xf8] ;  /* 0x0000f800010e7983 */ /* 0x001ea80000300a00 */
[----:B--2---:R0:W-:Y:S04]  /*90580*/  STL.64 [R1+0x7e68], R14 ;  /* 0x007e680e01007387 */ /* 0x0041e80000100a00 */
[----:B0-----:R-:W2:Y:S04]  /*90590*/  LDL.LU.64 R14, [R1+0x108] ;  /* 0x00010800010e7983 */ /* 0x001ea80000300a00 */
[----:B--2---:R0:W-:Y:S04]  /*905a0*/  STL.64 [R1+0x7e80], R14 ;  /* 0x007e800e01007387 */ /* 0x0041e80000100a00 */
[----:B0-----:R-:W2:Y:S04]  /*905b0*/  LDL.LU.64 R14, [R1+0x118] ;  /* 0x00011800010e7983 */ /* 0x001ea80000300a00 */
[----:B--2---:R0:W-:Y:S04]  /*905c0*/  STL.64 [R1+0x7e98], R14 ;  /* 0x007e980e01007387 */ /* 0x0041e80000100a00 */
[----:B0-----:R-:W2:Y:S04]  /*905d0*/  LDL.LU.64 R14, [R1+0x128] ;  /* 0x00012800010e7983 */ /* 0x001ea80000300a00 */
[----:B--2---:R0:W-:Y:S04]  /*905e0*/  STL.64 [R1+0x7eb0], R14 ;  /* 0x007eb00e01007387 */ /* 0x0041e80000100a00 */
[----:B0-----:R-:W4:Y:S04]  /*905f0*/  LDL.LU.64 R14, [R1+0x138] ;  /* 0x00013800010e7983 */ /* 0x001f280000300a00 */
[----:B------:R-:W2:Y:S04]  /*90600*/  LDL.LU.64 R10, [R1+0xe8] ;  /* 0x0000e800010a7983 */ /* 0x000ea80000300a00 */
[----:B--2---:R0:W-:Y:S04]  /*90610*/  STL.64 [R1+0x7e60], R10 ;  /* 0x007e600a01007387 */ /* 0x0041e80000100a00 */
[----:B------:R-:W2:Y:S04]  /*90620*/  LDL.LU R8, [R1+0x580] ;  /* 0x0005800001087983 */ /* 0x000ea80000300800 */
[----:B------:R-:W2:Y:S04]  /*90630*/  LDL.LU R9, [R1+0x584] ;  /* 0x0005840001097983 */ /* 0x000ea80000300800 */
[----:B0-----:R-:W3:Y:S04]  /*90640*/  LDL.LU R10, [R1+0x588] ;  /* 0x00058800010a7983 */ /* 0x001ee80000300800 */
[----:B------:R-:W3:Y:S04]  /*90650*/  LDL.LU R11, [R1+0x58c] ;  /* 0x00058c00010b7983 */ /* 0x000ee80000300800 */
[----:B---3--:R-:W-:Y:S04]  /*90660*/  STL.64 [R1+0x7e78], R10 ;  /* 0x007e780a01007387 */ /* 0x008fe80000100a00 */
[----:B--2---:R0:W-:Y:S04]  /*90670*/  STL.64 [R1+0x7e70], R8 ;  /* 0x007e700801007387 */ /* 0x0041e80000100a00 */
        /* <DEDUP_REMOVED lines=12> */
[----:B------:R-:W-:Y:S02]  /*90740*/  IMAD.MOV.U32 R29, RZ, RZ, R26 ;  /* 0x000000ffff1d7224 */ /* 0x000fe400078e001a */
[----:B------:R-:W-:Y:S01]  /*90750*/  IMAD.MOV.U32 R2, RZ, RZ, R15 ;  /* 0x000000ffff027224 */ /* 0x000fe200078e000f */
[----:B---3--:R-:W-:Y:S04]  /*90760*/  STL.64 [R1+0x7ea8], R10 ;  /* 0x007ea80a01007387 */ /* 0x008fe80000100a00 */
[----:B--2---:R0:W-:Y:S04]  /*90770*/  STL.64 [R1+0x7ea0], R8 ;  /* 0x007ea00801007387 */ /* 0x0041e80000100a00 */
        /* <DEDUP_REMOVED lines=8> */
[----:B------:R-:W3:Y:S04]  /*90800*/  LDL.LU.64 R26, [R1+0xd8] ;  /* 0x0000d800011a7983 */ /* 0x000ee80000300a00 */
[----:B------:R-:W-:Y:S04]  /*90810*/  STL [R1+0x7c3c], R3 ;  /* 0x007c3c0301007387 */ /* 0x000fe80000100800 */
[----:B------:R-:W-:Y:S04]  /*90820*/  STL [R1+0x7c38], R29 ;  /* 0x007c381d01007387 */ /* 0x000fe80000100800 */
[----:B------:R0:W-:Y:S04]  /*90830*/  STL.64 [R1+0x5c0], R4 ;  /* 0x0005c00401007387 */ /* 0x0001e80000100a00 */
[----:B------:R1:W-:Y:S01]  /*90840*/  STL.64 [R1+0x5c8], R6 ;  /* 0x0005c80601007387 */ /* 0x0003e20000100a00 */
[----:B0-----:R-:W-:-:S03]  /*90850*/  IMAD.MOV.U32 R4, RZ, RZ, R14 ;  /* 0x000000ffff047224 */ /* 0x001fc600078e000e */
[----:B-1----:R-:W4:Y:S04]  /*90860*/  LDL.LU.64 R6, [R1+0x7ec0] ;  /* 0x007ec00001067983 */ /* 0x002f280000300a00 */
[----:B------:R-:W2:Y:S04]  /*90870*/  LDL.LU R5, [R1+0x7eb8] ;  /* 0x007eb80001057983 */ /* 0x000ea80000300800 */
        /* <DEDUP_REMOVED lines=49> */
[----:B------:R-:W-:-:S05]  /*90b90*/  IMAD.MOV.U32 R3, RZ, RZ, R11 ;  /* 0x000000ffff037224 */ /* 0x000fca00078e000b */
[----:B---3--:R-:W-:Y:S11]  /*90ba0*/  HMMA.16816.F32 R8, R16, R26, R20 ;  /* 0x0000001a1008723c */ /* 0x008ff60000001814 */
[----:B------:R0:W-:Y:S04]  /*90bb0*/  STL.64 [R1+0x570], R12 ;  /* 0x0005700c01007387 */ /* 0x0001e80000100a00 */
[----:B------:R1:W-:Y:S04]  /*90bc0*/  STL.64 [R1+0x578], R14 ;  /* 0x0005780e01007387 */ /* 0x0003e80000100a00 */
[----:B------:R-:W-:Y:S04]  /*90bd0*/  STL [R1+0x7c6c], R3 ;  /* 0x007c6c0301007387 */ /* 0x000fe80000100800 */
[----:B------:R-:W-:Y:S04]  /*90be0*/  STL [R1+0x7c68], R29 ;  /* 0x007c681d01007387 */ /* 0x000fe80000100800 */
[----:B------:R-:W-:Y:S04]  /*90bf0*/  STL.64 [R1+0x560], R8 ;  /* 0x0005600801007387 */ /* 0x000fe80000100a00 */
[----:B------:R-:W-:Y:S04]  /*90c00*/  STL.64 [R1+0x568], R10 ;  /* 0x0005680a01007387 */ /* 0x000fe80000100a00 */
[----:B0-----:R-:W2:Y:S04]  /*90c10*/  LDL.LU R12, [R1+0x500] ;  /* 0x00050000010c7983 */ /* 0x001ea80000300800 */
[----:B------:R-:W2:Y:S04]  /*90c20*/  LDL.LU R13, [R1+0x504] ;  /* 0x00050400010d7983 */ /* 0x000ea80000300800 */
[----:B-1----:R-:W3:Y:S04]  /*90c30*/  LDL.LU R14, [R1+0x508] ;  /* 0x00050800010e7983 */ /* 0x002ee80000300800 */
[----:B------:R-:W3:Y:S04]  /*90c40*/  LDL.LU R15, [R1+0x50c] ;  /* 0x00050c00010f7983 */ /* 0x000ee80000300800 */
[----:B------:R-:W2:Y:S04]  /*90c50*/  LDL.LU R20, [R1+0x550] ;  /* 0x0005500001147983 */ /* 0x000ea80000300800 */
[----:B------:R-:W4:Y:S04]  /*90c60*/  LDL.LU R21, [R1+0x554] ;  /* 0x0005540001157983 */ /* 0x000f280000300800 */
[----:B------:R-:W4:Y:S01]  /*90c70*/  LDL.LU R22, [R1+0x558] ;  /* 0x0005580001167983 */ /* 0x000f220000300800 */
[----:B------:R-:W-:-:S02]  /*90c80*/  IMAD.MOV.U32 R4, RZ, RZ, R26 ;  /* 0x000000ffff047224 */ /* 0x000fc400078e001a */
[----:B------:R-:W-:Y:S01]  /*90c90*/  IMAD.MOV.U32 R2, RZ, RZ, R27 ;  /* 0x000000ffff027224 */ /* 0x000fe200078e001b */
[----:B------:R-:W4:Y:S04]  /*90ca0*/  LDL.LU R23, [R1+0x55c] ;  /* 0x00055c0001177983 */ /* 0x000f280000300800 */
[----:B------:R-:W4:Y:S04]  /*90cb0*/  LDL.LU.64 R26, [R1+0xc8] ;  /* 0x0000c800011a7983 */ /* 0x000f280000300a00 */
        /* <DEDUP_REMOVED lines=9> */
[----:B------:R-:W3:Y:S04]  /*90d50*/  LDL.LU.64 R10, [R1+0x78] ;  /* 0x00007800010a7983 */ /* 0x000ee80000300a00 */
[----:B---3--:R0:W-:Y:S04]  /*90d60*/  STL.64 [R1+0x7e00], R10 ;  /* 0x007e000a01007387 */ /* 0x0081e80000100a00 */
[----:B------:R-:W3:Y:S04]  /*90d70*/  LDL.LU R8, [R1+0x510] ;  /* 0x0005100001087983 */ /* 0x000ee80000300800 */
[----:B------:R-:W3:Y:S04]  /*90d80*/  LDL.LU R9, [R1+0x514] ;  /* 0x0005140001097983 */ /* 0x000ee80000300800 */
[----:B0-----:R-:W2:Y:S04]  /*90d90*/  LDL.LU R10, [R1+0x518] ;  /* 0x00051800010a7983 */ /* 0x001ea80000300800 */
[----:B------:R-:W2:Y:S04]  /*90da0*/  LDL.LU R11, [R1+0x51c] ;  /* 0x00051c00010b7983 */ /* 0x000ea80000300800 */
[----:B--2---:R-:W-:Y:S04]  /*90db0*/  STL.64 [R1+0x7e18], R10 ;  /* 0x007e180a01007387 */ /* 0x004fe80000100a00 */
[----:B---3--:R0:W-:Y:S04]  /*90dc0*/  STL.64 [R1+0x7e10], R8 ;  /* 0x007e100801007387 */ /* 0x0081e80000100a00 */
        /* <DEDUP_REMOVED lines=19> */
[----:B------:R0:W-:Y:S04]  /*90f00*/  STL.64 [R1+0x550], R20 ;  /* 0x0005501401007387 */ /* 0x0001e80000100a00 */
[----:B------:R1:W-:Y:S01]  /*90f10*/  STL.64 [R1+0x558], R22 ;  /* 0x0005581601007387 */ /* 0x0003e20000100a00 */
[----:B------:R-:W-:-:S02]  /*90f20*/  IMAD.MOV.U32 R0, RZ, RZ, R27 ;  /* 0x000000ffff007224 */ /* 0x000fc400078e001b */
[----:B------:R-:W-:Y:S01]  /*90f30*/  IMAD.MOV.U32 R28, RZ, RZ, R26 ;  /* 0x000000ffff1c7224 */ /* 0x000fe200078e001a */
[----:B0-----:R-:W3:Y:S04]  /*90f40*/  LDL.LU R20, [R1+0x4f0] ;  /* 0x0004f00001147983 */ /* 0x001ee80000300800 */
[----:B------:R-:W3:Y:S04]  /*90f50*/  LDL.LU R21, [R1+0x4f4] ;  /* 0x0004f40001157983 */ /* 0x000ee80000300800 */
[----:B-1----:R-:W3:Y:S04]  /*90f60*/  LDL.LU R22, [R1+0x4f8] ;  /* 0x0004f80001167983 */ /* 0x002ee80000300800 */
[----:B------:R-:W3:Y:S04]  /*90f70*/  LDL.LU R23, [R1+0x4fc] ;  /* 0x0004fc0001177983 */ /* 0x000ee80000300800 */
[----:B------:R-:W3:Y:S04]  /*90f80*/  LDL.LU.64 R26, [R1+0x68] ;  /* 0x00006800011a7983 */ /* 0x000ee80000300a00 */
[----:B------:R-:W-:Y:S04]  /*90f90*/  STL [R1+0x7c7c], R0 ;  /* 0x007c7c0001007387 */ /* 0x000fe80000100800 */
[----:B------:R-:W-:Y:S01]  /*90fa0*/  STL [R1+0x7c78], R28 ;  /* 0x007c781c01007387 */ /* 0x000fe20000100800 */
[----:B------:R-:W-:-:S02]  /*90fb0*/  IMAD.MOV.U32 R3, RZ, RZ, R14 ;  /* 0x000000ffff037224 */ /* 0x000fc400078e000e */
        /* <DEDUP_REMOVED lines=47> */
[----:B0-----:R-:W2:Y:S01]  /*912b0*/  LDL.LU.64 R14, [R1+0x18] ;  /* 0x00001800010e7983 */ /* 0x001ea20000300a00 */
[----:B------:R-:W-:Y:S02]  /*912c0*/  IMAD.MOV.U32 R2, RZ, RZ, R11 ;  /* 0x000000ffff027224 */ /* 0x000fe400078e000b */
[----:B------:R-:W-:Y:S01]  /*912d0*/  IMAD.MOV.U32 R4, RZ, RZ, R10 ;  /* 0x000000ffff047224 */ /* 0x000fe200078e000a */
[----:B--2---:R-:W-:Y:S04]  /*912e0*/  STL.64 [R1+0x7d98], R14 ;  /* 0x007d980e01007387 */ /* 0x004fe80000100a00 */
[----:B------:R-:W-:Y:S04]  /*912f0*/  STL [R1+0x7ca4], R2 ;  /* 0x007ca40201007387 */ /* 0x000fe80000100800 */
[----:B------:R-:W-:Y:S04]  /*91300*/  STL [R1+0x7ca0], R4 ;  /* 0x007ca00401007387 */ /* 0x000fe80000100800 */
[----:B------:R-:W-:Y:S04]  /*91310*/  STL.64 [R1+0x7dd0], R6 ;  /* 0x007dd00601007387 */ /* 0x000fe80000100a00 */
[----:B------:R3:W-:Y:S02]  /*91320*/  STL [R1+0x7dc8], R5 ;  /* 0x007dc80501007387 */ /* 0x0007e40000100800 */
[----:B---3--:R-:W-:-:S15]  /*91330*/  HMMA.16816.F32 R4, R16, R26, R20 ;  /* 0x0000001a1004723c */ /* 0x008fde0000001814 */
[----:B------:R-:W-:-:S04]  /*91340*/  NOP ;  /* 0x0000000000007918 */ /* 0x000fc80000000000 */
[----:B------:R0:W-:Y:S04]  /*91350*/  STL.64 [R1+0x4f0], R4 ;  /* 0x0004f00401007387 */ /* 0x0001e80000100a00 */
[----:B------:R1:W-:Y:S04]  /*91360*/  STL.64 [R1+0x4f8], R6 ;  /* 0x0004f80601007387 */ /* 0x0003e80000100a00 */
[----:B0-----:R-:W2:Y:S04]  /*91370*/  LDL.LU R4, [R1+0x4d0] ;  /* 0x0004d00001047983 */ /* 0x001ea80000300800 */
[----:B------:R-:W2:Y:S04]  /*91380*/  LDL.LU R5, [R1+0x4d4] ;  /* 0x0004d40001057983 */ /* 0x000ea80000300800 */
[----:B-1----:R-:W3:Y:S04]  /*91390*/  LDL.LU R6, [R1+0x4d8] ;  /* 0x0004d80001067983 */ /* 0x002ee80000300800 */
[----:B------:R-:W3:Y:S04]  /*913a0*/  LDL.LU R7, [R1+0x4dc] ;  /* 0x0004dc0001077983 */ /* 0x000ee80000300800 */
[----:B---3--:R0:W-:Y:S04]  /*913b0*/  STL.64 [R1+0x7de0], R6 ;  /* 0x007de00601007387 */ /* 0x0081e80000100a00 */
[----:B--2---:R-:W-:Y:S04]  /*913c0*/  STL.64 [R1+0x7dd8], R4 ;  /* 0x007dd80401007387 */ /* 0x004fe80000100a00 */
[----:B0-----:R-:W2:Y:S04]  /*913d0*/  LDL.LU.64 R6, [R1+0x58] ;  /* 0x0000580001067983 */ /* 0x001ea80000300a00 */
[----:B------:R-:W3:Y:S04]  /*913e0*/  LDL.LU.64 R22, [R1+0x48] ;  /* 0x0000480001167983 */ /* 0x000ee80000300a00 */
[----:B---3--:R0:W-:Y:S04]  /*913f0*/  STL.64 [R1+0x7de8], R22 ;  /* 0x007de81601007387 */ /* 0x0081e80000100a00 */
[----:B------:R-:W2:Y:S04]  /*91400*/  LDL.LU R20, [R1+0x4e0] ;  /* 0x0004e00001147983 */ /* 0x000ea80000300800 */
[----:B------:R-:W2:Y:S04]  /*91410*/  LDL.LU R21, [R1+0x4e4] ;  /* 0x0004e40001157983 */ /* 0x000ea80000300800 */
[----:B0-----:R-:W2:Y:S04]  /*91420*/  LDL.LU R22, [R1+0x4e8] ;  /* 0x0004e80001167983 */ /* 0x001ea80000300800 */
[----:B------:R-:W2:Y:S04]  /*91430*/  LDL.LU R23, [R1+0x4ec] ;  /* 0x0004ec0001177983 */ /* 0x000ea80000300800 */
[----:B------:R-:W3:Y:S04]  /*91440*/  LDL.LU.64 R14, [R1+0x28] ;  /* 0x00002800010e7983 */ /* 0x000ee80000300a00 */
[----:B---3--:R0:W-:Y:S04]  /*91450*/  STL.64 [R1+0x7db0], R14 ;  /* 0x007db00e01007387 */ /* 0x0081e80000100a00 */
[----:B0-----:R-:W3:Y:S04]  /*91460*/  LDL.LU.64 R14, [R1+0x38] ;  /* 0x00003800010e7983 */ /* 0x001ee80000300a00 */
[----:B------:R-:W4:Y:S04]  /*91470*/  LDL.LU R8, [R1+0x490] ;  /* 0x0004900001087983 */ /* 0x000f280000300800 */
[----:B------:R-:W4:Y:S04]  /*91480*/  LDL.LU R9, [R1+0x494] ;  /* 0x0004940001097983 */ /* 0x000f280000300800 */
[----:B------:R-:W2:Y:S04]  /*91490*/  LDL.LU R10, [R1+0x498] ;  /* 0x00049800010a7983 */ /* 0x000ea80000300800 */
[----:B------:R-:W2:Y:S04]  /*914a0*/  LDL.LU R11, [R1+0x49c] ;  /* 0x00049c00010b7983 */ /* 0x000ea80000300800 */
[----:B--2---:R-:W-:Y:S04]  /*914b0*/  STL.64 [R1+0x7d90], R10 ;  /* 0x007d900a01007387 */ /* 0x004fe80000100a00 */
[----:B----4-:R0:W-:Y:S04]  /*914c0*/  STL.64 [R1+0x7d88], R8 ;  /* 0x007d880801007387 */ /* 0x0101e80000100a00 */
[----:B0-----:R-:W2:Y:S04]  /*914d0*/  LDL.LU R8, [R1+0x4a0] ;  /* 0x0004a00001087983 */ /* 0x001ea80000300800 */
[----:B------:R-:W2:Y:S04]  /*914e0*/  LDL.LU R9, [R1+0x4a4] ;  /* 0x0004a40001097983 */ /* 0x000ea80000300800 */
[----:B------:R-:W4:Y:S04]  /*914f0*/  LDL.LU R10, [R1+0x4a8] ;  /* 0x0004a800010a7983 */ /* 0x000f280000300800 */
[----:B------:R-:W4:Y:S01]  /*91500*/  LDL.LU R11, [R1+0x4ac] ;  /* 0x0004ac00010b7983 */ /* 0x000f220000300800 */
[----:B------:R-:W-:Y:S03]  /*91510*/  HMMA.16816.F32 R20, R16, R6, R20 ;  /* 0x000000061014723c */ /* 0x000fe60000001814 */
[----:B----4-:R-:W-:Y:S04]  /*91520*/  STL.64 [R1+0x7da8], R10 ;  /* 0x007da80a01007387 */ /* 0x010fe80000100a00 */
[----:B--2---:R0:W-:Y:S04]  /*91530*/  STL.64 [R1+0x7da0], R8 ;  /* 0x007da00801007387 */ /* 0x0041e80000100a00 */
[----:B0-----:R-:W2:Y:S04]  /*91540*/  LDL.LU R8, [R1+0x4b0] ;  /* 0x0004b00001087983 */ /* 0x001ea80000300800 */
[----:B------:R-:W2:Y:S04]  /*91550*/  LDL.LU R9, [R1+0x4b4] ;  /* 0x0004b40001097983 */ /* 0x000ea80000300800 */
[----:B------:R-:W4:Y:S04]  /*91560*/  LDL.LU R10, [R1+0x4b8] ;  /* 0x0004b800010a7983 */ /* 0x000f280000300800 */
[----:B------:R-:W4:Y:S01]  /*91570*/  LDL.LU R11, [R1+0x4bc] ;  /* 0x0004bc00010b7983 */ /* 0x000f220000300800 */
[----:B------:R-:W-:-:S02]  /*91580*/  IMAD.MOV.U32 R0, RZ, RZ, R27 ;  /* 0x000000ffff007224 */ /* 0x000fc400078e001b */
[----:B------:R-:W-:Y:S02]  /*91590*/  IMAD.MOV.U32 R28, RZ, RZ, R26 ;  /* 0x000000ffff1c7224 */ /* 0x000fe400078e001a */
[----:B------:R-:W-:Y:S02]  /*915a0*/  IMAD.MOV.U32 R3, RZ, RZ, R6 ;  /* 0x000000ffff037224 */ /* 0x000fe400078e0006 */
[----:B------:R-:W-:Y:S01]  /*915b0*/  IMAD.MOV.U32 R29, RZ, RZ, R7 ;  /* 0x000000ffff1d7224 */ /* 0x000fe200078e0007 */
[----:B----4-:R-:W-:Y:S04]  /*915c0*/  STL.64 [R1+0x7dc0], R10 ;  /* 0x007dc00a01007387 */ /* 0x010fe80000100a00 */
[----:B--2---:R0:W-:Y:S04]  /*915d0*/  STL.64 [R1+0x7db8], R8 ;  /* 0x007db80801007387 */ /* 0x0041e80000100a00 */
[----:B0-----:R-:W2:Y:S04]  /*915e0*/  LDL.LU R8, [R1+0x4c0] ;  /* 0x0004c00001087983 */ /* 0x001ea80000300800 */
[----:B------:R-:W2:Y:S04]  /*915f0*/  LDL.LU R9, [R1+0x4c4] ;  /* 0x0004c40001097983 */ /* 0x000ea80000300800 */
[----:B------:R-:W2:Y:S04]  /*91600*/  LDL.LU R10, [R1+0x4c8] ;  /* 0x0004c800010a7983 */ /* 0x000ea80000300800 */
[----:B------:R-:W2:Y:S04]  /*91610*/  LDL.LU R11, [R1+0x4cc] ;  /* 0x0004cc00010b7983 */ /* 0x000ea80000300800 */
[----:B------:R-:W4:Y:S04]  /*91620*/  LDL.LU.64 R26, [R1+0x8] ;  /* 0x00000800011a7983 */ /* 0x000f280000300a00 */
[----:B------:R-:W-:Y:S04]  /*91630*/  STL [R1+0x7cac], R0 ;  /* 0x007cac0001007387 */ /* 0x000fe80000100800 */
[----:B------:R-:W-:Y:S04]  /*91640*/  STL [R1+0x7ca8], R28 ;  /* 0x007ca81c01007387 */ /* 0x000fe80000100800 */
[----:B------:R-:W-:Y:S04]  /*91650*/  STL.64 [R1+0x4e0], R20 ;  /* 0x0004e01401007387 */ /* 0x000fe80000100a00 */
[----:B------:R0:W-:Y:S04]  /*91660*/  STL.64 [R1+0x4e8], R22 ;  /* 0x0004e81601007387 */ /* 0x0001e80000100a00 */
[----:B0-----:R-:W4:Y:S04]  /*91670*/  LDL.LU.64 R22, [R1+0x7de8] ;  /* 0x007de80001167983 */ /* 0x001f280000300a00 */
[----:B------:R-:W4:Y:S04]  /*91680*/  LDL.LU.64 R6, [R1+0x7de0] ;  /* 0x007de00001067983 */ /* 0x000f280000300a00 */
[----:B------:R-:W4:Y:S04]  /*91690*/  LDL.LU.64 R4, [R1+0x7dd8] ;  /* 0x007dd80001047983 */ /* 0x000f280000300a00 */
[----:B------:R-:W-:Y:S04]  /*916a0*/  STL [R1+0x7cb4], R29 ;  /* 0x007cb41d01007387 */ /* 0x000fe80000100800 */
[----:B------:R-:W-:Y:S01]  /*916b0*/  STL [R1+0x7cb0], R3 ;  /* 0x007cb00301007387 */ /* 0x000fe20000100800 */
[----:B---3--:R-:W-:-:S02]  /*916c0*/  IMAD.MOV.U32 R0, RZ, RZ, R14 ;  /* 0x000000ffff007224 */ /* 0x008fc400078e000e */
[----:B------:R-:W-:Y:S01]  /*916d0*/  IMAD.MOV.U32 R28, RZ, RZ, R15 ;  /* 0x000000ffff1c7224 */ /* 0x000fe200078e000f */
[C---:B--2---:R-:W-:Y:S08]  /*916e0*/  HMMA.16816.F32 R8, R16.reuse, R14, R8 ;  /* 0x0000000e1008723c */ /* 0x044ff00000001808 */
[----:B----4-:R-:W-:Y:S01]  /*916f0*/  HMMA.16816.F32 R4, R16, R22, R4 ;  /* 0x000000161004723c */ /* 0x010fe20000001804 */
[----:B------:R-:W-:-:S15]  /*91700*/  IMAD.MOV.U32 R2, RZ, RZ, R22 ;  /* 0x000000ffff027224 */ /* 0x000fde00078e0016 */
[----:B------:R-:W-:-:S03]  /*91710*/  NOP ;  /* 0x0000000000007918 */ /* 0x000fc60000000000 */
[----:B------:R0:W-:Y:S04]  /*91720*/  STL.64 [R1+0x4d0], R4 ;  /* 0x0004d00401007387 */ /* 0x0001e80000100a00 */
[----:B------:R1:W-:Y:S01]  /*91730*/  STL.64 [R1+0x4d8], R6 ;  /* 0x0004d80601007387 */ /* 0x0003e20000100a00 */
[----:B0-----:R-:W-:-:S03]  /*91740*/  IMAD.MOV.U32 R4, RZ, RZ, R23 ;  /* 0x000000ffff047224 */ /* 0x001fc600078e0017 */
[----:B-1----:R-:W2:Y:S04]  /*91750*/  LDL.LU.64 R6, [R1+0x7dd0] ;  /* 0x007dd00001067983 */ /* 0x002ea80000300a00 */
[----:B------:R-:W3:Y:S04]  /*91760*/  LDL.LU R5, [R1+0x7dc8] ;  /* 0x007dc80001057983 */ /* 0x000ee80000300800 */
[----:B------:R-:W4:Y:S04]  /*91770*/  LDL.LU R20, [R1+0x470] ;  /* 0x0004700001147983 */ /* 0x000f280000300800 */
[----:B------:R-:W4:Y:S04]  /*91780*/  LDL.LU R21, [R1+0x474] ;  /* 0x0004740001157983 */ /* 0x000f280000300800 */
[----:B------:R-:W4:Y:S04]  /*91790*/  LDL.LU R22, [R1+0x478] ;  /* 0x0004780001167983 */ /* 0x000f280000300800 */
[----:B------:R-:W4:Y:S04]  /*917a0*/  LDL.LU R23, [R1+0x47c] ;  /* 0x00047c0001177983 */ /* 0x000f280000300800 */
[----:B------:R-:W-:Y:S04]  /*917b0*/  STL [R1+0x7cbc], R4 ;  /* 0x007cbc0401007387 */ /* 0x000fe80000100800 */
[----:B------:R-:W-:Y:S04]  /*917c0*/  STL [R1+0x7cb8], R2 ;  /* 0x007cb80201007387 */ /* 0x000fe80000100800 */
        /* <DEDUP_REMOVED lines=8> */
[----:B------:R-:W-:Y:S01]  /*91850*/  IMAD.MOV.U32 R29, RZ, RZ, R14 ;  /* 0x000000ffff1d7224 */ /* 0x000fe200078e000e */
[----:B------:R-:W-:-:S15]  /*91860*/  MOV R3, R15 ;  /* 0x0000000f00037202 */ /* 0x000fde0000000f00 */
[----:B------:R-:W-:Y:S02]  /*91870*/  NOP ;  /* 0x0000000000007918 */ /* 0x000fe40000000000 */
[----:B------:R-:W-:Y:S04]  /*91880*/  STL.64 [R1+0x4b0], R8 ;  /* 0x0004b00801007387 */ /* 0x000fe80000100a00 */
[----:B------:R0:W-:Y:S04]  /*91890*/  STL.64 [R1+0x4b8], R10 ;  /* 0x0004b80a01007387 */ /* 0x0001e80000100a00 */
[----:B0-----:R-:W2:Y:S04]  /*918a0*/  LDL.LU.64 R10, [R1+0x7da8] ;  /* 0x007da800010a7983 */ /* 0x001ea80000300a00 */
[----:B------:R-:W2:Y:S04]  /*918b0*/  LDL.LU.64 R8, [R1+0x7da0] ;  /* 0x007da00001087983 */ /* 0x000ea80000300a00 */
[----:B------:R-:W2:Y:S02]  /*918c0*/  LDL.LU.64 R14, [R1+0x7d98] ;  /* 0x007d9800010e7983 */ /* 0x000ea40000300a00 */
[----:B--2---:R-:W-:-:S15]  /*918d0*/  HMMA.16816.F32 R8, R16, R14, R8 ;  /* 0x0000000e1008723c */ /* 0x004fde0000001808 */
[----:B------:R-:W-:-:S04]  /*918e0*/  NOP ;  /* 0x0000000000007918 */ /* 0x000fc80000000000 */
[----:B------:R-:W-:Y:S04]  /*918f0*/  STL.64 [R1+0x4a0], R8 ;  /* 0x0004a00801007387 */ /* 0x000fe80000100a00 */
[----:B------:R0:W-:Y:S04]  /*91900*/  STL.64 [R1+0x4a8], R10 ;  /* 0x0004a80a01007387 */ /* 0x0001e80000100a00 */
[----:B0-----:R-:W2:Y:S04]  /*91910*/  LDL.LU.64 R10, [R1+0x7d90] ;  /* 0x007d9000010a7983 */ /* 0x001ea80000300a00 */
[----:B------:R-:W2:Y:S01]  /*91920*/  LDL.LU.64 R8, [R1+0x7d88] ;  /* 0x007d880001087983 */ /* 0x000ea20000300a00 */
[----:B------:R-:W-:-:S02]  /*91930*/  IMAD.MOV.U32 R4, RZ, RZ, R14 ;  /* 0x000000ffff047224 */ /* 0x000fc400078e000e */
[----:B------:R-:W-:Y:S02]  /*91940*/  IMAD.MOV.U32 R2, RZ, RZ, R15 ;  /* 0x000000ffff027224 */ /* 0x000fe400078e000f */
[----:B------:R-:W4:Y:S04]  /*91950*/  LDL.LU.64 R14, [R1+0x7d80] ;  /* 0x007d8000010e7983 */ /* 0x000f280000300a00 */
[----:B------:R-:W4:Y:S04]  /*91960*/  LDL.LU.64 R12, [R1+0x7d78] ;  /* 0x007d7800010c7983 */ /* 0x000f280000300a00 */
[----:B------:R-:W-:Y:S04]  /*91970*/  STL.64 [R1+0x7d30], R6 ;  /* 0x007d300601007387 */ /* 0x000fe80000100a00 */
[----:B---3--:R0:W-:Y:S01]  /*91980*/  STL.64 [R1+0x7d28], R4 ;  /* 0x007d280401007387 */ /* 0x0081e20000100a00 */
[----:B------:R-:W-:-:S02]  /*91990*/  IMAD.MOV.U32 R28, RZ, RZ, R26 ;  /* 0x000000ffff1c7224 */ /* 0x000fc400078e001a */
[----:B------:R-:W-:Y:S01]  /*919a0*/  IMAD.MOV.U32 R0, RZ, RZ, R27 ;  /* 0x000000ffff007224 */ /* 0x000fe200078e001b */
[----:B0-----:R-:W3:Y:S04]  /*919b0*/  LDL.LU R4, [R1+0x480] ;  /* 0x0004800001047983 */ /* 0x001ee80000300800 */
[----:B------:R-:W3:Y:S04]  /*919c0*/  LDL.LU R5, [R1+0x484] ;  /* 0x0004840001057983 */ /* 0x000ee80000300800 */
[----:B------:R-:W3:Y:S04]  /*919d0*/  LDL.LU R6, [R1+0x488] ;  /* 0x0004880001067983 */ /* 0x000ee80000300800 */
[----:B------:R-:W3:Y:S01]  /*919e0*/  LDL.LU R7, [R1+0x48c] ;  /* 0x00048c0001077983 */ /* 0x000ee20000300800 */
[----:B--2---:R-:W-:-:S15]  /*919f0*/  HMMA.16816.F32 R8, R16, R26, R8 ;  /* 0x0000001a1008723c */ /* 0x004fde0000001808 */
[----:B------:R-:W-:-:S04]  /*91a00*/  NOP ;  /* 0x0000000000007918 */ /* 0x000fc80000000000 */
[----:B------:R-:W-:Y:S04]  /*91a10*/  STL.64 [R1+0x490], R8 ;  /* 0x0004900801007387 */ /* 0x000fe80000100a00 */
[----:B------:R0:W-:Y:S04]  /*91a20*/  STL.64 [R1+0x498], R10 ;  /* 0x0004980a01007387 */ /* 0x0001e80000100a00 */
[----:B0-----:R-:W2:Y:S04]  /*91a30*/  LDL.LU.64 R10, [R1+0x7d70] ;  /* 0x007d7000010a7983 */ /* 0x001ea80000300a00 */
[----:B------:R-:W2:Y:S04]  /*91a40*/  LDL.LU.64 R8, [R1+0x7d68] ;  /* 0x007d680001087983 */ /* 0x000ea80000300a00 */
[----:B------:R-:W3:Y:S04]  /*91a50*/  LDL.LU.64 R26, [R1+0x7d60] ;  /* 0x007d6000011a7983 */ /* 0x000ee80000300a00 */
[----:B------:R-:W2:Y:S01]  /*91a60*/  LDL.LU.64 R24, [R1+0x7d58] ;  /* 0x007d580001187983 */ /* 0x000ea20000300a00 */
[----:B---3--:R-:W-:Y:S03]  /*91a70*/  HMMA.16816.F32 R4, R16, R26, R4 ;  /* 0x0000001a1004723c */ /* 0x008fe60000001804 */
[----:B------:R4:W-:Y:S04]  /*91a80*/  STL.64 [R1+0x79e8], R26 ;  /* 0x0079e81a01007387 */ /* 0x0009e80000100a00 */
[----:B--2---:R-:W-:Y:S01]  /*91a90*/  STL.64 [R1+0x79e0], R24 ;  /* 0x0079e01801007387 */ /* 0x004fe20000100a00 */
[----:B----4-:R-:W-:-:S02]  /*91aa0*/  IMAD.MOV.U32 R26, RZ, RZ, R14 ;  /* 0x000000ffff1a7224 */ /* 0x010fc400078e000e */
[----:B------:R-:W-:-:S09]  /*91ab0*/  IMAD.MOV.U32 R27, RZ, RZ, R15 ;  /* 0x000000ffff1b7224 */ /* 0x000fd200078e000f */
[----:B------:R-:W-:Y:S04]  /*91ac0*/  STL.64 [R1+0x480], R4 ;  /* 0x0004800401007387 */ /* 0x000fe80000100a00 */
[----:B------:R-:W-:Y:S04]  /*91ad0*/  STL.64 [R1+0x488], R6 ;  /* 0x0004880601007387 */ /* 0x000fe80000100a00 */
[----:B------:R-:W2:Y:S04]  /*91ae0*/  LDL.LU R14, [R1+0x7d54] ;  /* 0x007d5400010e7983 */ /* 0x000ea80000300800 */
[----:B------:R-:W2:Y:S04]  /*91af0*/  LDL.LU R15, [R1+0x7d50] ;  /* 0x007d5000010f7983 */ /* 0x000ea80000300800 */
[----:B------:R0:W-:Y:S02]  /*91b00*/  STL.64 [R1+0x7cc8], R26 ;  /* 0x007cc81a01007387 */ /* 0x0001e40000100a00 */
[----:B0-----:R-:W-:-:S02]  /*91b10*/  IMAD.MOV.U32 R26, RZ, RZ, R10 ;  /* 0x000000ffff1a7224 */ /* 0x001fc400078e000a */
[----:B------:R-:W-:Y:S01]  /*91b20*/  IMAD.MOV.U32 R27, RZ, RZ, R11 ;  /* 0x000000ffff1b7224 */ /* 0x000fe200078e000b */
[----:B------:R-:W3:Y:S04]  /*91b30*/  LDL.LU R10, [R1+0x7d4c] ;  /* 0x007d4c00010a7983 */ /* 0x000ee80000300800 */
[----:B------:R-:W3:Y:S04]  /*91b40*/  LDL.LU R11, [R1+0x7d48] ;  /* 0x007d4800010b7983 */ /* 0x000ee80000300800 */
[----:B------:R0:W-:Y:S02]  /*91b50*/  STL.64 [R1+0x7ce0], R26 ;  /* 0x007ce01a01007387 */ /* 0x0001e40000100a00 */
[----:B0-----:R-:W-:-:S02]  /*91b60*/  IMAD.MOV.U32 R26, RZ, RZ, R12 ;  /* 0x000000ffff1a7224 */ /* 0x001fc400078e000c */
[----:B------:R-:W-:Y:S01]  /*91b70*/  IMAD.MOV.U32 R27, RZ, RZ, R13 ;  /* 0x000000ffff1b7224 */ /* 0x000fe200078e000d */
[----:B------:R-:W4:Y:S04]  /*91b80*/  LDL.LU R12, [R1+0x7d44] ;  /* 0x007d4400010c7983 */ /* 0x000f280000300800 */
[----:B------:R-:W4:Y:S04]  /*91b90*/  LDL.LU R13, [R1+0x7d40] ;  /* 0x007d4000010d7983 */ /* 0x000f280000300800 */
[----:B------:R0:W-:Y:S04]  /*91ba0*/  STL.64 [R1+0x7cf8], R26 ;  /* 0x007cf81a01007387 */ /* 0x0001e80000100a00 */
[----:B------:R-:W3:Y:S01]  /*91bb0*/  LDL.LU R4, [R1+0x460] ;  /* 0x0004600001047983 */ /* 0x000ee20000300800 */
[----:B0-----:R-:W-:-:S02]  /*91bc0*/  IMAD.MOV.U32 R26, RZ, RZ, R8 ;  /* 0x000000ffff1a7224 */ /* 0x001fc400078e0008 */
[----:B------:R-:W-:Y:S01]  /*91bd0*/  IMAD.MOV.U32 R27, RZ, RZ, R9 ;  /* 0x000000ffff1b7224 */ /* 0x000fe200078e0009 */
[----:B--2---:R-:W-:-:S15]  /*91be0*/  HMMA.16816.F32 R20, R16, R14, R20 ;  /* 0x0000000e1014723c */ /* 0x004fde0000001814 */
[----:B------:R-:W-:-:S04]  /*91bf0*/  NOP ;  /* 0x0000000000007918 */ /* 0x000fc80000000000 */
[----:B------:R0:W-:Y:S04]  /*91c00*/  STL.64 [R1+0x470], R20 ;  /* 0x0004701401007387 */ /* 0x0001e80000100a00 */
[----:B------:R1:W-:Y:S04]  /*91c10*/  STL.64 [R1+0x478], R22 ;  /* 0x0004781601007387 */ /* 0x0003e80000100a00 */
[----:B------:R-:W3:Y:S04]  /*91c20*/  LDL.LU R5, [R1+0x464] ;  /* 0x0004640001057983 */ /* 0x000ee80000300800 */
[----:B------:R-:W3:Y:S04]  /*91c30*/  LDL.LU R6, [R1+0x468] ;  /* 0x0004680001067983 */ /* 0x000ee80000300800 */
[----:B------:R-:W3:Y:S04]  /*91c40*/  LDL.LU R7, [R1+0x46c] ;  /* 0x00046c0001077983 */ /* 0x000ee80000300800 */
[----:B0-----:R-:W2:Y:S04]  /*91c50*/  LDL.LU R20, [R1+0x3c0] ;  /* 0x0003c00001147983 */ /* 0x001ea80000300800 */
[----:B------:R-:W2:Y:S04]  /*91c60*/  LDL.LU R21, [R1+0x3c4] ;  /* 0x0003c40001157983 */ /* 0x000ea80000300800 */
[----:B-1----:R-:W2:Y:S04]  /*91c70*/  LDL.LU R22, [R1+0x3c8] ;  /* 0x0003c80001167983 */ /* 0x002ea80000300800 */
[----:B------:R-:W2:Y:S04]  /*91c80*/  LDL.LU R23, [R1+0x3cc] ;  /* 0x0003cc0001177983 */ /* 0x000ea80000300800 */
[----:B------:R-:W2:Y:S04]  /*91c90*/  LDL.LU R8, [R1+0x7d3c] ;  /* 0x007d3c0001087983 */ /* 0x000ea80000300800 */
[----:B------:R-:W2:Y:S04]  /*91ca0*/  LDL.LU R9, [R1+0x7d38] ;  /* 0x007d380001097983 */ /* 0x000ea80000300800 */
[----:B------:R-:W-:Y:S04]  /*91cb0*/  STL.64 [R1+0x79d8], R14 ;  /* 0x0079d80e01007387 */ /* 0x000fe80000100a00 */
[----:B----4-:R0:W-:Y:S04]  /*91cc0*/  STL.64 [R1+0x79d0], R12 ;  /* 0x0079d00c01007387 */ /* 0x0101e80000100a00 */
[----:B0-----:R-:W4:Y:S04]  /*91cd0*/  LDL.LU R12, [R1+0x370] ;  /* 0x00037000010c7983 */ /* 0x001f280000300800 */
        /* <DEDUP_REMOVED lines=24> */
[----:B0-----:R-:W3:Y:S04]  /*91e60*/  LDL.LU.64 R6, [R1+0x7d30] ;  /* 0x007d300001067983 */ /* 0x001ee80000300a00 */
[----:B------:R-:W4:Y:S04]  /*91e70*/  LDL.LU.64 R4, [R1+0x7d28] ;  /* 0x007d280001047983 */ /* 0x000f280000300a00 */
[----:B------:R0:W-:Y:S04]  /*91e80*/  STL.64 [R1+0x79c8], R10 ;  /* 0x0079c80a01007387 */ /* 0x0001e80000100a00 */
[----:B------:R-:W-:Y:S04]  /*91e90*/  STL.64 [R1+0x79c0], R8 ;  /* 0x0079c00801007387 */ /* 0x000fe80000100a00 */
[----:B0-----:R-:W2:Y:S01]  /*91ea0*/  LDL.LU R10, [R1+0x188] ;  /* 0x00018800010a7983 */ /* 0x001ea20000300800 */
[----:B---3--:R-:W-:Y:S01]  /*91eb0*/  HMMA.16816.F32 R16, R16, R6, R20 ;  /* 0x000000061010723c */ /* 0x008fe20000001814 */
[----:B----4-:R-:W-:-:S02]  /*91ec0*/  IMAD.MOV.U32 R11, RZ, RZ, R5 ;  /* 0x000000ffff0b7224 */ /* 0x010fc400078e0005 */
[----:B------:R-:W3:Y:S04]  /*91ed0*/  LDL.LU R5, [R1+0x7d20] ;  /* 0x007d200001057983 */ /* 0x000ee80000300800 */
[----:B------:R-:W2:Y:S04]  /*91ee0*/  LDL.LU.64 R22, [R1+0x7d18] ;  /* 0x007d180001167983 */ /* 0x000ea80000300a00 */
[----:B------:R-:W2:Y:S08]  /*91ef0*/  LDL.LU.64 R20, [R1+0x7d10] ;  /* 0x007d100001147983 */ /* 0x000eb00000300a00 */
[----:B------:R0:W-:Y:S04]  /*91f00*/  STL.64 [R1+0x3c0], R16 ;  /* 0x0003c01001007387 */ /* 0x0001e80000100a00 */
[----:B------:R1:W-:Y:S04]  /*91f10*/  STL.64 [R1+0x3c8], R18 ;  /* 0x0003c81201007387 */ /* 0x0003e80000100a00 */
[----:B0-----:R-:W4:Y:S04]  /*91f20*/  LDL.LU R16, [R1+0x380] ;  /* 0x0003800001107983 */ /* 0x001f280000300800 */
[----:B------:R-:W4:Y:S04]  /*91f30*/  LDL.LU R17, [R1+0x384] ;  /* 0x0003840001117983 */ /* 0x000f280000300800 */
[----:B-1----:R-:W4:Y:S04]  /*91f40*/  LDL.LU R18, [R1+0x388] ;  /* 0x0003880001127983 */ /* 0x002f280000300800 */
[----:B------:R-:W4:Y:S04]  /*91f50*/  LDL.LU R19, [R1+0x38c] ;  /* 0x00038c0001137983 */ /* 0x000f280000300800 */
[----:B------:R-:W-:Y:S01]  /*91f60*/  STL.64 [R1+0x79f8], R6 ;  /* 0x0079f80601007387 */ /* 0x000fe20000100a00 */
[C---:B--2---:R-:W-:Y:S03]  /*91f70*/  HMMA.16816.F32 R24, R20.reuse, R26, R12 ;  /* 0x0000001a1418723c */ /* 0x044fe6000000180c */
[----:B---3--:R-:W-:Y:S04]  /*91f80*/  STL [R1+0x79f0], R5 ;  /* 0x0079f00501007387 */ /* 0x008fe80000100800 */
[----:B------:R-:W2:Y:S04]  /*91f90*/  LDL.LU.64 R14, [R1+0x7d08] ;  /* 0x007d0800010e7983 */ /* 0x000ea80000300a00 */
[----:B------:R-:W2:Y:S08]  /*91fa0*/  LDL.LU.64 R12, [R1+0x7d00] ;  /* 0x007d0000010c7983 */ /* 0x000eb00000300a00 */
        /* <DEDUP_REMOVED lines=14> */
[----:B0-----:R-:W2:Y:S01]  /*92090*/  LDL.LU.64 R26, [R1+0x7cc8] ;  /* 0x007cc800011a7983 */ /* 0x001ea20000300a00 */
[C---:B----4-:R-:W-:Y:S08]  /*920a0*/  HMMA.16816.F32 R16, R20.reuse, R10, R16 ;  /* 0x0000000a1410723c */ /* 0x050ff00000001810 */
[----:B--2---:R-:W-:Y:S01]  /*920b0*/  HMMA.16816.F32 R8, R20, R26, R12 ;  /* 0x0000001a1408723c */ /* 0x004fe2000000180c */
[----:B------:R-:W2:Y:S10]  /*920c0*/  LDL.LU R12, [R1+0x1f0] ;  /* 0x0001f000010c7983 */ /* 0x000eb40000300800 */
[----:B------:R-:W-:Y:S04]  /*920d0*/  STL.64 [R1+0x380], R16 ;  /* 0x0003801001007387 */ /* 0x000fe80000100a00 */
[----:B------:R-:W-:Y:S04]  /*920e0*/  STL.64 [R1+0x388], R18 ;  /* 0x0003881201007387 */ /* 0x000fe80000100a00 */
[----:B------:R-:W-:Y:S04]  /*920f0*/  STL.64 [R1+0x370], R8 ;  /* 0x0003700801007387 */ /* 0x000fe80000100a00 */
[----:B------:R-:W-:Y:S04]  /*92100*/  STL.64 [R1+0x378], R10 ;  /* 0x0003780a01007387 */ /* 0x000fe80000100a00 */
[----:B------:R-:W2:Y:S04]  /*92110*/  LDL.LU R13, [R1+0x1f4] ;  /* 0x0001f400010d7983 */ /* 0x000ea80000300800 */
[----:B------:R-:W3:Y:S04]  /*92120*/  LDL.LU R14, [R1+0x1f8] ;  /* 0x0001f800010e7983 */ /* 0x000ee80000300800 */
[----:B------:R-:W3:Y:S01]  /*92130*/  LDL.LU R15, [R1+0x1fc] ;  /* 0x0001fc00010f7983 */ /* 0x000ee20000300800 */
[----:B------:R-:W-:-:S02]  /*92140*/  IMAD.MOV.U32 R26, RZ, RZ, R28 ;  /* 0x000000ffff1a7224 */ /* 0x000fc400078e001c */
[----:B------:R-:W-:Y:S01]  /*92150*/  IMAD.MOV.U32 R27, RZ, RZ, R0 ;  /* 0x000000ffff1b7224 */ /* 0x000fe200078e0000 */
[----:B---3--:R0:W-:Y:S04]  /*92160*/  STL.64 [R1+0x7a08], R14 ;  /* 0x007a080e01007387 */ /* 0x0081e80000100a00 */
[----:B--2---:R-:W-:Y:S04]  /*92170*/  STL.64 [R1+0x7a00], R12 ;  /* 0x007a000c01007387 */ /* 0x004fe80000100a00 */
[----:B------:R-:W2:Y:S04]  /*92180*/  LDL.LU R28, [R1+0x7cc4] ;  /* 0x007cc400011c7983 */ /* 0x000ea80000300800 */
[----:B------:R-:W3:Y:S04]  /*92190*/  LDL.LU R0, [R1+0x7cc0] ;  /* 0x007cc00001007983 */ /* 0x000ee80000300800 */
[----:B------:R1:W-:Y:S01]  /*921a0*/  STL.64 [R1+0x7a10], R26 ;  /* 0x007a101a01007387 */ /* 0x0003e20000100a00 */
[----:B0-----:R-:W-:-:S02]  /*921b0*/  IMAD.MOV.U32 R14, RZ, RZ, R4 ;  /* 0x000000ffff0e7224 */ /* 0x001fc400078e0004 */
[----:B------:R-:W-:Y:S01]  /*921c0*/  IMAD.MOV.U32 R15, RZ, RZ, R2 ;  /* 0x000000ffff0f7224 */ /* 0x000fe200078e0002 */
[----:B------:R-:W4:Y:S04]  /*921d0*/  LDL.LU R4, [R1+0x7cbc] ;  /* 0x007cbc0001047983 */ /* 0x000f280000300800 */
[----:B------:R-:W2:Y:S04]  /*921e0*/  LDL.LU R2, [R1+0x7cb8] ;  /* 0x007cb80001027983 */ /* 0x000ea80000300800 */
[----:B------:R0:W-:Y:S04]  /*921f0*/  STL.64 [R1+0x7a18], R14 ;  /* 0x007a180e01007387 */ /* 0x0001e80000100a00 */
[----:B------:R-:W2:Y:S04]  /*92200*/  LDL.LU R24, [R1+0x210] ;  /* 0x0002100001187983 */ /* 0x000ea80000300800 */
[----:B------:R-:W2:Y:S04]  /*92210*/  LDL.LU R25, [R1+0x214] ;  /* 0x0002140001197983 */ /* 0x000ea80000300800 */
[----:B-1----:R-:W2:Y:S04]  /*92220*/  LDL.LU R26, [R1+0x218] ;  /* 0x00021800011a7983 */ /* 0x002ea80000300800 */
[----:B------:R-:W2:Y:S01]  /*92230*/  LDL.LU R27, [R1+0x21c] ;  /* 0x00021c00011b7983 */ /* 0x000ea20000300800 */
[----:B0-----:R-:W-:-:S02]  /*92240*/  IMAD.MOV.U32 R14, RZ, RZ, R29 ;  /* 0x000000ffff0e7224 */ /* 0x001fc400078e001d */
        /* <DEDUP_REMOVED lines=22> */
[----:B----4-:R-:W-:Y:S01]  /*923b0*/  IMAD.MOV.U32 R15, RZ, RZ, R4 ;  /* 0x000000ffff0f7224 */ /* 0x010fe200078e0004 */
[----:B--2---:R-:W-:Y:S04]  /*923c0*/  STL.64 [R1+0x7a58], R26 ;  /* 0x007a581a01007387 */ /* 0x004fe80000100a00 */
[----:B------:R-:W-:Y:S04]  /*923d0*/  STL.64 [R1+0x7a50], R24 ;  /* 0x007a501801007387 */ /* 0x000fe80000100a00 */
[----:B------:R-:W2:Y:S04]  /*923e0*/  LDL.LU R2, [R1+0x7ca4] ;  /* 0x007ca40001027983 */ /* 0x000ea80000300800 */
[----:B------:R-:W4:Y:S04]  /*923f0*/  LDL.LU R4, [R1+0x7ca0] ;  /* 0x007ca00001047983 */ /* 0x000f280000300800 */
[----:B------:R0:W-:Y:S02]  /*92400*/  STL.64 [R1+0x7a60], R14 ;  /* 0x007a600e01007387 */ /* 0x0001e40000100a00 */
[----:B0-----:R-:W-:-:S02]  /*92410*/  IMAD.MOV.U32 R14, RZ, RZ, R3 ;  /* 0x000000ffff0e7224 */ /* 0x001fc400078e0003 */
[----:B------:R-:W-:Y:S01]  /*92420*/  IMAD.MOV.U32 R15, RZ, RZ, R29 ;  /* 0x000000ffff0f7224 */ /* 0x000fe200078e001d */
[----:B------:R-:W2:Y:S04]  /*92430*/  LDL.LU R3, [R1+0x7c9c] ;  /* 0x007c9c0001037983 */ /* 0x000ea80000300800 */
[----:B------:R-:W2:Y:S04]  /*92440*/  LDL.LU R29, [R1+0x7c98] ;  /* 0x007c9800011d7983 */ /* 0x000ea80000300800 */
[----:B------:R3:W-:Y:S04]  /*92450*/  STL.64 [R1+0x7a78], R14 ;  /* 0x007a780e01007387 */ /* 0x0007e80000100a00 */
[----:B------:R-:W2:Y:S04]  /*92460*/  LDL.LU R24, [R1+0x240] ;  /* 0x0002400001187983 */ /* 0x000ea80000300800 */
        /* <DEDUP_REMOVED lines=48> */
[----:B----4-:R-:W-:Y:S01]  /*92770*/  IMAD.MOV.U32 R15, RZ, RZ, R4 ;  /* 0x000000ffff0f7224 */ /* 0x010fe200078e0004 */
[----:B------:R-:W4:Y:S04]  /*92780*/  LDL.LU R2, [R1+0x7c74] ;  /* 0x007c740001027983 */ /* 0x000f280000300800 */
        /* <DEDUP_REMOVED lines=117> */
[----:B------:R-:W-:-:S03]  /*92ee0*/  IMAD.MOV.U32 R14, RZ, RZ, R2 ;  /* 0x000000ffff0e7224 */ /* 0x000fc600078e0002 */
[----:B------:R-:W3:Y:S04]  /*92ef0*/  LDL.LU R2, [R1+0x7c14] ;  /* 0x007c140001027983 */ /* 0x000ee80000300800 */
        /* <DEDUP_REMOVED lines=18> */
[----:B----4-:R-:W-:-:S03]  /*93020*/  IMAD.MOV.U32 R15, RZ, RZ, R4 ;  /* 0x000000ffff0f7224 */ /* 0x010fc600078e0004 */
[----:B--2---:R-:W-:Y:S04]  /*93030*/  STL.64 [R1+0x7c08], R26 ;  /* 0x007c081a01007387 */ /* 0x004fe80000100a00 */
[----:B------:R0:W-:Y:S04]  /*93040*/  STL.64 [R1+0x7c00], R24 ;  /* 0x007c001801007387 */ /* 0x0001e80000100a00 */
[----:B0-----:R-:W2:Y:S04]  /*93050*/  LDL.LU R24, [R1+0x360] ;  /* 0x0003600001187983 */ /* 0x001ea80000300800 */
[----:B------:R-:W2:Y:S04]  /*93060*/  LDL.LU R25, [R1+0x364] ;  /* 0x0003640001197983 */ /* 0x000ea80000300800 */
[----:B------:R-:W2:Y:S04]  /*93070*/  LDL.LU R26, [R1+0x368] ;  /* 0x00036800011a7983 */ /* 0x000ea80000300800 */
[----:B------:R-:W2:Y:S04]  /*93080*/  LDL.LU R27, [R1+0x36c] ;  /* 0x00036c00011b7983 */ /* 0x000ea80000300800 */
        /* <DEDUP_REMOVED lines=9> */
[----:B---3--:R-:W-:-:S03]  /*93120*/  IMAD.MOV.U32 R17, RZ, RZ, R2 ;  /* 0x000000ffff117224 */ /* 0x008fc600078e0002 */
        /* <DEDUP_REMOVED lines=128> */
[----:B------:R-:W4:-:S15]  /*93930*/  LDL.LU.64 R26, [R1+0x7a10] ;  /* 0x007a1000011a7983 */ /* 0x000f1e0000300a00 */
[----:B------:R-:W-:Y:S02]  /*93940*/  NOP ;  /* 0x0000000000007918 */ /* 0x000fe40000000000 */
[----:B------:R-:W-:Y:S04]  /*93950*/  STL.64 [R1+0x210], R12 ;  /* 0x0002100c01007387 */ /* 0x000fe80000100a00 */
[----:B------:R0:W-:Y:S04]  /*93960*/  STL.64 [R1+0x218], R14 ;  /* 0x0002180e01007387 */ /* 0x0001e80000100a00 */
[----:B0-----:R-:W2:Y:S04]  /*93970*/  LDL.LU.64 R14, [R1+0x7a08] ;  /* 0x007a0800010e7983 */ /* 0x001ea80000300a00 */
[----:B------:R-:W2:Y:S01]  /*93980*/  LDL.LU.64 R12, [R1+0x7a00] ;  /* 0x007a0000010c7983 */ /* 0x000ea20000300a00 */
[----:B----4-:R-:W-:Y:S03]  /*93990*/  HMMA.16816.F32 R24, R20, R26, R4 ;  /* 0x0000001a1418723c */ /* 0x010fe60000001804 */
[----:B------:R-:W4:Y:S04]  /*939a0*/  LDL.LU.64 R6, [R1+0x79f8] ;  /* 0x0079f80001067983 */ /* 0x000f280000300a00 */
[----:B------:R-:W2:-:S12]  /*939b0*/  LDL.LU R5, [R1+0x79f0] ;  /* 0x0079f00001057983 */ /* 0x000e980000300800 */
        /* <DEDUP_REMOVED lines=8> */
[----:B0-----:R-:W2:Y:S04]  /*93a40*/  LDL.LU.64 R14, [R1+0x79d8] ;  /* 0x0079d800010e7983 */ /* 0x001ea80000300a00 */
[----:B------:R-:W2:Y:S01]  /*93a50*/  LDL.LU.64 R12, [R1+0x79d0] ;  /* 0x0079d000010c7983 */ /* 0x000ea20000300a00 */
[----:B------:R-:W-:-:S02]  /*93a60*/  IMAD.MOV.U32 R19, RZ, RZ, R0 ;  /* 0x000000ffff137224 */ /* 0x000fc400078e0000 */
[----:B------:R-:W0:Y:S01]  /*93a70*/  S2R R0, SR_TID.X ;  /* 0x0000000000007919 */ /* 0x000e220000002100 */
[----:B--2---:R-:W-:Y:S02]  /*93a80*/  IMAD.MOV.U32 R26, RZ, RZ, R13 ;  /* 0x000000ffff1a7224 */ /* 0x004fe400078e000d */
[----:B------:R-:W-:Y:S02]  /*93a90*/  IMAD.MOV.U32 R27, RZ, RZ, R12 ;  /* 0x000000ffff1b7224 */ /* 0x000fe400078e000c */
[----:B------:R-:W-:Y:S01]  /*93aa0*/  HMMA.16816.F32 R12, R20, R14, R8 ;  /* 0x0000000e140c723c */ /* 0x000fe20000001808 */
[----:B------:R-:W3:Y:S04]  /*93ab0*/  LDL.LU.64 R10, [R1+0x79c8] ;  /* 0x0079c800010a7983 */ /* 0x000ee80000300a00 */
[----:B------:R-:W2:-:S14]  /*93ac0*/  LDL.LU.64 R8, [R1+0x79c0] ;  /* 0x0079c00001087983 */ /* 0x000e9c0000300a00 */
[----:B------:R-:W-:Y:S04]  /*93ad0*/  STL.64 [R1+0x1e0], R12 ;  /* 0x0001e00c01007387 */ /* 0x000fe80000100a00 */
[----:B------:R3:W-:Y:S01]  /*93ae0*/  STL.64 [R1+0x1e8], R14 ;  /* 0x0001e80e01007387 */ /* 0x0007e20000100a00 */
[----:B------:R-:W-:-:S07]  /*93af0*/  IMAD.MOV.U32 R18, RZ, RZ, R28 ;  /* 0x000000ffff127224 */ /* 0x000fce00078e001c */
[----:B----4-:R-:W-:-:S15]  /*93b00*/  HMMA.16816.F32 R16, R20, R6, R16 ;  /* 0x000000061410723c */ /* 0x010fde0000001810 */
[----:B------:R-:W-:-:S04]  /*93b10*/  NOP ;  /* 0x0000000000007918 */ /* 0x000fc80000000000 */
[----:B------:R-:W-:Y:S01]  /*93b20*/  IMAD.MOV.U32 R28, RZ, RZ, R18 ;  /* 0x000000ffff1c7224 */ /* 0x000fe200078e0012 */
[----:B---3--:R-:W-:Y:S01]  /*93b30*/  HMMA.16816.F32 R12, R20, R10, R24 ;  /* 0x0000000a140c723c */ /* 0x008fe20000001818 */
[C---:B0-----:R-:W-:Y:S01]  /*93b40*/  LOP3.LUT R24, R0.reuse, 0x7, RZ, 0xc0, !PT ;  /* 0x0000000700187812 */ /* 0x041fe200078ec0ff */
[----:B------:R-:W-:-:S04]  /*93b50*/  IMAD.SHL.U32 R25, R0, 0x40, RZ ;  /* 0x0000004000197824 */ /* 0x000fc800078e00ff */
[----:B------:R-:W-:-:S13]  /*93b60*/  IMAD R24, R24, 0x110, RZ ;  /* 0x0000011018187824 */ /* 0x000fda00078e02ff */
[----:B------:R0:W-:Y:S02]  /*93b70*/  STL.64 [R1+0x1d0], R12 ;  /* 0x0001d00c01007387 */ /* 0x0001e40000100a00 */
[----:B0-----:R-:W-:-:S05]  /*93b80*/  IMAD.SHL.U32 R13, R0, 0x2, RZ ;  /* 0x00000002000d7824 */ /* 0x001fca00078e00ff */
[----:B------:R-:W-:-:S04]  /*93b90*/  LOP3.LUT R4, R24, 0x30, R13, 0x78, !PT ;  /* 0x0000003018047812 */ /* 0x000fc800078e780d */
[----:B------:R-:W-:-:S04]  /*93ba0*/  LOP3.LUT R4, R4, 0x800, R25, 0xf8, !PT ;  /* 0x0000080004047812 */ /* 0x000fc800078ef819 */
[----:B------:R-:W-:Y:S01]  /*93bb0*/  LOP3.LUT R4, R4, 0x40, RZ, 0x3c, !PT ;  /* 0x0000004004047812 */ /* 0x000fe200078e3cff */
[----:B------:R-:W-:Y:S04]  /*93bc0*/  STL.64 [R1+0x1d8], R14 ;  /* 0x0001d80e01007387 */ /* 0x000fe80000100a00 */
[----:B------:R-:W0:Y:S01]  /*93bd0*/  LDSM.16.M88.4 R12, [R4+UR5] ;  /* 0x00000005040c783b */ /* 0x000e220008000200 */
[----:B------:R-:W-:-:S03]  /*93be0*/  IMAD.MOV.U32 R0, RZ, RZ, R19 ;  /* 0x000000ffff007224 */ /* 0x000fc600078e0013 */
[----:B------:R-:W-:Y:S04]  /*93bf0*/  STL.64 [R1+0x1c0], R16 ;  /* 0x0001c01001007387 */ /* 0x000fe80000100a00 */
[----:B------:R-:W1:Y:S04]  /*93c00*/  LDSM.16.M88.4 R24, [R4+UR5+0x1000] ;  /* 0x001000050418783b */ /* 0x000e680008000200 */
[----:B------:R-:W-:Y:S04]  /*93c10*/  STL [R1+0x718c], R0 ;  /* 0x00718c0001007387 */ /* 0x000fe80000100800 */
[----:B------:R-:W-:Y:S04]  /*93c20*/  STL [R1+0x7188], R28 ;  /* 0x0071881c01007387 */ /* 0x000fe80000100800 */
[----:B------:R-:W-:Y:S04]  /*93c30*/  STL [R1+0x7190], R2 ;  /* 0x0071900201007387 */ /* 0x000fe80000100800 */
[----:B------:R-:W3:Y:S04]  /*93c40*/  LDSM.16.M88.4 R20, [R4+UR5+0x2000] ;  /* 0x002000050414783b */ /* 0x000ee80008000200 */
[----:B------:R-:W-:Y:S04]  /*93c50*/  LDSM.16.MT88.4 R16, [R2+UR5+0x21000] ;  /* 0x021000050210783b */ /* 0x000fe80008004200 */
[----:B0-----:R-:W-:Y:S01]  /*93c60*/  STL.64 [R1+0x1b0], R12 ;  /* 0x0001b00c01007387 */ /* 0x001fe20000100a00 */
[----:B------:R-:W-:-:S03]  /*93c70*/  IMAD.MOV.U32 R7, RZ, RZ, R12 ;  /* 0x000000ffff077224 */ /* 0x000fc600078e000c */
[----:B------:R-:W-:Y:S01]  /*93c80*/  STL.64 [R1+0x1b8], R14 ;  /* 0x0001b80e01007387 */ /* 0x000fe20000100a00 */
[----:B------:R-:W-:-:S03]  /*93c90*/  IMAD.MOV.U32 R6, RZ, RZ, R13 ;  /* 0x000000ffff067224 */ /* 0x000fc600078e000d */
[----:B------:R-:W0:Y:S04]  /*93ca0*/  LDSM.16.M88.4 R12, [R4+UR5+0x3000] ;  /* 0x00300005040c783b */ /* 0x000e280008000200 */
[----:B-1----:R-:W-:Y:S04]  /*93cb0*/  STL.64 [R1+0x1a0], R24 ;  /* 0x0001a01801007387 */ /* 0x002fe80000100a00 */
[----:B------:R-:W-:Y:S04]  /*93cc0*/  STL.64 [R1+0x1a8], R26 ;  /* 0x0001a81a01007387 */ /* 0x000fe80000100a00 */
[----:B---3--:R-:W-:Y:S04]  /*93cd0*/  STL.64 [R1+0x190], R20 ;  /* 0x0001901401007387 */ /* 0x008fe80000100a00 */
[----:B------:R-:W-:Y:S04]  /*93ce0*/  STL.64 [R1+0x198], R22 ;  /* 0x0001981601007387 */ /* 0x000fe80000100a00 */
[----:B------:R-:W-:Y:S04]  /*93cf0*/  LDSM.16.M88.4 R24, [R4+UR5+0x5000] ;  /* 0x005000050418783b */ /* 0x000fe80008000200 */
[----:B------:R-:W-:Y:S04]  /*93d00*/  LDSM.16.M88.4 R20, [R4+UR5+0x6000] ;  /* 0x006000050414783b */ /* 0x000fe80008000200 */
[----:B0-----:R-:W-:Y:S01]  /*93d10*/  STL.64 [R1+0x180], R12 ;  /* 0x0001800c01007387 */ /* 0x001fe20000100a00 */
[----:B------:R-:W-:-:S03]  /*93d20*/  IMAD.MOV.U32 R11, RZ, RZ, R12 ;  /* 0x000000ffff0b7224 */ /* 0x000fc600078e000c */
[----:B------:R-:W-:Y:S01]  /*93d30*/  STL.64 [R1+0x188], R14 ;  /* 0x0001880e01007387 */ /* 0x000fe20000100a00 */
[----:B------:R-:W-:-:S03]  /*93d40*/  IMAD.MOV.U32 R10, RZ, RZ, R13 ;  /* 0x000000ffff0a7224 */ /* 0x000fc600078e000d */
        /* <DEDUP_REMOVED lines=10> */
[----:B0-----:R-:W-:Y:S01]  /*93df0*/  STL.64 [R1+0x140], R12 ;  /* 0x0001400c01007387 */ /* 0x001fe20000100a00 */
[----:B------:R-:W-:-:S03]  /*93e00*/  IMAD.MOV.U32 R2, RZ, RZ, R12 ;  /* 0x000000ffff027224 */ /* 0x000fc600078e000c */
[----:B------:R-:W-:Y:S01]  /*93e10*/  STL.64 [R1+0x148], R14 ;  /* 0x0001480e01007387 */ /* 0x000fe20000100a00 */
[----:B------:R-:W-:-:S03]  /*93e20*/  IMAD.MOV.U32 R0, RZ, RZ, R13 ;  /* 0x000000ffff007224 */ /* 0x000fc600078e000d */
[----:B------:R-:W0:Y:S04]  /*93e30*/  LDSM.16.M88.4 R12, [R4+UR5+0x9000] ;  /* 0x00900005040c783b */ /* 0x000e280008000200 */
[----:B------:R-:W-:Y:S04]  /*93e40*/  STL [R1+0x7954], R0 ;  /* 0x0079540001007387 */ /* 0x000fe80000100800 */
[----:B------:R3:W-:Y:S04]  /*93e50*/  STL [R1+0x7950], R2 ;  /* 0x0079500201007387 */ /* 0x0007e80000100800 */
[----:B-1----:R-:W-:Y:S04]  /*93e60*/  STL.64 [R1+0x130], R20 ;  /* 0x0001301401007387 */ /* 0x002fe80000100a00 */
[----:B------:R-:W-:Y:S04]  /*93e70*/  STL.64 [R1+0x138], R22 ;  /* 0x0001381601007387 */ /* 0x000fe80000100a00 */
[----:B------:R-:W-:Y:S04]  /*93e80*/  LDSM.16.M88.4 R20, [R4+UR5+0xa000] ;  /* 0x00a000050414783b */ /* 0x000fe80008000200 */
[----:B0-----:R-:W-:Y:S01]  /*93e90*/  STL.64 [R1+0x120], R12 ;  /* 0x0001200c01007387 */ /* 0x001fe20000100a00 */
[----:B---3--:R-:W-:-:S03]  /*93ea0*/  IMAD.MOV.U32 R2, RZ, RZ, R12 ;  /* 0x000000ffff027224 */ /* 0x008fc600078e000c */
[----:B------:R-:W-:Y:S01]  /*93eb0*/  STL.64 [R1+0x128], R14 ;  /* 0x0001280e01007387 */ /* 0x000fe20000100a00 */
[----:B------:R-:W-:-:S03]  /*93ec0*/  IMAD.MOV.U32 R28, RZ, RZ, R13 ;  /* 0x000000ffff1c7224 */ /* 0x000fc600078e000d */
[----:B------:R-:W0:Y:S04]  /*93ed0*/  LDSM.16.M88.4 R12, [R4+UR5+0xb000] ;  /* 0x00b00005040c783b */ /* 0x000e280008000200 */
[----:B------:R-:W-:Y:S04]  /*93ee0*/  STL [R1+0x795c], R28 ;  /* 0x00795c1c01007387 */ /* 0x000fe80000100800 */
[----:B------:R-:W-:Y:S04]  /*93ef0*/  STL [R1+0x7958], R2 ;  /* 0x0079580201007387 */ /* 0x000fe80000100800 */
[----:B0-----:R-:W-:Y:S04]  /*93f00*/  STL.64 [R1+0x100], R12 ;  /* 0x0001000c01007387 */ /* 0x001fe80000100a00 */
[----:B------:R-:W-:Y:S04]  /*93f10*/  STL.64 [R1+0x110], R20 ;  /* 0x0001101401007387 */ /* 0x000fe80000100a00 */
[----:B------:R-:W-:Y:S04]  /*93f20*/  STL.64 [R1+0x118], R22 ;  /* 0x0001181601007387 */ /* 0x000fe80000100a00 */
[----:B------:R-:W0:Y:S04]  /*93f30*/  LDSM.16.M88.4 R20, [R4+UR5+0xc000] ;  /* 0x00c000050414783b */ /* 0x000e280008000200 */
[----:B------:R-:W-:Y:S01]  /*93f40*/  STL.64 [R1+0x108], R14 ;  /* 0x0001080e01007387 */ /* 0x000fe20000100a00 */
[----:B------:R-:W-:-:S03]  /*93f50*/  IMAD.MOV.U32 R0, RZ, RZ, R13 ;  /* 0x000000ffff007224 */ /* 0x000fc600078e000d */
[----:B------:R-:W1:Y:S04]  /*93f60*/  LDSM.16.M88.4 R12, [R4+UR5+0xd000] ;  /* 0x00d00005040c783b */ /* 0x000e680008000200 */
[----:B------:R-:W-:Y:S04]  /*93f70*/  STL [R1+0x7960], R0 ;  /* 0x0079600001007387 */ /* 0x000fe80000100800 */
[----:B0-----:R-:W-:Y:S04]  /*93f80*/  STL.64 [R1+0xf0], R20 ;  /* 0x0000f01401007387 */ /* 0x001fe80000100a00 */
[----:B------:R-:W-:Y:S04]  /*93f90*/  STL.64 [R1+0xf8], R22 ;  /* 0x0000f81601007387 */ /* 0x000fe80000100a00 */
[----:B-1----:R-:W-:Y:S04]  /*93fa0*/  STL.64 [R1+0xe0], R12 ;  /* 0x0000e00c01007387 */ /* 0x002fe80000100a00 */
[----:B------:R-:W0:Y:S01]  /*93fb0*/  LDSM.16.M88.4 R20, [R4+UR5+0xe000] ;  /* 0x00e000050414783b */ /* 0x000e220008000200 */
[----:B------:R-:W-:-:S03]  /*93fc0*/  IMAD.MOV.U32 R28, RZ, RZ, R12 ;  /* 0x000000ffff1c7224 */ /* 0x000fc600078e000c */
[----:B------:R-:W-:Y:S01]  /*93fd0*/  STL.64 [R1+0xe8], R14 ;  /* 0x0000e80e01007387 */ /* 0x000fe20000100a00 */
[----:B------:R-:W-:-:S03]  /*93fe0*/  IMAD.MOV.U32 R2, RZ, RZ, R13 ;  /* 0x000000ffff027224 */ /* 0x000fc600078e000d */
[----:B------:R-:W1:Y:S04]  /*93ff0*/  LDSM.16.M88.4 R12, [R4+UR5+0xf000] ;  /* 0x00f00005040c783b */ /* 0x000e680008000200 */
[----:B------:R1:W-:Y:S04]  /*94000*/  STL [R1+0x7964], R28 ;  /* 0x0079641c01007387 */ /* 0x0003e80000100800 */
[----:B0-----:R-:W-:Y:S04]  /*94010*/  STL.64 [R1+0xd0], R20 ;  /* 0x0000d01401007387 */ /* 0x001fe80000100a00 */
[----:B------:R-:W-:Y:S04]  /*94020*/  STL.64 [R1+0xd8], R22 ;  /* 0x0000d81601007387 */ /* 0x000fe80000100a00 */
[----:B------:R-:W0:Y:S01]  /*94030*/  LDSM.16.M88.4 R20, [R4+UR5+0x11000] ;  /* 0x011000050414783b */ /* 0x000e220008000200 */
[----:B-1----:R-:W-:-:S03]  /*94040*/  IMAD.MOV.U32 R28, RZ, RZ, R12 ;  /* 0x000000ffff1c7224 */ /* 0x002fc600078e000c */
[----:B------:R-:W-:Y:S04]  /*94050*/  STL.64 [R1+0xc0], R12 ;  /* 0x0000c00c01007387 */ /* 0x000fe80000100a00 */
[----:B------:R-:W-:Y:S01]  /*94060*/  STL.64 [R1+0xc8], R14 ;  /* 0x0000c80e01007387 */ /* 0x000fe20000100a00 */
[----:B------:R-:W-:-:S03]  /*94070*/  IMAD.MOV.U32 R0, RZ, RZ, R13 ;  /* 0x000000ffff007224 */ /* 0x000fc600078e000d */
[----:B------:R-:W-:Y:S04]  /*94080*/  STL.64 [R1+0xb0], R24 ;  /* 0x0000b01801007387 */ /* 0x000fe80000100a00 */
[----:B------:R-:W1:Y:S04]  /*94090*/  LDSM.16.M88.4 R12, [R4+UR5+0x12000] ;  /* 0x01200005040c783b */ /* 0x000e680008000200 */
[----:B------:R-:W-:Y:S04]  /*940a0*/  STL.64 [R1+0xb8], R26 ;  /* 0x0000b81a01007387 */ /* 0x000fe80000100a00 */
[----:B------:R-:W3:Y:S04]  /*940b0*/  LDSM.16.M88.4 R24, [R4+UR5+0x13000] ;  /* 0x013000050418783b */ /* 0x000ee80008000200 */
[----:B0-----:R-:W-:Y:S04]  /*940c0*/  STL.64 [R1+0xa0], R20 ;  /* 0x0000a01401007387 */ /* 0x001fe80000100a00 */
[----:B------:R-:W-:Y:S04]  /*940d0*/  STL.64 [R1+0xa8], R22 ;  /* 0x0000a81601007387 */ /* 0x000fe80000100a00 */
[----:B------:R-:W0:Y:S04]  /*940e0*/  LDSM.16.M88.4 R20, [R4+UR5+0x14000] ;  /* 0x014000050414783b */ /* 0x000e280008000200 */
[----:B-1----:R-:W-:Y:S04]  /*940f0*/  STL.64 [R1+0x90], R12 ;  /* 0x0000900c01007387 */ /* 0x002fe80000100a00 */
[----:B------:R-:W-:Y:S04]  /*94100*/  STL.64 [R1+0x98], R14 ;  /* 0x0000980e01007387 */ /* 0x000fe80000100a00 */
[----:B------:R-:W1:Y:S04]  /*94110*/  LDSM.16.M88.4 R12, [R4+UR5+0x15000] ;  /* 0x01500005040c783b */ /* 0x000e680008000200 */
[----:B---3--:R-:W-:Y:S04]  /*94120*/  STL.64 [R1+0x80], R24 ;  /* 0x0000801801007387 */ /* 0x008fe80000100a00 */
        /* <DEDUP_REMOVED lines=16> */
[----:B---3--:R-:W-:Y:S04]  /*94230*/  STL.64 [R1+0x20], R24 ;  /* 0x0000201801007387 */ /* 0x008fe80000100a00 */
[----:B------:R-:W-:Y:S04]  /*94240*/  STL.64 [R1+0x28], R26 ;  /* 0x0000281a01007387 */ /* 0x000fe80000100a00 */
[----:B------:R-:W1:Y:S04]  /*94250*/  LDSM.16.M88.4 R24, [R4+UR5+0x1c000] ;  /* 0x01c000050418783b */ /* 0x000e680008000200 */
[----:B------:R-:W3:Y:S04]  /*94260*/  LDSM.16.M88.4 R12, [R4+UR5+0x1b000] ;  /* 0x01b00005040c783b */ /* 0x000ee80008000200 */
[----:B0-----:R-:W-:Y:S04]  /*94270*/  STL.64 [R1+0x10], R20 ;  /* 0x0000101401007387 */ /* 0x001fe80000100a00 */
[----:B------:R-:W-:Y:S04]  /*94280*/  STL.64 [R1+0x18], R22 ;  /* 0x0000181601007387 */ /* 0x000fe80000100a00 */
[----:B-1----:R-:W-:Y:S04]  /*94290*/  STL.64 [R1+0x7780], R26 ;  /* 0x0077801a01007387 */ /* 0x002fe80000100a00 */
[----:B---3--:R-:W-:Y:S04]  /*942a0*/  STL.64 [R1], R12 ;  /* 0x0000000c01007387 */ /* 0x008fe80000100a00 */
[----:B------:R-:W-:Y:S04]  /*942b0*/  STL.64 [R1+0x8], R14 ;  /* 0x0000080e01007387 */ /* 0x000fe80000100a00 */
[----:B------:R0:W-:Y:S04]  /*942c0*/  STL.64 [R1+0x7778], R24 ;  /* 0x0077781801007387 */ /* 0x0001e80000100a00 */
[----:B------:R-:W1:Y:S04]  /*942d0*/  LDSM.16.M88.4 R12, [R4+UR5+0x1d000] ;  /* 0x01d00005040c783b */ /* 0x000e680008000200 */
[----:B0-----:R-:W3:Y:S04]  /*942e0*/  LDL.64 R24, [R1+0x160] ;  /* 0x0001600001187983 */ /* 0x001ee80000100a00 */
[----:B---3--:R0:W-:Y:S04]  /*942f0*/  STL.64 [R1+0x7968], R24 ;  /* 0x0079681801007387 */ /* 0x0081e80000100a00 */
[----:B0-----:R-:W3:Y:S04]  /*94300*/  LDL.64 R24, [R1+0x170] ;  /* 0x0001700001187983 */ /* 0x001ee80000100a00 */
[----:B---3--:R0:W-:Y:S02]  /*94310*/  STL.64 [R1+0x7970], R24 ;  /* 0x0079701801007387 */ /* 0x0081e40000100a00 */
[----:B0-----:R-:W-:Y:S01]  /*94320*/  IMAD.MOV.U32 R24, RZ, RZ, R11 ;  /* 0x000000ffff187224 */ /* 0x001fe200078e000b */
[----:B------:R-:W-:-:S05]  /*94330*/  MOV R25, R10 ;  /* 0x0000000a00197202 */ /* 0x000fca0000000f00 */
[----:B------:R0:W-:Y:S04]  /*94340*/  STL.64 [R1+0x7988], R24 ;  /* 0x0079881801007387 */ /* 0x0001e80000100a00 */
[----:B0-----:R-:W3:Y:S04]  /*94350*/  LDL.64 R24, [R1+0x190] ;  /* 0x0001900001187983 */ /* 0x001ee80000100a00 */
[----:B---3--:R0:W-:Y:S04]  /*94360*/  STL.64 [R1+0x7990], R24 ;  /* 0x0079901801007387 */ /* 0x0081e80000100a00 */
[----:B0-----:R-:W3:Y:S04]  /*94370*/  LDL.64 R24, [R1+0x1a0] ;  /* 0x0001a00001187983 */ /* 0x001ee80000100a00 */
[----:B---3--:R-:W-:Y:S04]  /*94380*/  STL.64 [R1+0x79a0], R24 ;  /* 0x0079a01801007387 */ /* 0x008fe80000100a00 */
[----:B-1----:R-:W-:Y:S04]  /*94390*/  STL [R1+0x72b8], R14 ;  /* 0x0072b80e01007387 */ /* 0x002fe80000100800 */
[----:B------:R-:W-:Y:S04]  /*943a0*/  STL [R1+0x6d78], R15 ;  /* 0x006d780f01007387 */ /* 0x000fe80000100800 */
[----:B------:R0:W-:Y:S04]  /*943b0*/  STL.64 [R1+0x7998], R12 ;  /* 0x0079980c01007387 */ /* 0x0001e80000100a00 */
[----:B0-----:R-:W3:Y:S04]  /*943c0*/  LDL.LU R12, [R1+0x9a0] ;  /* 0x0009a000010c7983 */ /* 0x001ee80000300800 */
[----:B------:R-:W3:Y:S04]  /*943d0*/  LDL.LU R13, [R1+0x9a4] ;  /* 0x0009a400010d7983 */ /* 0x000ee80000300800 */
[----:B------:R-:W4:Y:S04]  /*943e0*/  LDL.LU R14, [R1+0x9a8] ;  /* 0x0009a800010e7983 */ /* 0x000f280000300800 */
[----:B------:R-:W4:Y:S04]  /*943f0*/  LDL.LU R15, [R1+0x9ac] ;  /* 0x0009ac00010f7983 */ /* 0x000f280000300800 */
[----:B----4-:R2:W-:Y:S02]  /*94400*/  STL.64 [R1+0x79b0], R14 ;  /* 0x0079b00e01007387 */ /* 0x0105e40000100a00 */
[----:B--2---:R-:W-:-:S02]  /*94410*/  IMAD.MOV.U32 R14, RZ, RZ, R9 ;  /* 0x000000ffff0e7224 */ /* 0x004fc400078e0009 */
[----:B------:R-:W-:Y:S02]  /*94420*/  IMAD.MOV.U32 R15, RZ, RZ, R8 ;  /* 0x000000ffff0f7224 */ /* 0x000fe400078e0008 */
[----:B------:R-:W0:Y:S04]  /*94430*/  LDSM.16.M88.4 R8, [R4+UR5+0x1e000] ;  /* 0x01e000050408783b */ /* 0x000e280008000200 */
[----:B---3--:R1:W-:Y:S04]  /*94440*/  STL.64 [R1+0x79a8], R12 ;  /* 0x0079a80c01007387 */ /* 0x0083e80000100a00 */
[----:B-1----:R-:W2:Y:S04]  /*94450*/  LDL.LU R12, [R1+0x9b0] ;  /* 0x0009b000010c7983 */ /* 0x002ea80000300800 */
[----:B------:R-:W2:Y:S04]  /*94460*/  LDL.LU R13, [R1+0x9b4] ;  /* 0x0009b400010d7983 */ /* 0x000ea80000300800 */
[----:B0-----:R0:W-:Y:S04]  /*94470*/  STL [R1+0x6d54], R10 ;  /* 0x006d540a01007387 */ /* 0x0011e80000100800 */
[----:B------:R-:W-:Y:S04]  /*94480*/  STL [R1+0x6d50], R11 ;  /* 0x006d500b01007387 */ /* 0x000fe80000100800 */
[----:B------:R1:W-:Y:S01]  /*94490*/  STL.64 [R1+0x7918], R8 ;  /* 0x0079180801007387 */ /* 0x0003e20000100a00 */
[----:B0-----:R-:W-:-:S03]  /*944a0*/  IMAD.MOV.U32 R10, RZ, RZ, R5 ;  /* 0x000000ffff0a7224 */ /* 0x001fc600078e0005 */
[----:B-1----:R-:W3:Y:S04]  /*944b0*/  LDL.LU R8, [R1+0x960] ;  /* 0x0009600001087983 */ /* 0x002ee80000300800 */
[----:B------:R-:W3:Y:S04]  /*944c0*/  LDL.LU R9, [R1+0x964] ;  /* 0x0009640001097983 */ /* 0x000ee80000300800 */
[----:B------:R-:W4:Y:S01]  /*944d0*/  LDL.LU R5, [R1+0x79bc] ;  /* 0x0079bc0001057983 */ /* 0x000f220000300800 */
[----:B------:R-:W-:-:S03]  /*944e0*/  IMAD.MOV.U32 R11, RZ, RZ, R29 ;  /* 0x000000ffff0b7224 */ /* 0x000fc600078e001d */
[----:B------:R-:W3:Y:S04]  /*944f0*/  LDL.LU R29, [R1+0x79b8] ;  /* 0x0079b800011d7983 */ /* 0x000ee80000300800 */
[----:B------:R4:W-:Y:S01]  /*94500*/  STL.64 [R1+0x7980], R10 ;  /* 0x0079800a01007387 */ /* 0x0009e20000100a00 */
[----:B------:R-:W-:Y:S02]  /*94510*/  IMAD.MOV.U32 R24, RZ, RZ, R7 ;  /* 0x000000ffff187224 */ /* 0x000fe400078e0007 */
[----:B------:R-:W-:-:S07]  /*94520*/  IMAD.MOV.U32 R25, RZ, RZ, R6 ;  /* 0x000000ffff197224 */ /* 0x000fce00078e0006 */
[C---:B--2---:R-:W-:Y:S01]  /*94530*/  HMMA.16816.F32 R24, R16.reuse, R24, R12 ;  /* 0x000000181018723c */ /* 0x044fe2000000180c */
[----:B----4-:R-:W-:Y:S02]  /*94540*/  IMAD.MOV.U32 R11, RZ, RZ, R5 ;  /* 0x000000ffff0b7224 */ /* 0x010fe400078e0005 */
[----:B------:R-:W0:Y:S04]  /*94550*/  LDSM.16.M88.4 R4, [R4+UR5+0x1f000] ;  /* 0x01f000050404783b */ /* 0x000e280008000200 */
[----:B---3--:R-:W1:Y:S04]  /*94560*/  LDSM.16.MT88.4 R20, [R29+UR5+0x21000] ;  /* 0x021000051d14783b */ /* 0x008e680008004200 */
[----:B------:R2:W-:Y:S04]  /*94570*/  STL.64 [R1+0x7978], R8 ;  /* 0x0079780801007387 */ /* 0x0005e80000100a00 */
[----:B--2---:R-:W2:Y:S04]  /*94580*/  LDL.LU R8, [R1+0x980] ;  /* 0x0009800001087983 */ /* 0x004ea80000300800 */
[----:B------:R-:W2:Y:S04]  /*94590*/  LDL.LU R9, [R1+0x984] ;  /* 0x0009840001097983 */ /* 0x000ea80000300800 */
[----:B------:R-:W2:Y:S04]  /*945a0*/  LDL.LU R10, [R1+0x988] ;  /* 0x00098800010a7983 */ /* 0x000ea80000300800 */
[----:B0-----:R-:W-:Y:S04]  /*945b0*/  STL [R1+0x7760], R5 ;  /* 0x0077600501007387 */ /* 0x001fe80000100800 */
[----:B------:R-:W-:Y:S04]  /*945c0*/  STL [R1+0x6d34], R6 ;  /* 0x006d340601007387 */ /* 0x000fe80000100800 */
[----:B------:R-:W-:Y:S04]  /*945d0*/  STL [R1+0x6d30], R7 ;  /* 0x006d300701007387 */ /* 0x000fe80000100800 */
[----:B-1----:R-:W-:Y:S04]  /*945e0*/  STL.64 [R1+0x7758], R22 ;  /* 0x0077581601007387 */ /* 0x002fe80000100a00 */
[----:B------:R0:W-:Y:S04]  /*945f0*/  STL.64 [R1+0x7750], R20 ;  /* 0x0077501401007387 */ /* 0x0001e80000100a00 */
[----:B0-----:R-:W3:Y:S04]  /*94600*/  LDL.LU R20, [R1+0x990] ;  /* 0x0009900001147983 */ /* 0x001ee80000300800 */
[----:B------:R-:W3:Y:S04]  /*94610*/  LDL.LU R21, [R1+0x994] ;  /* 0x0009940001157983 */ /* 0x000ee80000300800 */
[----:B------:R-:W3:Y:S04]  /*94620*/  LDL.LU R22, [R1+0x998] ;  /* 0x0009980001167983 */ /* 0x000ee80000300800 */
[----:B------:R-:W3:Y:S04]  /*94630*/  LDL.LU R23, [R1+0x99c] ;  /* 0x00099c0001177983 */ /* 0x000ee80000300800 */
[----:B------:R-:W-:Y:S04]  /*94640*/  STL [R1+0x6f50], R29 ;  /* 0x006f501d01007387 */ /* 0x000fe80000100800 */
[----:B------:R-:W4:Y:S04]  /*94650*/  LDL.LU.64 R14, [R1+0x79b0] ;  /* 0x0079b000010e7983 */ /* 0x000f280000300a00 */
[----:B------:R-:W4:Y:S04]  /*94660*/  LDL.LU.64 R12, [R1+0x79a8] ;  /* 0x0079a800010c7983 */ /* 0x000f280000300a00 */
[----:B------:R0:W-:Y:S04]  /*94670*/  STL.64 [R1+0x9b0], R24 ;  /* 0x0009b01801007387 */ /* 0x0001e80000100a00 */
[----:B------:R-:W-:Y:S04]  /*94680*/  STL.64 [R1+0x9b8], R26 ;  /* 0x0009b81a01007387 */ /* 0x000fe80000100a00 */
[----:B0-----:R-:W4:Y:S02]  /*94690*/  LDL.LU.64 R24, [R1+0x79a0] ;  /* 0x0079a00001187983 */ /* 0x001f240000300a00 */
[----:B----4-:R-:W-:Y:S01]  /*946a0*/  HMMA.16816.F32 R12, R16, R24, R12 ;  /* 0x00000018100c723c */ /* 0x010fe2000000180c */
[----:B------:R-:W-:-:S02]  /*946b0*/  IMAD.MOV.U32 R7, RZ, RZ, R24 ;  /* 0x000000ffff077224 */ /* 0x000fc400078e0018 */
[----:B------:R-:W-:-:S15]  /*946c0*/  IMAD.MOV.U32 R6, RZ, RZ, R25 ;  /* 0x000000ffff067224 */ /* 0x000fde00078e0019 */
[----:B------:R-:W-:Y:S01]  /*946d0*/  NOP ;  /* 0x0000000000007918 */ /* 0x000fe20000000000 */
[----:B------:R0:W-:Y:S04]  /*946e0*/  STL.64 [R1+0x9a0], R12 ;  /* 0x0009a00c01007387 */ /* 0x0001e80000100a00 */
[----:B------:R1:W-:Y:S04]  /*946f0*/  STL.64 [R1+0x9a8], R14 ;  /* 0x0009a80e01007387 */ /* 0x0003e80000100a00 */
[----:B0-----:R-:W4:Y:S04]  /*94700*/  LDL.LU.64 R12, [R1+0x7998] ;  /* 0x00799800010c7983 */ /* 0x001f280000300a00 */
[----:B------:R-:W3:Y:S02]  /*94710*/  LDL.LU.64 R24, [R1+0x7990] ;  /* 0x0079900001187983 */ /* 0x000ee40000300a00 */
[----:B---3--:R-:W-:Y:S01]  /*94720*/  HMMA.16816.F32 R20, R16, R24, R20 ;  /* 0x000000181014723c */ /* 0x008fe20000001814 */
[----:B-1----:R-:W-:-:S15]  /*94730*/  IMAD.MOV.U32 R14, RZ, RZ, R25 ;  /* 0x000000ffff0e7224 */ /* 0x002fde00078e0019 */
[----:B------:R-:W-:-:S03]  /*94740*/  NOP ;  /* 0x0000000000007918 */ /* 0x000fc60000000000 */
[----:B------:R0:W-:Y:S04]  /*94750*/  STL.64 [R1+0x990], R20 ;  /* 0x0009901401007387 */ /* 0x0001e80000100a00 */
[----:B------:R-:W-:Y:S01]  /*94760*/  STL.64 [R1+0x998], R22 ;  /* 0x0009981601007387 */ /* 0x000fe20000100a00 */
[----:B0-----:R-:W-:-:S03]  /*94770*/  IMAD.MOV.U32 R20, RZ, RZ, R24 ;  /* 0x000000ffff147224 */ /* 0x001fc600078e0018 */
[----:B------:R-:W2:Y:S04]  /*94780*/  LDL.LU.64 R24, [R1+0x7988] ;  /* 0x0079880001187983 */ /* 0x000ea80000300a00 */
[----:B------:R-:W-:Y:S04]  /*94790*/  STL [R1+0x7770], R14 ;  /* 0x0077700e01007387 */ /* 0x000fe80000100800 */
[----:B----4-:R0:W-:Y:S04]  /*947a0*/  STL.64 [R1+0x7768], R12 ;  /* 0x0077680c01007387 */ /* 0x0101e80000100a00 */
[----:B0-----:R-:W3:Y:S04]  /*947b0*/  LDL.LU R12, [R1+0x970] ;  /* 0x00097000010c7983 */ /* 0x001ee80000300800 */
[----:B------:R-:W3:Y:S04]  /*947c0*/  LDL.LU R13, [R1+0x974] ;  /* 0x00097400010d7983 */ /* 0x000ee80000300800 */
[----:B------:R-:W3:Y:S01]  /*947d0*/  LDL.LU R14, [R1+0x978] ;  /* 0x00097800010e7983 */ /* 0x000ee20000300800 */
[----:B--2---:R-:W-:Y:S03]  /*947e0*/  HMMA.16816.F32 R24, R16, R24, R8 ;  /* 0x000000181018723c */ /* 0x004fe60000001808 */
[----:B------:R-:W2:Y:S04]  /*947f0*/  LDL.LU.64 R10, [R1+0x7980] ;  /* 0x00798000010a7983 */ /* 0x000ea80000300a00 */
[----:B------:R-:W2:-:S12]  /*94800*/  LDL.LU.64 R8, [R1+0x7978] ;  /* 0x0079780001087983 */ /* 0x000e980000300a00 */
[----:B------:R0:W-:Y:S04]  /*94810*/  STL.64 [R1+0x980], R24 ;  /* 0x0009801801007387 */ /* 0x0001e80000100a00 */
[----:B------:R-:W-:Y:S04]  /*94820*/  STL.64 [R1+0x988], R26 ;  /* 0x0009881a01007387 */ /* 0x000fe80000100a00 */
[----:B0-----:R-:W3:Y:S01]  /*94830*/  LDL.LU.64 R24, [R1+0x7970] ;  /* 0x0079700001187983 */ /* 0x001ee20000300a00 */
[----:B------:R-:W-:-:S07]  /*94840*/  IMAD.MOV.U32 R15, RZ, RZ, R3 ;  /* 0x000000ffff0f7224 */ /* 0x000fce00078e0003 */
[----:B---3--:R-:W-:Y:S01]  /*94850*/  HMMA.16816.F32 R12, R16, R24, R12 ;  /* 0x00000018100c723c */ /* 0x008fe2000000180c */
[----:B------:R-:W-:Y:S02]  /*94860*/  IMAD.MOV.U32 R22, RZ, RZ, R24 ;  /* 0x000000ffff167224 */ /* 0x000fe400078e0018 */
[----:B------:R-:W-:Y:S02]  /*94870*/  IMAD.MOV.U32 R21, RZ, RZ, R25 ;  /* 0x000000ffff157224 */ /* 0x000fe400078e0019 */
[----:B------:R-:W2:-:S14]  /*94880*/  LDL.LU.64 R24, [R1+0x7968] ;  /* 0x0079680001187983 */ /* 0x000e9c0000300a00 */
[----:B------:R-:W-:Y:S01]  /*94890*/  IMAD.MOV.U32 R3, RZ, RZ, R15 ;  /* 0x000000ffff037224 */ /* 0x000fe200078e000f */
[----:B------:R0:W-:Y:S04]  /*948a0*/  STL.64 [R1+0x970], R12 ;  /* 0x0009700c01007387 */ /* 0x0001e80000100a00 */
[----:B------:R1:W-:Y:S04]  /*948b0*/  STL [R1+0x978], R14 ;  /* 0x0009780e01007387 */ /* 0x0003e80000100800 */
[----:B------:R-:W-:Y:S01]  /*948c0*/  STL [R1+0x6f54], R3 ;  /* 0x006f540301007387 */ /* 0x000fe20000100800 */
[----:B--2---:R-:W-:-:S15]  /*948d0*/  HMMA.16816.F32 R8, R16, R24, R8 ;  /* 0x000000181008723c */ /* 0x004fde0000001808 */
[----:B------:R-:W-:-:S04]  /*948e0*/  NOP ;  /* 0x0000000000007918 */ /* 0x000fc80000000000 */
[----:B------:R-:W-:Y:S04]  /*948f0*/  STL.64 [R1+0x960], R8 ;  /* 0x0009600801007387 */ /* 0x000fe80000100a00 */
[----:B------:R-:W-:Y:S04]  /*94900*/  STL [R1+0x968], R10 ;  /* 0x0009680a01007387 */ /* 0x000fe80000100800 */
[----:B0-----:R-:W2:Y:S04]  /*94910*/  LDL.LU R12, [R1+0x8b0] ;  /* 0x0008b000010c7983 */ /* 0x001ea80000300800 */
[----:B------:R-:W2:Y:S04]  /*94920*/  LDL.LU R13, [R1+0x8b4] ;  /* 0x0008b400010d7983 */ /* 0x000ea80000300800 */
[----:B-1----:R-:W3:Y:S04]  /*94930*/  LDL.LU R14, [R1+0x8b8] ;  /* 0x0008b800010e7983 */ /* 0x002ee80000300800 */
[----:B------:R-:W3:Y:S01]  /*94940*/  LDL.LU R15, [R1+0x8bc] ;  /* 0x0008bc00010f7983 */ /* 0x000ee20000300800 */
[----:B------:R-:W-:-:S02]  /*94950*/  IMAD.MOV.U32 R5, RZ, RZ, R24 ;  /* 0x000000ffff057224 */ /* 0x000fc400078e0018 */
[----:B------:R-:W-:Y:S01]  /*94960*/  IMAD.MOV.U32 R23, RZ, RZ, R25 ;  /* 0x000000ffff177224 */ /* 0x000fe200078e0019 */
[----:B---3--:R-:W-:Y:S04]  /*94970*/  STL.64 [R1+0x7898], R14 ;  /* 0x0078980e01007387 */ /* 0x008fe80000100a00 */
[----:B--2---:R-:W-:Y:S04]  /*94980*/  STL.64 [R1+0x7890], R12 ;  /* 0x0078900c01007387 */ /* 0x004fe80000100a00 */
[----:B------:R-:W2:Y:S04]  /*94990*/  LDL.64 R24, [R1+0xb0] ;  /* 0x0000b00001187983 */ /* 0x000ea80000100a00 */
[----:B--2---:R-:W-:Y:S04]  /*949a0*/  STL.64 [R1+0x78a0], R24 ;  /* 0x0078a01801007387 */ /* 0x004fe80000100a00 */
[----:B------:R-:W-:Y:S04]  /*949b0*/  STL.64 [R1+0x77a0], R22 ;  /* 0x0077a01601007387 */ /* 0x000fe80000100a00 */
[----:B------:R0:W-:Y:S02]  /*949c0*/  STL.64 [R1+0x7798], R20 ;  /* 0x0077981401007387 */ /* 0x0001e40000100a00 */
[----:B0-----:R-:W-:-:S02]  /*949d0*/  IMAD.MOV.U32 R20, RZ, RZ, R28 ;  /* 0x000000ffff147224 */ /* 0x001fc400078e001c */
[----:B------:R-:W-:Y:S01]  /*949e0*/  IMAD.MOV.U32 R21, RZ, RZ, R0 ;  /* 0x000000ffff157224 */ /* 0x000fe200078e0000 */
[----:B------:R-:W2:Y:S04]  /*949f0*/  LDL.LU R28, [R1+0x7964] ;  /* 0x00796400011c7983 */ /* 0x000ea80000300800 */
[----:B------:R-:W3:Y:S04]  /*94a00*/  LDL.LU R0, [R1+0x7960] ;  /* 0x0079600001007983 */ /* 0x000ee80000300800 */
[----:B------:R-:W-:Y:S04]  /*94a10*/  STL.64 [R1+0x78a8], R20 ;  /* 0x0078a81401007387 */ /* 0x000fe80000100a00 */
[----:B------:R-:W4:Y:S04]  /*94a20*/  LDL.LU R12, [R1+0x8d0] ;  /* 0x0008d000010c7983 */ /* 0x000f280000300800 */
[----:B------:R-:W4:Y:S04]  /*94a30*/  LDL.LU R13, [R1+0x8d4] ;  /* 0x0008d400010d7983 */ /* 0x000f280000300800 */
[----:B------:R-:W3:Y:S04]  /*94a40*/  LDL.LU R14, [R1+0x8d8] ;  /* 0x0008d800010e7983 */ /* 0x000ee80000300800 */
[----:B------:R-:W3:Y:S01]  /*94a50*/  LDL.LU R15, [R1+0x8dc] ;  /* 0x0008dc00010f7983 */ /* 0x000ee20000300800 */
[----:B------:R-:W-:-:S02]  /*94a60*/  IMAD.MOV.U32 R25, RZ, RZ, R2 ;  /* 0x000000ffff197224 */ /* 0x000fc400078e0002 */
[----:B--2---:R-:W-:Y:S01]  /*94a70*/  IMAD.MOV.U32 R24, RZ, RZ, R28 ;  /* 0x000000ffff187224 */ /* 0x004fe200078e001c */
[----:B---3--:R-:W-:Y:S04]  /*94a80*/  STL.64 [R1+0x78b8], R14 ;  /* 0x0078b80e01007387 */ /* 0x008fe80000100a00 */
[----:B----4-:R-:W-:Y:S04]  /*94a90*/  STL.64 [R1+0x78b0], R12 ;  /* 0x0078b00c01007387 */ /* 0x010fe80000100a00 */
[----:B------:R-:W2:Y:S04]  /*94aa0*/  LDL.LU R28, [R1+0x795c] ;  /* 0x00795c00011c7983 */ /* 0x000ea80000300800 */
[----:B------:R-:W3:Y:S04]  /*94ab0*/  LDL.LU R2, [R1+0x7958] ;  /* 0x0079580001027983 */ /* 0x000ee80000300800 */
[----:B------:R0:W-:Y:S04]  /*94ac0*/  STL.64 [R1+0x78c0], R24 ;  /* 0x0078c01801007387 */ /* 0x0001e80000100a00 */
[----:B0-----:R-:W4:Y:S04]  /*94ad0*/  LDL.LU R24, [R1+0x8f0] ;  /* 0x0008f00001187983 */ /* 0x001f280000300800 */
[----:B------:R-:W4:Y:S04]  /*94ae0*/  LDL.LU R25, [R1+0x8f4] ;  /* 0x0008f40001197983 */ /* 0x000f280000300800 */
[----:B------:R-:W2:Y:S04]  /*94af0*/  LDL.LU R26, [R1+0x8f8] ;  /* 0x0008f800011a7983 */ /* 0x000ea80000300800 */
[----:B------:R-:W2:Y:S04]  /*94b00*/  LDL.LU R27, [R1+0x8fc] ;  /* 0x0008fc00011b7983 */ /* 0x000ea80000300800 */
[----:B--2---:R-:W-:Y:S04]  /*94b10*/  STL.64 [R1+0x78d0], R26 ;  /* 0x0078d01a01007387 */ /* 0x004fe80000100a00 */
[----:B----4-:R0:W-:Y:S04]  /*94b20*/  STL.64 [R1+0x78c8], R24 ;  /* 0x0078c81801007387 */ /* 0x0101e80000100a00 */
[----:B0-----:R-:W2:Y:S01]  /*94b30*/  LDL R24, [R1+0x100] ;  /* 0x0001000001187983 */ /* 0x001ea20000100800 */
[----:B------:R-:W-:-:S03]  /*94b40*/  IMAD.MOV.U32 R25, RZ, RZ, R0 ;  /* 0x000000ffff197224 */ /* 0x000fc600078e0000 */
[----:B------:R-:W4:Y:S04]  /*94b50*/  LDL.LU R0, [R1+0x7954] ;  /* 0x0079540001007983 */ /* 0x000f280000300800 */
[----:B--2---:R0:W-:Y:S04]  /*94b60*/  STL.64 [R1+0x78e0], R24 ;  /* 0x0078e01801007387 */ /* 0x0041e80000100a00 */
[----:B0-----:R-:W2:Y:S01]  /*94b70*/  LDL.64 R24, [R1+0x110] ;  /* 0x0001100001187983 */ /* 0x001ea20000100a00 */
[----:B------:R-:W-:-:S03]  /*94b80*/  IMAD.MOV.U32 R29, RZ, RZ, R11 ;  /* 0x000000ffff1d7224 */ /* 0x000fc600078e000b */
[----:B--2---:R3:W-:Y:S02]  /*94b90*/  STL.64 [R1+0x78f8], R24 ;  /* 0x0078f81801007387 */ /* 0x0047e40000100a00 */
[----:B---3--:R-:W-:Y:S02]  /*94ba0*/  IMAD.MOV.U32 R24, RZ, RZ, R2 ;  /* 0x000000ffff187224 */ /* 0x008fe400078e0002 */
[----:B------:R-:W2:Y:S04]  /*94bb0*/  LDL.LU R2, [R1+0x7950] ;  /* 0x0079500001027983 */ /* 0x000ea80000300800 */
[----:B------:R-:W3:Y:S04]  /*94bc0*/  LDL.LU R8, [R1+0x930] ;  /* 0x0009300001087983 */ /* 0x000ee80000300800 */
[----:B------:R-:W3:Y:S04]  /*94bd0*/  LDL.LU R9, [R1+0x934] ;  /* 0x0009340001097983 */ /* 0x000ee80000300800 */
[----:B------:R-:W2:Y:S04]  /*94be0*/  LDL.LU R10, [R1+0x938] ;  /* 0x00093800010a7983 */ /* 0x000ea80000300800 */
[----:B------:R-:W2:Y:S01]  /*94bf0*/  LDL.LU R11, [R1+0x93c] ;  /* 0x00093c00010b7983 */ /* 0x000ea20000300800 */
[----:B------:R-:W-:-:S03]  /*94c00*/  IMAD.MOV.U32 R25, RZ, RZ, R28 ;  /* 0x000000ffff197224 */ /* 0x000fc600078e001c */
[----:B--2---:R-:W-:Y:S04]  /*94c10*/  STL.64 [R1+0x7928], R10 ;  /* 0x0079280a01007387 */ /* 0x004fe80000100a00 */
[----:B---3--:R0:W-:Y:S02]  /*94c20*/  STL.64 [R1+0x7920], R8 ;  /* 0x0079200801007387 */ /* 0x0081e40000100a00 */
[----:B0-----:R-:W-:Y:S02]  /*94c30*/  IMAD.MOV.U32 R8, RZ, RZ, R2 ;  /* 0x000000ffff087224 */ /* 0x001fe400078e0002 */
[----:B----4-:R-:W-:-:S05]  /*94c40*/  IMAD.MOV.U32 R9, RZ, RZ, R0 ;  /* 0x000000ffff097224 */ /* 0x010fca00078e0000 */
[----:B------:R-:W-:Y:S04]  /*94c50*/  STL.64 [R1+0x7938], R8 ;  /* 0x0079380801007387 */ /* 0x000fe80000100a00 */
[----:B------:R0:W-:Y:S04]  /*94c60*/  STL.64 [R1+0x7910], R24 ;  /* 0x0079101801007387 */ /* 0x0001e80000100a00 */
[----:B0-----:R-:W2:Y:S04]  /*94c70*/  LDL.64 R24, [R1+0x130] ;  /* 0x0001300001187983 */ /* 0x001ea80000100a00 */
[----:B--2---:R0:W-:Y:S04]  /*94c80*/  STL.64 [R1+0x7930], R24 ;  /* 0x0079301801007387 */ /* 0x0041e80000100a00 */
        /* <DEDUP_REMOVED lines=10> */
[----:B------:R-:W2:Y:S04]  /*94d30*/  LDL.64 R12, [R1+0xf0] ;  /* 0x0000f000010c7983 */ /* 0x000ea80000100a00 */
[----:B0-----:R-:W4:Y:S04]  /*94d40*/  LDL.64 R24, [R1+0x150] ;  /* 0x0001500001187983 */ /* 0x001f280000100a00 */
        /* <DEDUP_REMOVED lines=11> */
[----:B----4-:R-:W-:Y:S01]  /*94e00*/  HMMA.16816.F32 R8, R16, R24, R8 ;  /* 0x000000181008723c */ /* 0x010fe20000001808 */
        /* <DEDUP_REMOVED lines=13> */
[----:B------:R0:W-:Y:S04]  /*94ee0*/  STL.64 [R1+0x7788], R4 ;  /* 0x0077880401007387 */ /* 0x0001e80000100a00 */
[----:B0-----:R-:W4:Y:S04]  /*94ef0*/  LDL.LU R4, [R1+0x8c0] ;  /* 0x0008c00001047983 */ /* 0x001f280000300800 */
[----:B------:R-:W4:Y:S04]  /*94f00*/  LDL.LU R5, [R1+0x8c4] ;  /* 0x0008c40001057983 */ /* 0x000f280000300800 */
[----:B------:R-:W4:Y:S04]  /*94f10*/  LDL.LU R6, [R1+0x8c8] ;  /* 0x0008c80001067983 */ /* 0x000f280000300800 */
[----:B------:R-:W4:Y:S04]  /*94f20*/  LDL.LU R7, [R1+0x8cc] ;  /* 0x0008cc0001077983 */ /* 0x000f280000300800 */
[----:B------:R-:W-:Y:S04]  /*94f30*/  STL [R1+0x7194], R29 ;  /* 0x0071941d01007387 */ /* 0x000fe80000100800 */
[----:B------:R-:W2:Y:S04]  /*94f40*/  LDL.LU.64 R26, [R1+0x7948] ;  /* 0x00794800011a7983 */ /* 0x000ea80000300a00 */
[----:B------:R-:W2:Y:S04]  /*94f50*/  LDL.LU.64 R24, [R1+0x7940] ;  /* 0x0079400001187983 */ /* 0x000ea80000300a00 */
[----:B------:R0:W-:Y:S04]  /*94f60*/  STL.64 [R1+0x950], R8 ;  /* 0x0009500801007387 */ /* 0x0001e80000100a00 */
[----:B------:R2:W-:Y:S04]  /*94f70*/  STL [R1+0x958], R10 ;  /* 0x0009580a01007387 */ /* 0x0005e80000100800 */
[----:B0-----:R-:W2:Y:S01]  /*94f80*/  LDL.LU.64 R8, [R1+0x7938] ;  /* 0x0079380001087983 */ /* 0x001ea20000300a00 */
[----:B------:R-:W-:-:S05]  /*94f90*/  IMAD.MOV.U32 R3, RZ, RZ, R11 ;  /* 0x000000ffff037224 */ /* 0x000fca00078e000b */
[----:B------:R-:W-:Y:S01]  /*94fa0*/  STL [R1+0x7198], R3 ;  /* 0x0071980301007387 */ /* 0x000fe20000100800 */
[----:B--2---:R-:W-:Y:S03]  /*94fb0*/  HMMA.16816.F32 R8, R16, R8, R24 ;  /* 0x000000081008723c */ /* 0x004fe60000001818 */
[----:B------:R-:W2:-:S15]  /*94fc0*/  LDL.LU.64 R24, [R1+0x7930] ;  /* 0x0079300001187983 */ /* 0x000e9e0000300a00 */
[----:B------:R-:W-:Y:S01]  /*94fd0*/  NOP ;  /* 0x0000000000007918 */ /* 0x000fe20000000000 */
[----:B------:R-:W-:Y:S04]  /*94fe0*/  STL.64 [R1+0x940], R8 ;  /* 0x0009400801007387 */ /* 0x000fe80000100a00 */
[----:B------:R0:W-:Y:S04]  /*94ff0*/  STL.64 [R1+0x948], R10 ;  /* 0x0009480a01007387 */ /* 0x0001e80000100a00 */
[----:B0-----:R-:W3:Y:S04]  /*95000*/  LDL.LU.64 R10, [R1+0x7928] ;  /* 0x00792800010a7983 */ /* 0x001ee80000300a00 */
[----:B------:R-:W3:Y:S01]  /*95010*/  LDL.LU.64 R8, [R1+0x7920] ;  /* 0x0079200001087983 */ /* 0x000ee20000300a00 */
[----:B--2---:R-:W-:Y:S01]  /*95020*/  IMAD.MOV.U32 R3, RZ, RZ, R25 ;  /* 0x000000ffff037224 */ /* 0x004fe200078e0019 */
[----:B---3--:R-:W-:-:S15]  /*95030*/  HMMA.16816.F32 R8, R16, R24, R8 ;  /* 0x000000181008723c */ /* 0x008fde0000001808 */
[----:B------:R-:W-:-:S04]  /*95040*/  NOP ;  /* 0x0000000000007918 */ /* 0x000fc80000000000 */
[----:B------:R0:W-:Y:S04]  /*95050*/  STL.64 [R1+0x930], R8 ;  /* 0x0009300801007387 */ /* 0x0001e80000100a00 */
[----:B------:R1:W-:Y:S04]  /*95060*/  STL.64 [R1+0x938], R10 ;  /* 0x0009380a01007387 */ /* 0x0003e80000100a00 */
[----:B0-----:R-:W2:Y:S01]  /*95070*/  LDL.LU.64 R8, [R1+0x7918] ;  /* 0x0079180001087983 */ /* 0x001ea20000300a00 */
[----:B-1----:R-:W-:-:S03]  /*95080*/  IMAD.MOV.U32 R10, RZ, RZ, R24 ;  /* 0x000000ffff0a7224 */ /* 0x002fc600078e0018 */
[----:B------:R-:W3:Y:S04]  /*95090*/  LDL.LU.64 R24, [R1+0x7910] ;  /* 0x0079100001187983 */ /* 0x000ee80000300a00 */
[----:B------:R-:W-:Y:S01]  /*950a0*/  STL [R1+0x77b0], R10 ;  /* 0x0077b00a01007387 */ /* 0x000fe20000100800 */
[C---:B---3--:R-:W-:Y:S03]  /*950b0*/  HMMA.16816.F32 R24, R16.reuse, R24, R12 ;  /* 0x000000181018723c */ /* 0x048fe6000000180c */
[----:B--2---:R0:W-:Y:S04]  /*950c0*/  STL.64 [R1+0x77a8], R8 ;  /* 0x0077a80801007387 */ /* 0x0041e80000100a00 */
[----:B0-----:R-:W2:Y:S04]  /*950d0*/  LDL.64 R8, [R1+0xd0] ;  /* 0x0000d00001087983 */ /* 0x001ea80000100a00 */
[----:B------:R-:W3:Y:S04]  /*950e0*/  LDL.LU.64 R14, [R1+0x7908] ;  /* 0x00790800010e7983 */ /* 0x000ee80000300a00 */
[----:B------:R-:W3:Y:S04]  /*950f0*/  LDL.LU.64 R12, [R1+0x7900] ;  /* 0x00790000010c7983 */ /* 0x000ee80000300a00 */
[----:B------:R0:W-:Y:S04]  /*95100*/  STL.64 [R1+0x920], R24 ;  /* 0x0009201801007387 */ /* 0x0001e80000100a00 */
[----:B------:R-:W-:Y:S04]  /*95110*/  STL.64 [R1+0x928], R26 ;  /* 0x0009281a01007387 */ /* 0x000fe80000100a00 */
[----:B0-----:R-:W3:Y:S02]  /*95120*/  LDL.LU.64 R24, [R1+0x78f8] ;  /* 0x0078f80001187983 */ /* 0x001ee40000300a00 */
        /* <DEDUP_REMOVED lines=9> */
[----:B------:R-:W-:Y:S04]  /*951c0*/  STL [R1+0x767c], R28 ;  /* 0x00767c1c01007387 */ /* 0x000fe80000100800 */
[----:B------:R-:W-:Y:S01]  /*951d0*/  STL [R1+0x7678], R29 ;  /* 0x0076781d01007387 */ /* 0x000fe20000100800 */
[----:B---3--:R-:W-:Y:S03]  /*951e0*/  HMMA.16816.F32 R24, R16, R24, R12 ;  /* 0x000000181018723c */ /* 0x008fe6000000180c */
[----:B------:R-:W3:-:S15]  /*951f0*/  LDL.LU.64 R12, [R1+0x78d8] ;  /* 0x0078d800010c7983 */ /* 0x000ede0000300a00 */
[----:B------:R-:W-:Y:S01]  /*95200*/  NOP ;  /* 0x0000000000007918 */ /* 0x000fe20000000000 */
[----:B------:R-:W-:Y:S04]  /*95210*/  STL.64 [R1+0x900], R24 ;  /* 0x0009001801007387 */ /* 0x000fe80000100a00 */
[----:B------:R0:W-:Y:S04]  /*95220*/  STL.64 [R1+0x908], R26 ;  /* 0x0009081a01007387 */ /* 0x0001e80000100a00 */
[----:B0-----:R-:W2:Y:S04]  /*95230*/  LDL.LU.64 R26, [R1+0x78d0] ;  /* 0x0078d000011a7983 */ /* 0x001ea80000300a00 */
[----:B------:R-:W2:Y:S01]  /*95240*/  LDL.LU.64 R24, [R1+0x78c8] ;  /* 0x0078c80001187983 */ /* 0x000ea20000300a00 */
[----:B---3--:R-:W-:-:S02]  /*95250*/  IMAD.MOV.U32 R28, RZ, RZ, R12 ;  /* 0x000000ffff1c7224 */ /* 0x008fc400078e000c */
[----:B------:R-:W-:Y:S01]  /*95260*/  IMAD.MOV.U32 R29, RZ, RZ, R13 ;  /* 0x000000ffff1d7224 */ /* 0x000fe200078e000d */
[----:B--2---:R-:W-:-:S15]  /*95270*/  HMMA.16816.F32 R24, R16, R12, R24 ;  /* 0x0000000c1018723c */ /* 0x004fde0000001818 */
[----:B------:R-:W-:-:S04]  /*95280*/  NOP ;  /* 0x0000000000007918 */ /* 0x000fc80000000000 */
[----:B------:R0:W-:Y:S04]  /*95290*/  STL.64 [R1+0x8f0], R24 ;  /* 0x0008f01801007387 */ /* 0x0001e80000100a00 */
[----:B------:R1:W-:Y:S04]  /*952a0*/  STL.64 [R1+0x8f8], R26 ;  /* 0x0008f81a01007387 */ /* 0x0003e80000100a00 */
[----:B0-----:R-:W1:Y:S04]  /*952b0*/  LDL.LU.64 R24, [R1+0x78c0] ;  /* 0x0078c00001187983 */ /* 0x001e680000300a00 */
[----:B------:R-:W2:Y:S04]  /*952c0*/  LDL.LU.64 R14, [R1+0x78b8] ;  /* 0x0078b800010e7983 */ /* 0x000ea80000300a00 */
[----:B------:R-:W2:Y:S04]  /*952d0*/  LDL.LU.64 R12, [R1+0x78b0] ;  /* 0x0078b000010c7983 */ /* 0x000ea80000300a00 */
[----:B------:R-:W-:Y:S04]  /*952e0*/  STL [R1+0x7684], R29 ;  /* 0x0076841d01007387 */ /* 0x000fe80000100800 */
[----:B------:R-:W-:Y:S01]  /*952f0*/  STL [R1+0x7680], R28 ;  /* 0x0076801c01007387 */ /* 0x000fe20000100800 */
[C---:B-1----:R-:W-:Y:S08]  /*95300*/  HMMA.16816.F32 R24, R16.reuse, R24, R20 ;  /* 0x000000181018723c */ /* 0x042ff00000001814 */
[----:B--2---:R-:W-:Y:S01]  /*95310*/  HMMA.16816.F32 R12, R16, R8, R12 ;  /* 0x00000008100c723c */ /* 0x004fe2000000180c */
[----:B------:R-:W4:Y:S10]  /*95320*/  LDL.LU.64 R20, [R1+0x78a8] ;  /* 0x0078a80001147983 */ /* 0x000f340000300a00 */
[----:B------:R0:W-:Y:S04]  /*95330*/  STL.64 [R1+0x8e0], R24 ;  /* 0x0008e01801007387 */ /* 0x0001e80000100a00 */
[----:B------:R-:W-:Y:S04]  /*95340*/  STL.64 [R1+0x8e8], R26 ;  /* 0x0008e81a01007387 */ /* 0x000fe80000100a00 */
[----:B0-----:R-:W2:Y:S04]  /*95350*/  LDL.LU.64 R24, [R1+0x78a0] ;  /* 0x0078a00001187983 */ /* 0x001ea80000300a00 */
[----:B------:R-:W-:Y:S04]  /*95360*/  STL.64 [R1+0x8d0], R12 ;  /* 0x0008d00c01007387 */ /* 0x000fe80000100a00 */
[----:B------:R0:W-:Y:S04]  /*95370*/  STL.64 [R1+0x8d8], R14 ;  /* 0x0008d80e01007387 */ /* 0x0001e80000100a00 */
[----:B0-----:R-:W2:Y:S04]  /*95380*/  LDL.LU.64 R14, [R1+0x7898] ;  /* 0x00789800010e7983 */ /* 0x001ea80000300a00 */
[----:B------:R-:W2:Y:S01]  /*95390*/  LDL.LU.64 R12, [R1+0x7890] ;  /* 0x00789000010c7983 */ /* 0x000ea20000300a00 */
[----:B------:R-:W-:-:S02]  /*953a0*/  IMAD.MOV.U32 R29, RZ, RZ, R8 ;  /* 0x000000ffff1d7224 */ /* 0x000fc400078e0008 */
[----:B------:R-:W-:-:S05]  /*953b0*/  IMAD.MOV.U32 R28, RZ, RZ, R9 ;  /* 0x000000ffff1c7224 */ /* 0x000fca00078e0009 */
[----:B------:R0:W-:Y:S04]  /*953c0*/  STL [R1+0x768c], R28 ;  /* 0x00768c1c01007387 */ /* 0x0001e80000100800 */
[----:B------:R1:W-:Y:S01]  /*953d0*/  STL [R1+0x7688], R29 ;  /* 0x0076881d01007387 */ /* 0x0003e20000100800 */
[----:B----4-:R-:W-:-:S15]  /*953e0*/  HMMA.16816.F32 R8, R16, R20, R4 ;  /* 0x000000141008723c */ /* 0x010fde0000001804 */
[----:B------:R-:W-:-:S04]  /*953f0*/  NOP ;  /* 0x0000000000007918 */ /* 0x000fc80000000000 */
[----:B------:R3:W-:Y:S04]  /*95400*/  STL.64 [R1+0x8c0], R8 ;  /* 0x0008c00801007387 */ /* 0x0007e80000100a00 */
[----:B------:R4:W-:Y:S01]  /*95410*/  STL.64 [R1+0x8c8], R10 ;  /* 0x0008c80a01007387 */ /* 0x0009e20000100a00 */
[----:B--2---:R-:W-:-:S15]  /*95420*/  HMMA.16816.F32 R4, R16, R24, R12 ;  /* 0x000000181004723c */ /* 0x004fde000000180c */
[----:B------:R-:W-:-:S04]  /*95430*/  NOP ;  /* 0x0000000000007918 */ /* 0x000fc80000000000 */
[----:B------:R-:W-:Y:S04]  /*95440*/  STL.64 [R1+0x8b0], R4 ;  /* 0x0008b00401007387 */ /* 0x000fe80000100a00 */
[----:B------:R-:W-:Y:S04]  /*95450*/  STL.64 [R1+0x8b8], R6 ;  /* 0x0008b80601007387 */ /* 0x000fe80000100a00 */
[----:B------:R-:W2:Y:S04]  /*95460*/  LDL.LU R12, [R1+0x7f0] ;  /* 0x0007f000010c7983 */ /* 0x000ea80000300800 */
[----:B------:R-:W2:Y:S04]  /*95470*/  LDL.LU R13, [R1+0x7f4] ;  /* 0x0007f400010d7983 */ /* 0x000ea80000300800 */
[----:B------:R-:W2:Y:S04]  /*95480*/  LDL.LU R14, [R1+0x7f8] ;  /* 0x0007f800010e7983 */ /* 0x000ea80000300800 */
[----:B------:R-:W2:Y:S01]  /*95490*/  LDL.LU R15, [R1+0x7fc] ;  /* 0x0007fc00010f7983 */ /* 0x000ea20000300800 */
[----:B0-----:R-:W-:-:S02]  /*954a0*/  IMAD.MOV.U32 R28, RZ, RZ, R24 ;  /* 0x000000ffff1c7224 */ /* 0x001fc400078e0018 */
[----:B-1----:R-:W-:Y:S01]  /*954b0*/  IMAD.MOV.U32 R29, RZ, RZ, R25 ;  /* 0x000000ffff1d7224 */ /* 0x002fe200078e0019 */
[----:B--2---:R-:W-:Y:S04]  /*954c0*/  STL.64 [R1+0x77c0], R14 ;  /* 0x0077c00e01007387 */ /* 0x004fe80000100a00 */
[----:B------:R0:W-:Y:S04]  /*954d0*/  STL.64 [R1+0x77b8], R12 ;  /* 0x0077b80c01007387 */ /* 0x0001e80000100a00 */
[----:B------:R-:W2:Y:S04]  /*954e0*/  LDL R24, [R1] ;  /* 0x0000000001187983 */ /* 0x000ea80000100800 */
[----:B------:R-:W2:Y:S04]  /*954f0*/  LDL R25, [R1+0x4] ;  /* 0x0000040001197983 */ /* 0x000ea80000100800 */
[----:B--2---:R-:W-:Y:S04]  /*95500*/  STL.64 [R1+0x77c8], R24 ;  /* 0x0077c81801007387 */ /* 0x004fe80000100a00 */
[----:B---3--:R-:W2:Y:S04]  /*95510*/  LDL.LU R8, [R1+0x810] ;  /* 0x0008100001087983 */ /* 0x008ea80000300800 */
[----:B------:R-:W2:Y:S04]  /*95520*/  LDL.LU R9, [R1+0x814] ;  /* 0x0008140001097983 */ /* 0x000ea80000300800 */
[----:B----4-:R-:W3:Y:S04]  /*95530*/  LDL.LU R10, [R1+0x818] ;  /* 0x00081800010a7983 */ /* 0x010ee80000300800 */
[----:B------:R-:W3:Y:S04]  /*95540*/  LDL.LU R11, [R1+0x81c] ;  /* 0x00081c00010b7983 */ /* 0x000ee80000300800 */
[----:B---3--:R-:W-:Y:S04]  /*95550*/  STL.64 [R1+0x77d8], R10 ;  /* 0x0077d80a01007387 */ /* 0x008fe80000100a00 */
[----:B--2---:R-:W-:Y:S04]  /*95560*/  STL.64 [R1+0x77d0], R8 ;  /* 0x0077d00801007387 */ /* 0x004fe80000100a00 */
[----:B0-----:R-:W2:Y:S04]  /*95570*/  LDL R12, [R1+0x20] ;  /* 0x00002000010c7983 */ /* 0x001ea80000100800 */
[----:B------:R-:W2:Y:S04]  /*95580*/  LDL R13, [R1+0x24] ;  /* 0x00002400010d7983 */ /* 0x000ea80000100800 */
[----:B--2---:R0:W-:Y:S04]  /*95590*/  STL.64 [R1+0x77e0], R12 ;  /* 0x0077e00c01007387 */ /* 0x0041e80000100a00 */
[----:B0-----:R-:W2:Y:S04]  /*955a0*/  LDL.LU R12, [R1+0x830] ;  /* 0x00083000010c7983 */ /* 0x001ea80000300800 */
[----:B------:R-:W2:Y:S04]  /*955b0*/  LDL.LU R13, [R1+0x834] ;  /* 0x00083400010d7983 */ /* 0x000ea80000300800 */
[----:B------:R-:W3:Y:S04]  /*955c0*/  LDL.LU R14, [R1+0x838] ;  /* 0x00083800010e7983 */ /* 0x000ee80000300800 */
[----:B------:R-:W3:Y:S04]  /*955d0*/  LDL.LU R15, [R1+0x83c] ;  /* 0x00083c00010f7983 */ /* 0x000ee80000300800 */
[----:B---3--:R-:W-:Y:S04]  /*955e0*/  STL.64 [R1+0x77f0], R14 ;  /* 0x0077f00e01007387 */ /* 0x008fe80000100a00 */
[----:B--2---:R0:W-:Y:S04]  /*955f0*/  STL.64 [R1+0x77e8], R12 ;  /* 0x0077e80c01007387 */ /* 0x0041e80000100a00 */
[----:B0-----:R-:W2:Y:S04]  /*95600*/  LDL R12, [R1+0x40] ;  /* 0x00004000010c7983 */ /* 0x001ea80000100800 */
[----:B------:R-:W2:Y:S04]  /*95610*/  LDL R13, [R1+0x44] ;  /* 0x00004400010d7983 */ /* 0x000ea80000100800 */
[----:B--2---:R0:W-:Y:S04]  /*95620*/  STL.64 [R1+0x7800], R12 ;  /* 0x0078000c01007387 */ /* 0x0041e80000100a00 */
[----:B0-----:R-:W2:Y:S04]  /*95630*/  LDL.64 R12, [R1+0x50] ;  /* 0x00005000010c7983 */ /* 0x001ea80000100a00 */
[----:B--2---:R0:W-:Y:S04]  /*95640*/  STL.64 [R1+0x7818], R12 ;  /* 0x0078180c01007387 */ /* 0x0041e80000100a00 */
[----:B0-----:R-:W2:Y:S04]  /*95650*/  LDL R12, [R1+0x60] ;  /* 0x00006000010c7983 */ /* 0x001ea80000100800 */
[----:B------:R-:W2:Y:S04]  /*95660*/  LDL R13, [R1+0x64] ;  /* 0x00006400010d7983 */ /* 0x000ea80000100800 */
[----:B--2---:R-:W-:Y:S04]  /*95670*/  STL.64 [R1+0x7830], R12 ;  /* 0x0078300c01007387 */ /* 0x004fe80000100a00 */
[----:B------:R-:W2:Y:S04]  /*95680*/  LDL.64 R8, [R1+0x30] ;  /* 0x0000300001087983 */ /* 0x000ea80000100a00 */
[----:B--2---:R0:W-:Y:S04]  /*95690*/  STL.64 [R1+0x77f8], R8 ;  /* 0x0077f80801007387 */ /* 0x0041e80000100a00 */
[----:B0-----:R-:W2:Y:S04]  /*956a0*/  LDL.LU R8, [R1+0x840] ;  /* 0x0008400001087983 */ /* 0x001ea80000300800 */
[----:B------:R-:W2:Y:S04]  /*956b0*/  LDL.LU R9, [R1+0x844] ;  /* 0x0008440001097983 */ /* 0x000ea80000300800 */
[----:B------:R-:W3:Y:S04]  /*956c0*/  LDL.LU R10, [R1+0x848] ;  /* 0x00084800010a7983 */ /* 0x000ee80000300800 */
[----:B------:R-:W3:Y:S04]  /*956d0*/  LDL.LU R11, [R1+0x84c] ;  /* 0x00084c00010b7983 */ /* 0x000ee80000300800 */
[----:B------:R-:W4:Y:S04]  /*956e0*/  LDL.64 R12, [R1+0x70] ;  /* 0x00007000010c7983 */ /* 0x000f280000100a00 */
[----:B----4-:R0:W-:Y:S04]  /*956f0*/  STL.64 [R1+0x7848], R12 ;  /* 0x0078480c01007387 */ /* 0x0101e80000100a00 */
[----:B0-----:R-:W4:Y:S04]  /*95700*/  LDL R12, [R1+0x80] ;  /* 0x00008000010c7983 */ /* 0x001f280000100800 */
[----:B------:R-:W4:Y:S04]  /*95710*/  LDL R13, [R1+0x84] ;  /* 0x00008400010d7983 */ /* 0x000f280000100800 */
[----:B----4-:R-:W-:Y:S04]  /*95720*/  STL.64 [R1+0x7860], R12 ;  /* 0x0078600c01007387 */ /* 0x010fe80000100a00 */
[----:B---3--:R-:W-:Y:S04]  /*95730*/  STL.64 [R1+0x7810], R10 ;  /* 0x0078100a01007387 */ /* 0x008fe80000100a00 */
        /* <DEDUP_REMOVED lines=9> */
[----:B---3--:R-:W-:Y:S04]  /*957d0*/  STL.64 [R1+0x7828], R10 ;  /* 0x0078280a01007387 */ /* 0x008fe80000100a00 */
        /* <DEDUP_REMOVED lines=25> */
[----:B0-----:R-:W4:Y:S04]  /*95970*/  LDL.LU R8, [R1+0x8a0] ;  /* 0x0008a00001087983 */ /* 0x001f280000300800 */
[----:B------:R-:W4:Y:S04]  /*95980*/  LDL.LU R9, [R1+0x8a4] ;  /* 0x0008a40001097983 */ /* 0x000f280000300800 */
[----:B------:R-:W4:Y:S04]  /*95990*/  LDL.LU R10, [R1+0x8a8] ;  /* 0x0008a800010a7983 */ /* 0x000f280000300800 */
[----:B------:R-:W4:Y:S04]  /*959a0*/  LDL.LU R11, [R1+0x8ac] ;  /* 0x0008ac00010b7983 */ /* 0x000f280000300800 */
[----:B------:R-:W2:Y:S04]  /*959b0*/  LDL.LU R24, [R1+0x820] ;  /* 0x0008200001187983 */ /* 0x000ea80000300800 */
[----:B------:R-:W2:Y:S04]  /*959c0*/  LDL.LU R25, [R1+0x824] ;  /* 0x0008240001197983 */ /* 0x000ea80000300800 */
[----:B------:R-:W2:Y:S04]  /*959d0*/  LDL.LU R26, [R1+0x828] ;  /* 0x00082800011a7983 */ /* 0x000ea80000300800 */
[----:B------:R-:W2:Y:S04]  /*959e0*/  LDL.LU R27, [R1+0x82c] ;  /* 0x00082c00011b7983 */ /* 0x000ea80000300800 */
[----:B------:R-:W3:Y:S04]  /*959f0*/  LDL.64 R20, [R1+0x10] ;  /* 0x0000100001147983 */ /* 0x000ee80000100a00 */
[----:B------:R-:W2:Y:S04]  /*95a00*/  LDL.LU R4, [R1+0x800] ;  /* 0x0008000001047983 */ /* 0x000ea80000300800 */
[----:B------:R-:W2:Y:S04]  /*95a10*/  LDL.LU R5, [R1+0x804] ;  /* 0x0008040001057983 */ /* 0x000ea80000300800 */
[----:B------:R-:W2:Y:S04]  /*95a20*/  LDL.LU R6, [R1+0x808] ;  /* 0x0008080001067983 */ /* 0x000ea80000300800 */
[----:B------:R-:W2:Y:S04]  /*95a30*/  LDL.LU R7, [R1+0x80c] ;  /* 0x00080c0001077983 */ /* 0x000ea80000300800 */
[----:B------:R-:W-:Y:S04]  /*95a40*/  STL [R1+0x7694], R29 ;  /* 0x0076941d01007387 */ /* 0x000fe80000100800 */
[----:B------:R-:W-:Y:S01]  /*95a50*/  STL [R1+0x7690], R28 ;  /* 0x0076901c01007387 */ /* 0x000fe20000100800 */
[----:B----4-:R-:W-:Y:S03]  /*95a60*/  HMMA.16816.F32 R12, R16, R12, R8 ;  /* 0x0000000c100c723c */ /* 0x010fe60000001808 */
[----:B------:R-:W4:Y:S04]  /*95a70*/  LDL.LU.64 R10, [R1+0x7888] ;  /* 0x00788800010a7983 */ /* 0x000f280000300a00 */
[----:B------:R-:W4:-:S12]  /*95a80*/  LDL.LU.64 R8, [R1+0x7880] ;  /* 0x0078800001087983 */ /* 0x000f180000300a00 */
[----:B------:R0:W-:Y:S04]  /*95a90*/  STL.64 [R1+0x8a0], R12 ;  /* 0x0008a00c01007387 */ /* 0x0001e80000100a00 */
[----:B------:R-:W-:Y:S04]  /*95aa0*/  STL.64 [R1+0x8a8], R14 ;  /* 0x0008a80e01007387 */ /* 0x000fe80000100a00 */
[----:B0-----:R-:W4:Y:S02]  /*95ab0*/  LDL.LU.64 R12, [R1+0x7878] ;  /* 0x00787800010c7983 */ /* 0x001f240000300a00 */
        /* <DEDUP_REMOVED lines=46> */
[----:B------:R-:W4:-:S15]  /*95da0*/  LDL.LU.64 R8, [R1+0x77f8] ;  /* 0x0077f80001087983 */ /* 0x000f1e0000300a00 */
[----:B------:R-:W-:Y:S01]  /*95db0*/  NOP ;  /* 0x0000000000007918 */ /* 0x000fe20000000000 */
[----:B------:R-:W-:Y:S04]  /*95dc0*/  STL.64 [R1+0x840], R12 ;  /* 0x0008400c01007387 */ /* 0x000fe80000100a00 */
[----:B------:R0:W-:Y:S04]  /*95dd0*/  STL.64 [R1+0x848], R14 ;  /* 0x0008480e01007387 */ /* 0x0001e80000100a00 */
[----:B0-----:R-:W4:Y:S04]  /*95de0*/  LDL.LU.64 R14, [R1+0x77f0] ;  /* 0x0077f000010e7983 */ /* 0x001f280000300a00 */
[----:B------:R-:W4:Y:S02]  /*95df0*/  LDL.LU.64 R12, [R1+0x77e8] ;  /* 0x0077e800010c7983 */ /* 0x000f240000300a00 */
[----:B----4-:R-:W-:-:S15]  /*95e00*/  HMMA.16816.F32 R12, R16, R8, R12 ;  /* 0x00000008100c723c */ /* 0x010fde000000180c */
[----:B------:R-:W-:-:S04]  /*95e10*/  NOP ;  /* 0x0000000000007918 */ /* 0x000fc80000000000 */
[----:B------:R0:W-:Y:S04]  /*95e20*/  STL.64 [R1+0x830], R12 ;  /* 0x0008300c01007387 */ /* 0x0001e80000100a00 */
[----:B------:R2:W-:Y:S04]  /*95e30*/  STL.64 [R1+0x838], R14 ;  /* 0x0008380e01007387 */ /* 0x0005e80000100a00 */
[----:B0-----:R-:W2:Y:S01]  /*95e40*/  LDL.LU.64 R12, [R1+0x77e0] ;  /* 0x0077e000010c7983 */ /* 0x001ea20000300a00 */
[----:B------:R-:W-:Y:S02]  /*95e50*/  IMAD.MOV.U32 R28, RZ, RZ, R8 ;  /* 0x000000ffff1c7224 */ /* 0x000fe400078e0008 */
[----:B------:R-:W-:Y:S01]  /*95e60*/  IMAD.MOV.U32 R29, RZ, RZ, R9 ;  /* 0x000000ffff1d7224 */ /* 0x000fe200078e0009 */
[----:B------:R-:W3:Y:S04]  /*95e70*/  LDL.LU.64 R10, [R1+0x77d8] ;  /* 0x0077d800010a7983 */ /* 0x000ee80000300a00 */
[----:B------:R-:W3:Y:S04]  /*95e80*/  LDL.LU.64 R8, [R1+0x77d0] ;  /* 0x0077d00001087983 */ /* 0x000ee80000300a00 */
[----:B------:R0:W-:Y:S04]  /*95e90*/  STL [R1+0x76b4], R29 ;  /* 0x0076b41d01007387 */ /* 0x0001e80000100800 */
[----:B------:R1:W-:Y:S01]  /*95ea0*/  STL [R1+0x76b0], R28 ;  /* 0x0076b01c01007387 */ /* 0x0003e20000100800 */
[C---:B--2---:R-:W-:Y:S03]  /*95eb0*/  HMMA.16816.F32 R12, R16.reuse, R12, R24 ;  /* 0x0000000c100c723c */ /* 0x044fe60000001818 */
[----:B------:R-:W2:Y:S05]  /*95ec0*/  LDL.LU.64 R24, [R1+0x77c8] ;  /* 0x0077c80001187983 */ /* 0x000eaa0000300a00 */
[----:B---3--:R-:W-:Y:S01]  /*95ed0*/  HMMA.16816.F32 R8, R16, R20, R8 ;  /* 0x000000141008723c */ /* 0x008fe20000001808 */
[----:B0-----:R-:W-:-:S02]  /*95ee0*/  IMAD.MOV.U32 R29, RZ, RZ, R20 ;  /* 0x000000ffff1d7224 */ /* 0x001fc400078e0014 */
[----:B-1----:R-:W-:-:S08]  /*95ef0*/  IMAD.MOV.U32 R28, RZ, RZ, R21 ;  /* 0x000000ffff1c7224 */ /* 0x002fd000078e0015 */
[----:B------:R-:W-:Y:S04]  /*95f00*/  STL.64 [R1+0x820], R12 ;  /* 0x0008200c01007387 */ /* 0x000fe80000100a00 */
[----:B------:R0:W-:Y:S04]  /*95f10*/  STL.64 [R1+0x828], R14 ;  /* 0x0008280e01007387 */ /* 0x0001e80000100a00 */
[----:B0-----:R-:W3:Y:S04]  /*95f20*/  LDL.LU.64 R14, [R1+0x77c0] ;  /* 0x0077c000010e7983 */ /* 0x001ee80000300a00 */
[----:B------:R-:W3:Y:S04]  /*95f30*/  LDL.LU.64 R12, [R1+0x77b8] ;  /* 0x0077b800010c7983 */ /* 0x000ee80000300a00 */
[----:B------:R-:W-:Y:S04]  /*95f40*/  STL.64 [R1+0x810], R8 ;  /* 0x0008100801007387 */ /* 0x000fe80000100a00 */
[----:B------:R0:W-:Y:S04]  /*95f50*/  STL.64 [R1+0x818], R10 ;  /* 0x0008180a01007387 */ /* 0x0001e80000100a00 */
[----:B0-----:R-:W4:Y:S04]  /*95f60*/  LDL.LU R10, [R1+0x77b0] ;  /* 0x0077b000010a7983 */ /* 0x001f280000300800 */
[----:B------:R-:W3:Y:S04]  /*95f70*/  LDL.LU.64 R8, [R1+0x77a8] ;  /* 0x0077a80001087983 */ /* 0x000ee80000300a00 */
[----:B------:R-:W3:Y:S04]  /*95f80*/  LDL.LU.64 R22, [R1+0x77a0] ;  /* 0x0077a00001167983 */ /* 0x000ee80000300a00 */
[----:B------:R-:W3:Y:S01]  /*95f90*/  LDL.LU.64 R20, [R1+0x7798] ;  /* 0x0077980001147983 */ /* 0x000ee20000300a00 */
[----:B--2---:R-:W-:Y:S03]  /*95fa0*/  HMMA.16816.F32 R24, R16, R24, R4 ;  /* 0x000000181018723c */ /* 0x004fe60000001804 */
[----:B------:R-:W2:Y:S04]  /*95fb0*/  LDL.LU.64 R6, [R1+0x7790] ;  /* 0x0077900001067983 */ /* 0x000ea80000300a00 */
[----:B------:R-:W2:-:S12]  /*95fc0*/  LDL.LU.64 R4, [R1+0x7788] ;  /* 0x0077880001047983 */ /* 0x000e980000300a00 */
[----:B------:R-:W-:Y:S04]  /*95fd0*/  STL.64 [R1+0x800], R24 ;  /* 0x0008001801007387 */ /* 0x000fe80000100a00 */
[----:B------:R0:W-:Y:S04]  /*95fe0*/  STL.64 [R1+0x808], R26 ;  /* 0x0008081a01007387 */ /* 0x0001e80000100a00 */
[----:B0-----:R-:W2:Y:S04]  /*95ff0*/  LDL.LU.64 R26, [R1+0x7780] ;  /* 0x00778000011a7983 */ /* 0x001ea80000300a00 */
[----:B------:R-:W3:Y:S02]  /*96000*/  LDL.LU.64 R24, [R1+0x7778] ;  /* 0x0077780001187983 */ /* 0x000ee40000300a00 */
[----:B---3--:R-:W-:-:S15]  /*96010*/  HMMA.16816.F32 R12, R16, R24, R12 ;  /* 0x00000018100c723c */ /* 0x008fde000000180c */
[----:B------:R-:W-:-:S04]  /*96020*/  NOP ;  /* 0x0000000000007918 */ /* 0x000fc80000000000 */
[----:B------:R-:W-:Y:S04]  /*96030*/  STL.64 [R1+0x7f0], R12 ;  /* 0x0007f00c01007387 */ /* 0x000fe80000100a00 */
[----:B------:R0:W-:Y:S04]  /*96040*/  STL.64 [R1+0x7f8], R14 ;  /* 0x0007f80e01007387 */ /* 0x0001e80000100a00 */
[----:B0-----:R-:W3:Y:S04]  /*96050*/  LDL.LU R14, [R1+0x7770] ;  /* 0x00777000010e7983 */ /* 0x001ee80000300800 */
[----:B------:R-:W3:Y:S04]  /*96060*/  LDL.LU.64 R12, [R1+0x7768] ;  /* 0x00776800010c7983 */ /* 0x000ee80000300a00 */
[----:B--2---:R-:W-:Y:S04]  /*96070*/  STL.64 [R1+0x74c8], R26 ;  /* 0x0074c81a01007387 */ /* 0x004fe80000100a00 */
[----:B------:R0:W-:Y:S04]  /*96080*/  STL.64 [R1+0x74c0], R24 ;  /* 0x0074c01801007387 */ /* 0x0001e80000100a00 */
[----:B0-----:R-:W3:Y:S04]  /*96090*/  LDL.LU R24, [R1+0x7e0] ;  /* 0x0007e00001187983 */ /* 0x001ee80000300800 */
[----:B------:R-:W3:Y:S04]  /*960a0*/  LDL.LU R25, [R1+0x7e4] ;  /* 0x0007e40001197983 */ /* 0x000ee80000300800 */
[----:B------:R-:W3:Y:S04]  /*960b0*/  LDL.LU R26, [R1+0x7e8] ;  /* 0x0007e800011a7983 */ /* 0x000ee80000300800 */
[----:B------:R-:W3:Y:S02]  /*960c0*/  LDL.LU R27, [R1+0x7ec] ;  /* 0x0007ec00011b7983 */ /* 0x000ee40000300800 */
[----:B---3--:R-:W-:-:S15]  /*960d0*/  HMMA.16816.F32 R24, R16, R12, R24 ;  /* 0x0000000c1018723c */ /* 0x008fde0000001818 */
[----:B------:R-:W-:-:S04]  /*960e0*/  NOP ;  /* 0x0000000000007918 */ /* 0x000fc80000000000 */
[----:B------:R4:W-:Y:S04]  /*960f0*/  STL.64 [R1+0x7e0], R24 ;  /* 0x0007e01801007387 */ /* 0x0009e80000100a00 */
[----:B------:R-:W-:Y:S01]  /*96100*/  STL.64 [R1+0x7e8], R26 ;  /* 0x0007e81a01007387 */ /* 0x000fe20000100a00 */
[----:B----4-:R-:W-:Y:S02]  /*96110*/  IMAD.MOV.U32 R24, RZ, RZ, R10 ;  /* 0x000000ffff187224 */ /* 0x010fe400078e000a */
[----:B------:R-:W-:-:S05]  /*96120*/  IMAD.MOV.U32 R25, RZ, RZ, R3 ;  /* 0x000000ffff197224 */ /* 0x000fca00078e0003 */
[----:B------:R0:W-:Y:S04]  /*96130*/  STL.64 [R1+0x76f8], R24 ;  /* 0x0076f81801007387 */ /* 0x0001e80000100a00 */
[----:B0-----:R-:W2:Y:S04]  /*96140*/  LDL.LU R24, [R1+0x7d0] ;  /* 0x0007d00001187983 */ /* 0x001ea80000300800 */
[----:B------:R-:W2:Y:S04]  /*96150*/  LDL.LU R25, [R1+0x7d4] ;  /* 0x0007d40001197983 */ /* 0x000ea80000300800 */
[----:B------:R-:W2:Y:S04]  /*96160*/  LDL.LU R26, [R1+0x7d8] ;  /* 0x0007d800011a7983 */ /* 0x000ea80000300800 */
[----:B------:R-:W2:Y:S02]  /*96170*/  LDL.LU R27, [R1+0x7dc] ;  /* 0x0007dc00011b7983 */ /* 0x000ea40000300800 */
[----:B--2---:R-:W-:-:S15]  /*96180*/  HMMA.16816.F32 R24, R16, R8, R24 ;  /* 0x000000081018723c */ /* 0x004fde0000001818 */
[----:B------:R-:W-:-:S04]  /*96190*/  NOP ;  /* 0x0000000000007918 */ /* 0x000fc80000000000 */
[----:B------:R-:W-:Y:S04]  /*961a0*/  STL [R1+0x7d4], R25 ;  /* 0x0007d41901007387 */ /* 0x000fe80000100800 */
[----:B------:R-:W-:Y:S04]  /*961b0*/  STL.64 [R1+0x7d8], R26 ;  /* 0x0007d81a01007387 */ /* 0x000fe80000100a00 */
[----:B------:R0:W-:Y:S04]  /*961c0*/  STL.64 [R1+0x76b8], R8 ;  /* 0x0076b80801007387 */ /* 0x0001e80000100a00 */
[----:B0-----:R-:W2:Y:S04]  /*961d0*/  LDL.LU R8, [R1+0x3e0] ;  /* 0x0003e00001087983 */ /* 0x001ea80000300800 */
[----:B------:R-:W2:Y:S04]  /*961e0*/  LDL.LU R9, [R1+0x3e4] ;  /* 0x0003e40001097983 */ /* 0x000ea80000300800 */
[----:B------:R-:W3:Y:S04]  /*961f0*/  LDL.LU R10, [R1+0x3e8] ;  /* 0x0003e800010a7983 */ /* 0x000ee80000300800 */
[----:B------:R-:W3:Y:S04]  /*96200*/  LDL.LU R11, [R1+0x3ec] ;  /* 0x0003ec00010b7983 */ /* 0x000ee80000300800 */
[----:B---3--:R-:W-:Y:S04]  /*96210*/  STL.64 [R1+0x76c8], R10 ;  /* 0x0076c80a01007387 */ /* 0x008fe80000100a00 */
[----:B--2---:R0:W-:Y:S02]  /*96220*/  STL.64 [R1+0x76c0], R8 ;  /* 0x0076c00801007387 */ /* 0x0041e40000100a00 */
[----:B0-----:R-:W-:-:S02]  /*96230*/  IMAD.MOV.U32 R8, RZ, RZ, R5 ;  /* 0x000000ffff087224 */ /* 0x001fc400078e0005 */
[----:B------:R-:W-:Y:S01]  /*96240*/  IMAD.MOV.U32 R9, RZ, RZ, R23 ;  /* 0x000000ffff097224 */ /* 0x000fe200078e0017 */
[----:B------:R-:W2:Y:S04]  /*96250*/  LDL.LU R5, [R1+0x7760] ;  /* 0x0077600001057983 */ /* 0x000ea80000300800 */
[----:B------:R0:W-:Y:S02]  /*96260*/  STL.64 [R1+0x76e0], R8 ;  /* 0x0076e00801007387 */ /* 0x0001e40000100a00 */
[----:B0-----:R-:W-:Y:S02]  /*96270*/  IMAD.MOV.U32 R8, RZ, RZ, R22 ;  /* 0x000000ffff087224 */ /* 0x001fe400078e0016 */
[----:B------:R-:W-:-:S05]  /*96280*/  IMAD.MOV.U32 R9, RZ, RZ, R21 ;  /* 0x000000ffff097224 */ /* 0x000fca00078e0015 */
[----:B------:R0:W-:Y:S04]  /*96290*/  STL.64 [R1+0x7700], R8 ;  /* 0x0077000801007387 */ /* 0x0001e80000100a00 */
[----:B0-----:R-:W3:Y:S04]  /*962a0*/  LDL.LU R8, [R1+0x410] ;  /* 0x0004100001087983 */ /* 0x001ee80000300800 */
[----:B------:R-:W3:Y:S04]  /*962b0*/  LDL.LU R9, [R1+0x414] ;  /* 0x0004140001097983 */ /* 0x000ee80000300800 */
[----:B------:R-:W4:Y:S04]  /*962c0*/  LDL.LU R10, [R1+0x418] ;  /* 0x00041800010a7983 */ /* 0x000f280000300800 */
[----:B------:R-:W4:Y:S01]  /*962d0*/  LDL.LU R11, [R1+0x41c] ;  /* 0x00041c00010b7983 */ /* 0x000f220000300800 */
[----:B------:R-:W-:-:S03]  /*962e0*/  IMAD.MOV.U32 R15, RZ, RZ, R24 ;  /* 0x000000ffff0f7224 */ /* 0x000fc600078e0018 */
[----:B----4-:R-:W-:Y:S04]  /*962f0*/  STL.64 [R1+0x7710], R10 ;  /* 0x0077100a01007387 */ /* 0x010fe80000100a00 */
[----:B---3--:R0:W-:Y:S02]  /*96300*/  STL.64 [R1+0x7708], R8 ;  /* 0x0077080801007387 */ /* 0x0081e40000100a00 */
[----:B0-----:R-:W-:Y:S02]  /*96310*/  IMAD.MOV.U32 R8, RZ, RZ, R20 ;  /* 0x000000ffff087224 */ /* 0x001fe400078e0014 */
[----:B------:R-:W-:-:S05]  /*96320*/  IMAD.MOV.U32 R9, RZ, RZ, R14 ;  /* 0x000000ffff097224 */ /* 0x000fca00078e000e */
[----:B------:R0:W-:Y:S02]  /*96330*/  STL.64 [R1+0x7720], R8 ;  /* 0x0077200801007387 */ /* 0x0001e40000100a00 */
[----:B0-----:R-:W-:Y:S02]  /*96340*/  IMAD.MOV.U32 R8, RZ, RZ, R7 ;  /* 0x000000ffff087224 */ /* 0x001fe400078e0007 */
[----:B------:R-:W-:-:S05]  /*96350*/  IMAD.MOV.U32 R9, RZ, RZ, R6 ;  /* 0x000000ffff097224 */ /* 0x000fca00078e0006 */
[----:B------:R0:W-:Y:S04]  /*96360*/  STL.64 [R1+0x7738], R8 ;  /* 0x0077380801007387 */ /* 0x0001e80000100a00 */
[----:B------:R-:W3:Y:S04]  /*96370*/  LDL.64 R24, [R1+0x180] ;  /* 0x0001800001187983 */ /* 0x000ee80000100a00 */
[----:B0-----:R-:W4:Y:S04]  /*96380*/  LDL.64 R8, [R1+0x1b0] ;  /* 0x0001b00001087983 */ /* 0x001f280000100a00 */
[----:B---3--:R0:W-:Y:S04]  /*96390*/  STL.64 [R1+0x7718], R24 ;  /* 0x0077181801007387 */ /* 0x0081e80000100a00 */
[----:B0-----:R-:W3:Y:S04]  /*963a0*/  LDL.LU R24, [R1+0x420] ;  /* 0x0004200001187983 */ /* 0x001ee80000300800 */
[----:B------:R-:W3:Y:S04]  /*963b0*/  LDL.LU R25, [R1+0x424] ;  /* 0x0004240001197983 */ /* 0x000ee80000300800 */
[----:B------:R-:W2:Y:S04]  /*963c0*/  LDL.LU R26, [R1+0x428] ;  /* 0x00042800011a7983 */ /* 0x000ea80000300800 */
[----:B------:R-:W2:Y:S04]  /*963d0*/  LDL.LU R27, [R1+0x42c] ;  /* 0x00042c00011b7983 */ /* 0x000ea80000300800 */
[----:B------:R-:W3:Y:S04]  /*963e0*/  LDL.LU R20, [R1+0x450] ;  /* 0x0004500001147983 */ /* 0x000ee80000300800 */
[----:B------:R-:W4:Y:S04]  /*963f0*/  LDL.LU R21, [R1+0x454] ;  /* 0x0004540001157983 */ /* 0x000f280000300800 */
[----:B------:R-:W4:Y:S04]  /*96400*/  LDL.LU R22, [R1+0x458] ;  /* 0x0004580001167983 */ /* 0x000f280000300800 */
[----:B------:R-:W4:Y:S04]  /*96410*/  LDL.LU R23, [R1+0x45c] ;  /* 0x00045c0001177983 */ /* 0x000f280000300800 */
        /* <DEDUP_REMOVED lines=12> */
[----:B------:R-:W-:Y:S04]  /*964e0*/  STL [R1+0x72bc], R15 ;  /* 0x0072bc0f01007387 */ /* 0x000fe80000100800 */
        /* <DEDUP_REMOVED lines=18> */
[----:B------:R-:W3:Y:S04]  /*96610*/  LDL.LU.64 R22, [R1+0x7758] ;  /* 0x0077580001167983 */ /* 0x000ee80000300a00 */
[----:B------:R-:W3:Y:S04]  /*96620*/  LDL.LU.64 R20, [R1+0x7750] ;  /* 0x0077500001147983 */ /* 0x000ee80000300a00 */
[----:B------:R0:W-:Y:S04]  /*96630*/  STL.64 [R1+0x450], R16 ;  /* 0x0004501001007387 */ /* 0x0001e80000100a00 */
[----:B------:R-:W-:Y:S01]  /*96640*/  STL.64 [R1+0x458], R18 ;  /* 0x0004581201007387 */ /* 0x000fe20000100a00 */
[----:B------:R-:W-:-:S02]  /*96650*/  IMAD.MOV.U32 R3, RZ, RZ, R8 ;  /* 0x000000ffff037224 */ /* 0x000fc400078e0008 */
[----:B0-----:R-:W-:Y:S02]  /*96660*/  IMAD.MOV.U32 R16, RZ, RZ, R2 ;  /* 0x000000ffff107224 */ /* 0x001fe400078e0002 */
[----:B------:R-:W-:Y:S01]  /*96670*/  IMAD.MOV.U32 R2, RZ, RZ, R9 ;  /* 0x000000ffff027224 */ /* 0x000fe200078e0009 */
[----:B---3--:R-:W-:-:S15]  /*96680*/  HMMA.16816.F32 R24, R20, R8, R24 ;  /* 0x000000081418723c */ /* 0x008fde0000001818 */
[----:B------:R-:W-:-:S04]  /*96690*/  NOP ;  /* 0x0000000000007918 */ /* 0x000fc80000000000 */
[----:B------:R-:W-:Y:S04]  /*966a0*/  STL.64 [R1+0x440], R24 ;  /* 0x0004401801007387 */ /* 0x000fe80000100a00 */
[----:B------:R0:W-:Y:S04]  /*966b0*/  STL.64 [R1+0x448], R26 ;  /* 0x0004481a01007387 */ /* 0x0001e80000100a00 */
[----:B0-----:R-:W3:Y:S04]  /*966c0*/  LDL.LU.64 R26, [R1+0x7748] ;  /* 0x00774800011a7983 */ /* 0x001ee80000300a00 */
[----:B------:R-:W3:Y:S04]  /*966d0*/  LDL.LU.64 R24, [R1+0x7740] ;  /* 0x0077400001187983 */ /* 0x000ee80000300a00 */
[----:B------:R-:W3:Y:S02]  /*966e0*/  LDL.LU.64 R8, [R1+0x7738] ;  /* 0x0077380001087983 */ /* 0x000ee40000300a00 */
[----:B---3--:R-:W-:Y:S02]  /*966f0*/  HMMA.16816.F32 R8, R20, R8, R24 ;  /* 0x000000081408723c */ /* 0x008fe40000001818 */
[----:B------:R-:W3:Y:S04]  /*96700*/  LDL.LU.64 R26, [R1+0x7730] ;  /* 0x00773000011a7983 */ /* 0x000ee80000300a00 */
[----:B------:R-:W3:-:S13]  /*96710*/  LDL.LU.64 R24, [R1+0x7728] ;  /* 0x0077280001187983 */ /* 0x000eda0000300a00 */
[----:B------:R0:W-:Y:S04]  /*96720*/  STL.64 [R1+0x430], R8 ;  /* 0x0004300801007387 */ /* 0x0001e80000100a00 */
[----:B0-----:R-:W3:Y:S01]  /*96730*/  LDL.LU.64 R8, [R1+0x7720] ;  /* 0x0077200001087983 */ /* 0x001ee20000300a00 */
[----:B------:R-:W-:Y:S02]  /*96740*/  IMAD.MOV.U32 R6, RZ, RZ, R10 ;  /* 0x000000ffff067224 */ /* 0x000fe400078e000a */
[----:B------:R-:W-:-:S05]  /*96750*/  IMAD.MOV.U32 R7, RZ, RZ, R11 ;  /* 0x000000ffff077224 */ /* 0x000fca00078e000b */
[----:B------:R-:W-:Y:S04]  /*96760*/  STL [R1+0x6d3c], R7 ;  /* 0x006d3c0701007387 */ /* 0x000fe80000100800 */
[----:B------:R-:W-:Y:S01]  /*96770*/  STL [R1+0x6d38], R6 ;  /* 0x006d380601007387 */ /* 0x000fe20000100800 */
        /* <DEDUP_REMOVED lines=9> */
[----:B------:R0:W-:Y:S04]  /*96810*/  STL.64 [R1+0x410], R8 ;  /* 0x0004100801007387 */ /* 0x0001e80000100a00 */
[----:B------:R-:W-:Y:S04]  /*96820*/  STL.64 [R1+0x418], R10 ;  /* 0x0004180a01007387 */ /* 0x000fe80000100a00 */
[----:B0-----:R-:W2:Y:S01]  /*96830*/  LDL.LU.64 R8, [R1+0x7700] ;  /* 0x0077000001087983 */ /* 0x001ea20000300a00 */
[----:B------:R-:W-:Y:S02]  /*96840*/  IMAD.MOV.U32 R6, RZ, RZ, R24 ;  /* 0x000000ffff067224 */ /* 0x000fe400078e0018 */
[----:B------:R-:W-:-:S02]  /*96850*/  IMAD.MOV.U32 R17, RZ, RZ, R0 ;  /* 0x000000ffff117224 */ /* 0x000fc400078e0000 */
[----:B------:R-:W-:Y:S02]  /*96860*/  IMAD.MOV.U32 R0, RZ, RZ, R25 ;  /* 0x000000ffff007224 */ /* 0x000fe400078e0019 */
[----:B------:R-:W3:Y:S04]  /*96870*/  LDL.LU.64 R24, [R1+0x76f8] ;  /* 0x0076f80001187983 */ /* 0x000ee80000300a00 */
[----:B------:R-:W-:Y:S04]  /*96880*/  STL [R1+0x74a0], R6 ;  /* 0x0074a00601007387 */ /* 0x000fe80000100800 */
[----:B------:R0:W-:Y:S04]  /*96890*/  STL.64 [R1+0x7498], R4 ;  /* 0x0074980401007387 */ /* 0x0001e80000100a00 */
[----:B0-----:R-:W4:Y:S04]  /*968a0*/  LDL R4, [R1+0x140] ;  /* 0x0001400001047983 */ /* 0x001f280000100800 */
[----:B------:R-:W4:Y:S01]  /*968b0*/  LDL R5, [R1+0x144] ;  /* 0x0001440001057983 */ /* 0x000f220000100800 */
        /* <DEDUP_REMOVED lines=8> */
[----:B------:R-:W3:Y:S04]  /*96940*/  LDL.LU.64 R14, [R1+0x76d8] ;  /* 0x0076d800010e7983 */ /* 0x000ee80000300a00 */
[----:B------:R-:W3:-:S13]  /*96950*/  LDL.LU.64 R12, [R1+0x76d0] ;  /* 0x0076d000010c7983 */ /* 0x000eda0000300a00 */
[----:B------:R-:W-:Y:S04]  /*96960*/  STL.64 [R1+0x3f0], R8 ;  /* 0x0003f00801007387 */ /* 0x000fe80000100a00 */
[----:B------:R1:W-:Y:S04]  /*96970*/  STL.64 [R1+0x3f8], R10 ;  /* 0x0003f80a01007387 */ /* 0x0003e80000100a00 */
[----:B-1----:R-:W2:Y:S04]  /*96980*/  LDL.LU.64 R10, [R1+0x76c8] ;  /* 0x0076c800010a7983 */ /* 0x002ea80000300a00 */
[----:B------:R-:W2:Y:S01]  /*96990*/  LDL.LU.64 R8, [R1+0x76c0] ;  /* 0x0076c00001087983 */ /* 0x000ea20000300a00 */
[C---:B0-----:R-:W-:Y:S01]  /*969a0*/  LOP3.LUT R27, R26.reuse, 0x7, RZ, 0xc0, !PT ;  /* 0x000000071a1b7812 */ /* 0x041fe200078ec0ff */
[----:B------:R-:W-:-:S04]  /*969b0*/  IMAD.SHL.U32 R19, R26, 0x2, RZ ;  /* 0x000000021a137824 */ /* 0x000fc800078e00ff */
[----:B------:R-:W-:-:S05]  /*969c0*/  IMAD R27, R27, 0x90, RZ ;  /* 0x000000901b1b7824 */ /* 0x000fca00078e02ff */
[----:B------:R-:W-:Y:S01]  /*969d0*/  LOP3.LUT R27, R27, 0x10, R19, 0x78, !PT ;  /* 0x000000101b1b7812 */ /* 0x000fe200078e7813 */
[----:B------:R-:W-:-:S05]  /*969e0*/  IMAD.SHL.U32 R26, R26, 0x40, RZ ;  /* 0x000000401a1a7824 */ /* 0x000fca00078e00ff */
[----:B------:R-:W-:-:S04]  /*969f0*/  LOP3.LUT R27, R27, 0x400, R26, 0xf8, !PT ;  /* 0x000004001b1b7812 */ /* 0x000fc800078ef81a */
[----:B------:R-:W-:Y:S01]  /*96a00*/  LOP3.LUT R27, R27, 0x40, RZ, 0x3c, !PT ;  /* 0x000000401b1b7812 */ /* 0x000fe200078e3cff */
[----:B--2---:R-:W-:Y:S01]  /*96a10*/  HMMA.16816.F32 R16, R20, R16, R8 ;  /* 0x000000101410723c */ /* 0x004fe20000001808 */
[----:B------:R-:W2:-:S15]  /*96a20*/  LDL.LU.64 R8, [R1+0x76b8] ;  /* 0x0076b80001087983 */ /* 0x000e9e0000300a00 */
[----:B------:R-:W-:-:S03]  /*96a30*/  NOP ;  /* 0x0000000000007918 */ /* 0x000fc60000000000 */
[----:B------:R-:W-:Y:S01]  /*96a40*/  IMAD.MOV.U32 R10, RZ, RZ, R18 ;  /* 0x000000ffff0a7224 */ /* 0x000fe200078e0012 */
[----:B------:R-:W-:Y:S01]  /*96a50*/  STL.64 [R1+0x3e0], R16 ;  /* 0x0003e01001007387 */ /* 0x000fe20000100a00 */
[----:B------:R-:W-:-:S03]  /*96a60*/  IMAD.MOV.U32 R11, RZ, RZ, R19 ;  /* 0x000000ffff0b7224 */ /* 0x000fc600078e0013 */
[----:B------:R-:W0:Y:S04]  /*96a70*/  LDSM.16.MT88.4 R16, [R27+UR5+0x21000] ;  /* 0x021000051b10783b */ /* 0x000e280008004200 */
[----:B------:R-:W-:Y:S04]  /*96a80*/  STL [R1+0x6d5c], R11 ;  /* 0x006d5c0b01007387 */ /* 0x000fe80000100800 */
[----:B------:R-:W-:Y:S04]  /*96a90*/  STL [R1+0x6d58], R10 ;  /* 0x006d580a01007387 */ /* 0x000fe80000100800 */
[----:B0-----:R-:W-:Y:S04]  /*96aa0*/  STL.64 [R1+0x74b0], R18 ;  /* 0x0074b01201007387 */ /* 0x001fe80000100a00 */
[----:B------:R0:W-:Y:S04]  /*96ab0*/  STL.64 [R1+0x74a8], R16 ;  /* 0x0074a81001007387 */ /* 0x0001e80000100a00 */
[----:B0-----:R-:W4:Y:S04]  /*96ac0*/  LDL.LU R16, [R1+0x7c0] ;  /* 0x0007c00001107983 */ /* 0x001f280000300800 */
[----:B------:R-:W4:Y:S04]  /*96ad0*/  LDL.LU R17, [R1+0x7c4] ;  /* 0x0007c40001117983 */ /* 0x000f280000300800 */
[----:B------:R-:W4:Y:S04]  /*96ae0*/  LDL.LU R18, [R1+0x7c8] ;  /* 0x0007c80001127983 */ /* 0x000f280000300800 */
[----:B------:R-:W4:Y:S02]  /*96af0*/  LDL.LU R19, [R1+0x7cc] ;  /* 0x0007cc0001137983 */ /* 0x000f240000300800 */
[C---:B----4-:R-:W-:Y:S08]  /*96b00*/  HMMA.16816.F32 R16, R20.reuse, R4, R16 ;  /* 0x000000041410723c */ /* 0x050ff00000001810 */
[----:B---3--:R-:W-:Y:S01]  /*96b10*/  HMMA.16816.F32 R4, R20, R24, R12 ;  /* 0x000000181404723c */ /* 0x008fe2000000180c */
[----:B------:R-:W3:Y:S10]  /*96b20*/  LDL.LU R12, [R1+0x670] ;  /* 0x00067000010c7983 */ /* 0x000ef40000300800 */
[----:B------:R-:W-:Y:S04]  /*96b30*/  STL.64 [R1+0x7c0], R16 ;  /* 0x0007c01001007387 */ /* 0x000fe80000100a00 */
[----:B------:R-:W-:Y:S04]  /*96b40*/  STL.64 [R1+0x7c8], R18 ;  /* 0x0007c81201007387 */ /* 0x000fe80000100a00 */
[----:B------:R-:W-:Y:S04]  /*96b50*/  STL.64 [R1+0x7b0], R4 ;  /* 0x0007b00401007387 */ /* 0x000fe80000100a00 */
[----:B------:R-:W-:Y:S04]  /*96b60*/  STL.64 [R1+0x7b8], R6 ;  /* 0x0007b80601007387 */ /* 0x000fe80000100a00 */
[----:B------:R-:W3:Y:S04]  /*96b70*/  LDL.LU R13, [R1+0x674] ;  /* 0x00067400010d7983 */ /* 0x000ee80000300800 */
[----:B------:R-:W4:Y:S04]  /*96b80*/  LDL.LU R14, [R1+0x678] ;  /* 0x00067800010e7983 */ /* 0x000f280000300800 */
[----:B------:R-:W4:Y:S04]  /*96b90*/  LDL.LU R15, [R1+0x67c] ;  /* 0x00067c00010f7983 */ /* 0x000f280000300800 */
[----:B----4-:R-:W-:Y:S04]  /*96ba0*/  STL.64 [R1+0x74d8], R14 ;  /* 0x0074d80e01007387 */ /* 0x010fe80000100a00 */
[----:B---3--:R-:W-:Y:S04]  /*96bb0*/  STL.64 [R1+0x74d0], R12 ;  /* 0x0074d00c01007387 */ /* 0x008fe80000100a00 */
[----:B------:R-:W3:Y:S04]  /*96bc0*/  LDL R24, [R1] ;  /* 0x0000000001187983 */ /* 0x000ee80000100800 */
[----:B------:R-:W3:Y:S04]  /*96bd0*/  LDL R25, [R1+0x4] ;  /* 0x0000040001197983 */ /* 0x000ee80000100800 */
[----:B---3--:R0:W-:Y:S02]  /*96be0*/  STL.64 [R1+0x74e0], R24 ;  /* 0x0074e01801007387 */ /* 0x0081e40000100a00 */
[----:B0-----:R-:W-:-:S02]  /*96bf0*/  IMAD.MOV.U32 R24, RZ, RZ, R29 ;  /* 0x000000ffff187224 */ /* 0x001fc400078e001d */
[----:B------:R-:W-:Y:S01]  /*96c00*/  IMAD.MOV.U32 R25, RZ, RZ, R28 ;  /* 0x000000ffff197224 */ /* 0x000fe200078e001c */
[----:B------:R-:W3:Y:S04]  /*96c10*/  LDL.LU R29, [R1+0x76b4] ;  /* 0x0076b400011d7983 */ /* 0x000ee80000300800 */
[----:B------:R-:W4:Y:S04]  /*96c20*/  LDL.LU R28, [R1+0x76b0] ;  /* 0x0076b000011c7983 */ /* 0x000f280000300800 */
[----:B------:R0:W-:Y:S04]  /*96c30*/  STL.64 [R1+0x74f8], R24 ;  /* 0x0074f81801007387 */ /* 0x0001e80000100a00 */
[----:B------:R-:W2:Y:S04]  /*96c40*/  LDL.LU R12, [R1+0x680] ;  /* 0x00068000010c7983 */ /* 0x000ea80000300800 */
[----:B------:R-:W2:Y:S04]  /*96c50*/  LDL.LU R13, [R1+0x684] ;  /* 0x00068400010d7983 */ /* 0x000ea80000300800 */
[----:B------:R-:W2:Y:S04]  /*96c60*/  LDL.LU R14, [R1+0x688] ;  /* 0x00068800010e7983 */ /* 0x000ea80000300800 */
[----:B------:R-:W2:Y:S04]  /*96c70*/  LDL.LU R15, [R1+0x68c] ;  /* 0x00068c00010f7983 */ /* 0x000ea80000300800 */
[----:B0-----:R-:W2:Y:S04]  /*96c80*/  LDL R24, [R1+0x20] ;  /* 0x0000200001187983 */ /* 0x001ea80000100800 */
[----:B------:R-:W2:Y:S04]  /*96c90*/  LDL R25, [R1+0x24] ;  /* 0x0000240001197983 */ /* 0x000ea80000100800 */
[----:B--2---:R-:W-:Y:S04]  /*96ca0*/  STL.64 [R1+0x7510], R24 ;  /* 0x0075101801007387 */ /* 0x004fe80000100a00 */
[----:B------:R-:W-:Y:S04]  /*96cb0*/  STL.64 [R1+0x74f0], R14 ;  /* 0x0074f00e01007387 */ /* 0x000fe80000100a00 */
[----:B------:R0:W-:Y:S04]  /*96cc0*/  STL.64 [R1+0x74e8], R12 ;  /* 0x0074e80c01007387 */ /* 0x0001e80000100a00 */
[----:B0-----:R-:W2:Y:S04]  /*96cd0*/  LDL.LU R12, [R1+0x690] ;  /* 0x00069000010c7983 */ /* 0x001ea80000300800 */
[----:B------:R-:W2:Y:S04]  /*96ce0*/  LDL.LU R13, [R1+0x694] ;  /* 0x00069400010d7983 */ /* 0x000ea80000300800 */
[----:B------:R-:W2:Y:S04]  /*96cf0*/  LDL.LU R14, [R1+0x698] ;  /* 0x00069800010e7983 */ /* 0x000ea80000300800 */
[----:B------:R-:W2:Y:S01]  /*96d00*/  LDL.LU R15, [R1+0x69c] ;  /* 0x00069c00010f7983 */ /* 0x000ea20000300800 */
[----:B----4-:R-:W-:-:S02]  /*96d10*/  IMAD.MOV.U32 R24, RZ, RZ, R28 ;  /* 0x000000ffff187224 */ /* 0x010fc400078e001c */
[----:B---3--:R-:W-:Y:S01]  /*96d20*/  IMAD.MOV.U32 R25, RZ, RZ, R29 ;  /* 0x000000ffff197224 */ /* 0x008fe200078e001d */
        /* <DEDUP_REMOVED lines=8> */
[----:B------:R-:W2:Y:S04]  /*96db0*/  LDL.LU R15, [R1+0x6ac] ;  /* 0x0006ac00010f7983 */ /* 0x000ea80000300800 */
[----:B------:R-:W2:Y:S04]  /*96dc0*/  LDL R24, [R1+0x40] ;  /* 0x0000400001187983 */ /* 0x000ea80000100800 */
        /* <DEDUP_REMOVED lines=21> */
[----:B--2---:R4:W-:Y:S02]  /*96f20*/  STL.64 [R1+0x7570], R24 ;  /* 0x0075701801007387 */ /* 0x0049e40000100a00 */
[----:B----4-:R-:W-:-:S02]  /*96f30*/  IMAD.MOV.U32 R24, RZ, RZ, R28 ;  /* 0x000000ffff187224 */ /* 0x010fc400078e001c */
[----:B---3--:R-:W-:Y:S01]  /*96f40*/  IMAD.MOV.U32 R25, RZ, RZ, R29 ;  /* 0x000000ffff197224 */ /* 0x008fe200078e001d */
[----:B------:R-:W2:Y:S04]  /*96f50*/  LDL.LU R28, [R1+0x769c] ;  /* 0x00769c00011c7983 */ /* 0x000ea80000300800 */
[----:B------:R-:W3:Y:S04]  /*96f60*/  LDL.LU R29, [R1+0x7698] ;  /* 0x00769800011d7983 */ /* 0x000ee80000300800 */
[----:B------:R-:W-:Y:S04]  /*96f70*/  STL.64 [R1+0x7588], R24 ;  /* 0x0075881801007387 */ /* 0x000fe80000100a00 */
[----:B------:R-:W-:Y:S04]  /*96f80*/  STL.64 [R1+0x7550], R14 ;  /* 0x0075500e01007387 */ /* 0x000fe80000100a00 */
[----:B------:R0:W-:Y:S04]  /*96f90*/  STL.64 [R1+0x7548], R12 ;  /* 0x0075480c01007387 */ /* 0x0001e80000100a00 */
[----:B0-----:R-:W4:Y:S04]  /*96fa0*/  LDL.LU R12, [R1+0x6d0] ;  /* 0x0006d000010c7983 */ /* 0x001f280000300800 */
[----:B------:R-:W4:Y:S04]  /*96fb0*/  LDL.LU R13, [R1+0x6d4] ;  /* 0x0006d400010d7983 */ /* 0x000f280000300800 */
[----:B------:R-:W2:Y:S04]  /*96fc0*/  LDL.LU R14, [R1+0x6d8] ;  /* 0x0006d800010e7983 */ /* 0x000ea80000300800 */
[----:B------:R-:W2:Y:S04]  /*96fd0*/  LDL.LU R15, [R1+0x6dc] ;  /* 0x0006dc00010f7983 */ /* 0x000ea80000300800 */
[----:B------:R-:W2:Y:S04]  /*96fe0*/  LDL R24, [R1+0x80] ;  /* 0x0000800001187983 */ /* 0x000ea80000100800 */
[----:B------:R-:W2:Y:S04]  /*96ff0*/  LDL R25, [R1+0x84] ;  /* 0x0000840001197983 */ /* 0x000ea80000100800 */
[----:B--2---:R-:W-:Y:S04]  /*97000*/  STL.64 [R1+0x75a0], R24 ;  /* 0x0075a01801007387 */ /* 0x004fe80000100a00 */
[----:B------:R-:W-:Y:S04]  /*97010*/  STL.64 [R1+0x7568], R14 ;  /* 0x0075680e01007387 */ /* 0x000fe80000100a00 */
[----:B----4-:R0:W-:Y:S04]  /*97020*/  STL.64 [R1+0x7560], R12 ;  /* 0x0075600c01007387 */ /* 0x0101e80000100a00 */
[----:B0-----:R-:W2:Y:S04]  /*97030*/  LDL.LU R12, [R1+0x6e0] ;  /* 0x0006e000010c7983 */ /* 0x001ea80000300800 */
[----:B------:R-:W2:Y:S04]  /*97040*/  LDL.LU R13, [R1+0x6e4] ;  /* 0x0006e400010d7983 */ /* 0x000ea80000300800 */
[----:B------:R-:W4:Y:S04]  /*97050*/  LDL.LU R14, [R1+0x6e8] ;  /* 0x0006e800010e7983 */ /* 0x000f280000300800 */
[----:B------:R-:W4:Y:S01]  /*97060*/  LDL.LU R15, [R1+0x6ec] ;  /* 0x0006ec00010f7983 */ /* 0x000f220000300800 */
[----:B---3--:R-:W-:Y:S01]  /*97070*/  IMAD.MOV.U32 R24, RZ, RZ, R29 ;  /* 0x000000ffff187224 */ /* 0x008fe200078e001d */
[----:B------:R-:W-:-:S02]  /*97080*/  MOV R25, R28 ;  /* 0x0000001c00197202 */ /* 0x000fc40000000f00 */
[----:B------:R-:W3:Y:S04]  /*97090*/  LDL.LU R29, [R1+0x7694] ;  /* 0x00769400011d7983 */ /* 0x000ee80000300800 */
[----:B------:R-:W3:Y:S04]  /*970a0*/  LDL.LU R28, [R1+0x7690] ;  /* 0x00769000011c7983 */ /* 0x000ee80000300800 */
[----:B------:R-:W-:Y:S04]  /*970b0*/  STL.64 [R1+0x75b8], R24 ;  /* 0x0075b81801007387 */ /* 0x000fe80000100a00 */
[----:B----4-:R-:W-:Y:S04]  /*970c0*/  STL.64 [R1+0x7580], R14 ;  /* 0x0075800e01007387 */ /* 0x010fe80000100a00 */
[----:B--2---:R0:W-:Y:S04]  /*970d0*/  STL.64 [R1+0x7578], R12 ;  /* 0x0075780c01007387 */ /* 0x0041e80000100a00 */
[----:B0-----:R-:W2:Y:S04]  /*970e0*/  LDL.LU R12, [R1+0x6f0] ;  /* 0x0006f000010c7983 */ /* 0x001ea80000300800 */
[----:B------:R-:W2:Y:S04]  /*970f0*/  LDL.LU R13, [R1+0x6f4] ;  /* 0x0006f400010d7983 */ /* 0x000ea80000300800 */
[----:B------:R-:W4:Y:S04]  /*97100*/  LDL.LU R14, [R1+0x6f8] ;  /* 0x0006f800010e7983 */ /* 0x000f280000300800 */
[----:B------:R-:W4:Y:S04]  /*97110*/  LDL.LU R15, [R1+0x6fc] ;  /* 0x0006fc00010f7983 */ /* 0x000f280000300800 */
[----:B------:R-:W2:Y:S04]  /*97120*/  LDL R24, [R1+0xa0] ;  /* 0x0000a00001187983 */ /* 0x000ea80000100800 */
[----:B------:R-:W2:Y:S04]  /*97130*/  LDL R25, [R1+0xa4] ;  /* 0x0000a40001197983 */ /* 0x000ea80000100800 */
[----:B--2---:R-:W-:Y:S04]  /*97140*/  STL.64 [R1+0x75d0], R24 ;  /* 0x0075d01801007387 */ /* 0x004fe80000100a00 */
[----:B----4-:R-:W-:Y:S04]  /*97150*/  STL.64 [R1+0x7598], R14 ;  /* 0x0075980e01007387 */ /* 0x010fe80000100a00 */
[----:B------:R0:W-:Y:S04]  /*97160*/  STL.64 [R1+0x7590], R12 ;  /* 0x0075900c01007387 */ /* 0x0001e80000100a00 */
[----:B0-----:R-:W2:Y:S04]  /*97170*/  LDL.LU R12, [R1+0x700] ;  /* 0x00070000010c7983 */ /* 0x001ea80000300800 */
[----:B------:R-:W2:Y:S04]  /*97180*/  LDL.LU R13, [R1+0x704] ;  /* 0x00070400010d7983 */ /* 0x000ea80000300800 */
[----:B------:R-:W4:Y:S04]  /*97190*/  LDL.LU R14, [R1+0x708] ;  /* 0x00070800010e7983 */ /* 0x000f280000300800 */
[----:B------:R-:W4:Y:S01]  /*971a0*/  LDL.LU R15, [R1+0x70c] ;  /* 0x00070c00010f7983 */ /* 0x000f220000300800 */
[----:B---3--:R-:W-:-:S02]  /*971b0*/  IMAD.MOV.U32 R24, RZ, RZ, R28 ;  /* 0x000000ffff187224 */ /* 0x008fc400078e001c */
[----:B------:R-:W-:Y:S01]  /*971c0*/  IMAD.MOV.U32 R25, RZ, RZ, R29 ;  /* 0x000000ffff197224 */ /* 0x000fe200078e001d */
        /* <DEDUP_REMOVED lines=11> */
[----:B--2---:R3:W-:Y:S02]  /*97280*/  STL.64 [R1+0x7600], R24 ;  /* 0x0076001801007387 */ /* 0x0047e40000100a00 */
[----:B---3--:R-:W-:-:S02]  /*97290*/  IMAD.MOV.U32 R24, RZ, RZ, R29 ;  /* 0x000000ffff187224 */ /* 0x008fc400078e001d */
[----:B------:R-:W-:Y:S01]  /*972a0*/  IMAD.MOV.U32 R25, RZ, RZ, R28 ;  /* 0x000000ffff197224 */ /* 0x000fe200078e001c */
[----:B------:R-:W2:Y:S04]  /*972b0*/  LDL.LU R29, [R1+0x7684] ;  /* 0x00768400011d7983 */ /* 0x000ea80000300800 */
[----:B------:R-:W3:Y:S04]  /*972c0*/  LDL.LU R28, [R1+0x7680] ;  /* 0x00768000011c7983 */ /* 0x000ee80000300800 */
[----:B------:R-:W-:Y:S04]  /*972d0*/  STL.64 [R1+0x7618], R24 ;  /* 0x0076181801007387 */ /* 0x000fe80000100a00 */
[----:B----4-:R-:W-:Y:S04]  /*972e0*/  STL.64 [R1+0x75c8], R14 ;  /* 0x0075c80e01007387 */ /* 0x010fe80000100a00 */
        /* <DEDUP_REMOVED lines=27> */
[----:B------:R-:W3:Y:S04]  /*974a0*/  LDL R4, [R1+0x120] ;  /* 0x0001200001047983 */ /* 0x000ee80000100800 */
[----:B------:R-:W3:Y:S04]  /*974b0*/  LDL R5, [R1+0x124] ;  /* 0x0001240001057983 */ /* 0x000ee80000100800 */
[----:B------:R-:W3:Y:S04]  /*974c0*/  LDL.LU R16, [R1+0x7a0] ;  /* 0x0007a00001107983 */ /* 0x000ee80000300800 */
[----:B------:R-:W3:Y:S04]  /*974d0*/  LDL.LU R17, [R1+0x7a4] ;  /* 0x0007a40001117983 */ /* 0x000ee80000300800 */
[----:B------:R-:W3:Y:S04]  /*974e0*/  LDL.LU R18, [R1+0x7a8] ;  /* 0x0007a80001127983 */ /* 0x000ee80000300800 */
[----:B------:R-:W3:Y:S04]  /*974f0*/  LDL.LU R19, [R1+0x7ac] ;  /* 0x0007ac0001137983 */ /* 0x000ee80000300800 */
[----:B--2---:R-:W-:Y:S04]  /*97500*/  STL.64 [R1+0x7660], R24 ;  /* 0x0076601801007387 */ /* 0x004fe80000100a00 */
[----:B----4-:R-:W-:Y:S04]  /*97510*/  STL.64 [R1+0x7610], R14 ;  /* 0x0076100e01007387 */ /* 0x010fe80000100a00 */
[----:B------:R0:W-:Y:S04]  /*97520*/  STL.64 [R1+0x7608], R12 ;  /* 0x0076080c01007387 */ /* 0x0001e80000100a00 */
        /* <DEDUP_REMOVED lines=22> */
[----:B---3--:R-:W-:Y:S01]  /*97690*/  HMMA.16816.F32 R4, R20, R4, R16 ;  /* 0x000000041404723c */ /* 0x008fe20000001810 */
[----:B------:R-:W-:-:S02]  /*976a0*/  IMAD.MOV.U32 R24, RZ, RZ, R29 ;  /* 0x000000ffff187224 */ /* 0x000fc400078e001d */
[----:B----4-:R-:W-:Y:S04]  /*976b0*/  STL.64 [R1+0x7670], R14 ;  /* 0x0076700e01007387 */ /* 0x010fe80000100a00 */
[----:B--2---:R0:W-:Y:S04]  /*976c0*/  STL.64 [R1+0x7668], R12 ;  /* 0x0076680c01007387 */ /* 0x0041e80000100a00 */
[----:B0-----:R-:W2:Y:S04]  /*976d0*/  LDL.LU R12, [R1+0x790] ;  /* 0x00079000010c7983 */ /* 0x001ea80000300800 */
[----:B------:R-:W2:Y:S04]  /*976e0*/  LDL.LU R13, [R1+0x794] ;  /* 0x00079400010d7983 */ /* 0x000ea80000300800 */
[----:B------:R-:W2:Y:S04]  /*976f0*/  LDL.LU R14, [R1+0x798] ;  /* 0x00079800010e7983 */ /* 0x000ea80000300800 */
[----:B------:R-:W2:Y:S01]  /*97700*/  LDL.LU R15, [R1+0x79c] ;  /* 0x00079c00010f7983 */ /* 0x000ea20000300800 */
[----:B------:R-:W-:-:S03]  /*97710*/  IMAD.MOV.U32 R25, RZ, RZ, R28 ;  /* 0x000000ffff197224 */ /* 0x000fc600078e001c */
[----:B------:R0:W-:Y:S04]  /*97720*/  STL.64 [R1+0x7a0], R4 ;  /* 0x0007a00401007387 */ /* 0x0001e80000100a00 */
[----:B------:R-:W3:Y:S04]  /*97730*/  LDL.LU R16, [R1+0x660] ;  /* 0x0006600001107983 */ /* 0x000ee80000300800 */
[----:B------:R-:W3:Y:S04]  /*97740*/  LDL.LU R17, [R1+0x664] ;  /* 0x0006640001117983 */ /* 0x000ee80000300800 */
[----:B------:R-:W3:Y:S01]  /*97750*/  LDL.LU R18, [R1+0x668] ;  /* 0x0006680001127983 */ /* 0x000ee20000300800 */
[----:B------:R-:W-:-:S03]  /*97760*/  IMAD.MOV.U32 R10, RZ, RZ, R7 ;  /* 0x000000ffff0a7224 */ /* 0x000fc600078e0007 */
[----:B------:R-:W3:Y:S01]  /*97770*/  LDL.LU R19, [R1+0x66c] ;  /* 0x00066c0001137983 */ /* 0x000ee20000300800 */
[----:B------:R-:W-:-:S03]  /*97780*/  IMAD.MOV.U32 R11, RZ, RZ, R6 ;  /* 0x000000ffff0b7224 */ /* 0x000fc600078e0006 */
[----:B0-----:R-:W4:Y:S04]  /*97790*/  LDL.LU R4, [R1+0x650] ;  /* 0x0006500001047983 */ /* 0x001f280000300800 */
[----:B------:R-:W4:Y:S04]  /*977a0*/  LDL.LU R5, [R1+0x654] ;  /* 0x0006540001057983 */ /* 0x000f280000300800 */
[----:B------:R-:W4:Y:S04]  /*977b0*/  LDL.LU R6, [R1+0x658] ;  /* 0x0006580001067983 */ /* 0x000f280000300800 */
[----:B------:R-:W4:Y:S04]  /*977c0*/  LDL.LU R7, [R1+0x65c] ;  /* 0x00065c0001077983 */ /* 0x000f280000300800 */
[----:B------:R-:W-:Y:S04]  /*977d0*/  STL [R1+0x6d74], R10 ;  /* 0x006d740a01007387 */ /* 0x000fe80000100800 */
        /* <DEDUP_REMOVED lines=108> */
[----:B0-----:R-:W2:Y:S04]  /*97ea0*/  LDL.LU.64 R26, [R1+0x74c8] ;  /* 0x0074c800011a7983 */ /* 0x001ea80000300a00 */
[----:B------:R-:W2:Y:S02]  /*97eb0*/  LDL.LU.64 R24, [R1+0x74c0] ;  /* 0x0074c00001187983 */ /* 0x000ea40000300a00 */
[----:B--2---:R-:W-:-:S15]  /*97ec0*/  HMMA.16816.F32 R12, R20, R24, R12 ;  /* 0x00000018140c723c */ /* 0x004fde000000180c */
[----:B------:R-:W-:-:S04]  /*97ed0*/  NOP ;  /* 0x0000000000007918 */ /* 0x000fc80000000000 */
[----:B------:R0:W-:Y:S04]  /*97ee0*/  STL.64 [R1+0x670], R12 ;  /* 0x0006700c01007387 */ /* 0x0001e80000100a00 */
[----:B------:R-:W-:Y:S04]  /*97ef0*/  STL.64 [R1+0x678], R14 ;  /* 0x0006780e01007387 */ /* 0x000fe80000100a00 */
[----:B0-----:R-:W3:Y:S01]  /*97f00*/  LDL.LU.64 R12, [R1+0x74b8] ;  /* 0x0074b800010c7983 */ /* 0x001ee20000300a00 */
[C---:B----4-:R-:W-:Y:S03]  /*97f10*/  HMMA.16816.F32 R4, R20.reuse, R8, R4 ;  /* 0x000000081404723c */ /* 0x050fe60000001804 */
[----:B------:R-:W-:Y:S04]  /*97f20*/  STL.64 [R1+0x72c8], R26 ;  /* 0x0072c81a01007387 */ /* 0x000fe80000100a00 */
[----:B------:R0:W-:Y:S04]  /*97f30*/  STL.64 [R1+0x72c0], R24 ;  /* 0x0072c01801007387 */ /* 0x0001e80000100a00 */
[----:B0-----:R-:W2:Y:S04]  /*97f40*/  LDL.LU R24, [R1+0x3d0] ;  /* 0x0003d00001187983 */ /* 0x001ea80000300800 */
[----:B------:R-:W2:Y:S04]  /*97f50*/  LDL.LU R25, [R1+0x3d4] ;  /* 0x0003d40001197983 */ /* 0x000ea80000300800 */
[----:B------:R-:W2:Y:S04]  /*97f60*/  LDL.LU R26, [R1+0x3d8] ;  /* 0x0003d800011a7983 */ /* 0x000ea80000300800 */
[----:B------:R-:W2:Y:S01]  /*97f70*/  LDL.LU R27, [R1+0x3dc] ;  /* 0x0003dc00011b7983 */ /* 0x000ea20000300800 */
[----:B---3--:R-:W-:-:S15]  /*97f80*/  HMMA.16816.F32 R16, R20, R12, R16 ;  /* 0x0000000c1410723c */ /* 0x008fde0000001810 */
[----:B------:R-:W-:-:S04]  /*97f90*/  NOP ;  /* 0x0000000000007918 */ /* 0x000fc80000000000 */
[----:B------:R-:W-:Y:S04]  /*97fa0*/  STL.64 [R1+0x660], R16 ;  /* 0x0006601001007387 */ /* 0x000fe80000100a00 */
[----:B------:R0:W-:Y:S04]  /*97fb0*/  STL.64 [R1+0x668], R18 ;  /* 0x0006681201007387 */ /* 0x0001e80000100a00 */
[----:B0-----:R-:W3:Y:S04]  /*97fc0*/  LDL.LU.64 R18, [R1+0x74b0] ;  /* 0x0074b00001127983 */ /* 0x001ee80000300a00 */
[----:B------:R-:W3:Y:S04]  /*97fd0*/  LDL.LU.64 R16, [R1+0x74a8] ;  /* 0x0074a80001107983 */ /* 0x000ee80000300a00 */
[----:B------:R0:W-:Y:S04]  /*97fe0*/  STL.64 [R1+0x7480], R12 ;  /* 0x0074800c01007387 */ /* 0x0001e80000100a00 */
[----:B0-----:R-:W4:Y:S04]  /*97ff0*/  LDL.LU.64 R12, [R1+0x1a0] ;  /* 0x0001a000010c7983 */ /* 0x001f280000300a00 */
[----:B------:R-:W-:Y:S04]  /*98000*/  STL.64 [R1+0x650], R4 ;  /* 0x0006500401007387 */ /* 0x000fe80000100a00 */
[----:B------:R0:W-:Y:S04]  /*98010*/  STL.64 [R1+0x658], R6 ;  /* 0x0006580601007387 */ /* 0x0001e80000100a00 */
[----:B0-----:R-:W2:Y:S04]  /*98020*/  LDL.LU R6, [R1+0x74a0] ;  /* 0x0074a00001067983 */ /* 0x001ea80000300800 */
[----:B------:R-:W2:Y:S01]  /*98030*/  LDL.LU.64 R4, [R1+0x7498] ;  /* 0x0074980001047983 */ /* 0x000ea20000300a00 */
[----:B------:R-:W0:Y:S03]  /*98040*/  S2R R28, SR_TID.X ;  /* 0x00000000001c7919 */ /* 0x000e260000002100 */
[----:B------:R1:W-:Y:S04]  /*98050*/  STL.64 [R1+0x7450], R8 ;  /* 0x0074500801007387 */ /* 0x0003e80000100a00 */
[----:B-1----:R-:W4:Y:S04]  /*98060*/  LDL.LU R8, [R1+0x630] ;  /* 0x0006300001087983 */ /* 0x002f280000300800 */
[----:B------:R-:W4:Y:S04]  /*98070*/  LDL.LU R9, [R1+0x634] ;  /* 0x0006340001097983 */ /* 0x000f280000300800 */
[----:B------:R-:W4:Y:S04]  /*98080*/  LDL.LU R10, [R1+0x638] ;  /* 0x00063800010a7983 */ /* 0x000f280000300800 */
[----:B------:R-:W4:Y:S01]  /*98090*/  LDL.LU R11, [R1+0x63c] ;  /* 0x00063c00010b7983 */ /* 0x000f220000300800 */
[C---:B0-----:R-:W-:Y:S01]  /*980a0*/  IMAD.SHL.U32 R14, R28.reuse, 0x2, RZ ;  /* 0x000000021c0e7824 */ /* 0x041fe200078e00ff */
[----:B--2---:R-:W-:Y:S01]  /*980b0*/  HMMA.16816.F32 R20, R20, R4, R24 ;  /* 0x000000041414723c */ /* 0x004fe20000001818 */
[----:B------:R-:W-:Y:S01]  /*980c0*/  IMAD.MOV.U32 R25, RZ, RZ, R0 ;  /* 0x000000ffff197224 */ /* 0x000fe200078e0000 */
[C---:B------:R-:W-:Y:S01]  /*980d0*/  LOP3.LUT R0, R28.reuse, 0x7, RZ, 0xc0, !PT ;  /* 0x000000071c007812 */ /* 0x040fe200078ec0ff */
[----:B------:R-:W-:-:S04]  /*980e0*/  IMAD.SHL.U32 R28, R28, 0x40, RZ ;  /* 0x000000401c1c7824 */ /* 0x000fc800078e00ff */
[----:B------:R-:W-:-:S05]  /*980f0*/  IMAD R0, R0, 0x90, RZ ;  /* 0x0000009000007824 */ /* 0x000fca00078e02ff */
[----:B------:R-:W-:-:S04]  /*98100*/  LOP3.LUT R0, R0, 0x10, R14, 0x78, !PT ;  /* 0x0000001000007812 */ /* 0x000fc800078e780e */
[----:B------:R-:W-:-:S04]  /*98110*/  LOP3.LUT R0, R0, 0x400, R28, 0xf8, !PT ;  /* 0x0000040000007812 */ /* 0x000fc800078ef81c */
[----:B------:R-:W-:Y:S01]  /*98120*/  LOP3.LUT R0, R0, 0x60, RZ, 0x3c, !PT ;  /* 0x0000006000007812 */ /* 0x000fe200078e3cff */
[----:B------:R-:W-:Y:S04]  /*98130*/  STL.64 [R1+0x3d0], R20 ;  /* 0x0003d01401007387 */ /* 0x000fe80000100a00 */
[----:B------:R-:W-:Y:S04]  /*98140*/  STL.64 [R1+0x3d8], R22 ;  /* 0x0003d81601007387 */ /* 0x000fe80000100a00 */
[----:B------:R-:W0:Y:S01]  /*98150*/  LDSM.16.MT88.4 R20, [R0+UR5+0x21000] ;  /* 0x021000050014783b */ /* 0x000e220008004200 */
[----:B------:R-:W-:-:S05]  /*98160*/  IMAD.MOV.U32 R24, RZ, RZ, R6 ;  /* 0x000000ffff187224 */ /* 0x000fca00078e0006 */
[----:B------:R1:W-:Y:S04]  /*98170*/  STL.64 [R1+0x7488], R24 ;  /* 0x0074881801007387 */ /* 0x0003e80000100a00 */
[----:B-1----:R-:W2:Y:S04]  /*98180*/  LDL.LU.64 R24, [R1+0x190] ;  /* 0x0001900001187983 */ /* 0x002ea80000300a00 */
[----:B------:R-:W-:Y:S04]  /*98190*/  STL.64 [R1+0x7468], R4 ;  /* 0x0074680401007387 */ /* 0x000fe80000100a00 */
[----:B0-----:R-:W-:Y:S04]  /*981a0*/  STL.64 [R1+0x7290], R22 ;  /* 0x0072901601007387 */ /* 0x001fe80000100a00 */
[----:B------:R0:W-:Y:S04]  /*981b0*/  STL.64 [R1+0x7288], R20 ;  /* 0x0072881401007387 */ /* 0x0001e80000100a00 */
[----:B0-----:R-:W3:Y:S04]  /*981c0*/  LDL.LU R20, [R1+0x640] ;  /* 0x0006400001147983 */ /* 0x001ee80000300800 */
[----:B------:R-:W3:Y:S04]  /*981d0*/  LDL.LU R21, [R1+0x644] ;  /* 0x0006440001157983 */ /* 0x000ee80000300800 */
[----:B------:R-:W3:Y:S04]  /*981e0*/  LDL.LU R22, [R1+0x648] ;  /* 0x0006480001167983 */ /* 0x000ee80000300800 */
[----:B------:R-:W3:Y:S01]  /*981f0*/  LDL.LU R23, [R1+0x64c] ;  /* 0x00064c0001177983 */ /* 0x000ee20000300800 */
[----:B------:R-:W-:-:S02]  /*98200*/  IMAD.MOV.U32 R4, RZ, RZ, R3 ;  /* 0x000000ffff047224 */ /* 0x000fc400078e0003 */
[----:B------:R-:W-:-:S07]  /*98210*/  IMAD.MOV.U32 R5, RZ, RZ, R2 ;  /* 0x000000ffff057224 */ /* 0x000fce00078e0002 */
[C---:B---3--:R-:W-:Y:S08]  /*98220*/  HMMA.16816.F32 R20, R16.reuse, R4, R20 ;  /* 0x000000041014723c */ /* 0x048ff00000001814 */
[----:B----4-:R-:W-:Y:S11]  /*98230*/  HMMA.16816.F32 R4, R16, R12, R8 ;  /* 0x0000000c1004723c */ /* 0x010ff60000001808 */
[----:B------:R0:W-:Y:S04]  /*98240*/  STL.64 [R1+0x640], R20 ;  /* 0x0006401401007387 */ /* 0x0001e80000100a00 */
[----:B------:R-:W-:Y:S04]  /*98250*/  STL.64 [R1+0x648], R22 ;  /* 0x0006481601007387 */ /* 0x000fe80000100a00 */
[----:B------:R-:W-:Y:S04]  /*98260*/  STL.64 [R1+0x630], R4 ;  /* 0x0006300401007387 */ /* 0x000fe80000100a00 */
[----:B------:R-:W-:Y:S01]  /*98270*/  STL.64 [R1+0x638], R6 ;  /* 0x0006380601007387 */ /* 0x000fe20000100a00 */
[----:B0-----:R-:W-:-:S02]  /*98280*/  IMAD.MOV.U32 R21, RZ, RZ, R12 ;  /* 0x000000ffff157224 */ /* 0x001fc400078e000c */
[----:B------:R-:W-:-:S05]  /*98290*/  IMAD.MOV.U32 R20, RZ, RZ, R13 ;  /* 0x000000ffff147224 */ /* 0x000fca00078e000d */
[----:B------:R0:W-:Y:S04]  /*982a0*/  STL.64 [R1+0x7490], R20 ;  /* 0x0074901401007387 */ /* 0x0001e80000100a00 */
[----:B0-----:R-:W2:Y:S04]  /*982b0*/  LDL.LU R20, [R1+0x620] ;  /* 0x0006200001147983 */ /* 0x001ea80000300800 */
[----:B------:R-:W2:Y:S04]  /*982c0*/  LDL.LU R21, [R1+0x624] ;  /* 0x0006240001157983 */ /* 0x000ea80000300800 */
[----:B------:R-:W2:Y:S04]  /*982d0*/  LDL.LU R22, [R1+0x628] ;  /* 0x0006280001167983 */ /* 0x000ea80000300800 */
[----:B------:R-:W2:Y:S04]  /*982e0*/  LDL.LU R23, [R1+0x62c] ;  /* 0x00062c0001177983 */ /* 0x000ea80000300800 */
[----:B------:R-:W3:Y:S04]  /*982f0*/  LDL.LU R8, [R1+0x5e0] ;  /* 0x0005e00001087983 */ /* 0x000ee80000300800 */
[----:B------:R-:W3:Y:S04]  /*98300*/  LDL.LU R9, [R1+0x5e4] ;  /* 0x0005e40001097983 */ /* 0x000ee80000300800 */
[----:B------:R-:W4:Y:S04]  /*98310*/  LDL.LU R10, [R1+0x5e8] ;  /* 0x0005e800010a7983 */ /* 0x000f280000300800 */
        /* <DEDUP_REMOVED lines=9> */
[----:B--2---:R-:W-:Y:S03]  /*983b0*/  HMMA.16816.F32 R20, R16, R24, R20 ;  /* 0x000000181014723c */ /* 0x004fe60000001814 */
[----:B---3--:R-:W-:Y:S04]  /*983c0*/  STL.64 [R1+0x7478], R6 ;  /* 0x0074780601007387 */ /* 0x008fe80000100a00 */
[----:B------:R0:W-:Y:S04]  /*983d0*/  STL.64 [R1+0x7470], R4 ;  /* 0x0074700401007387 */ /* 0x0001e80000100a00 */
[----:B0-----:R-:W2:Y:S04]  /*983e0*/  LDL.LU.64 R4, [R1+0x170] ;  /* 0x0001700001047983 */ /* 0x001ea80000300a00 */
[----:B----4-:R-:W-:Y:S04]  /*983f0*/  STL.64 [R1+0x7460], R10 ;  /* 0x0074600a01007387 */ /* 0x010fe80000100a00 */
[----:B------:R0:W-:Y:S04]  /*98400*/  STL.64 [R1+0x7458], R8 ;  /* 0x0074580801007387 */ /* 0x0001e80000100a00 */
[----:B0-----:R-:W3:Y:S04]  /*98410*/  LDL.LU.64 R8, [R1+0x160] ;  /* 0x0001600001087983 */ /* 0x001ee80000300a00 */
[----:B------:R0:W-:Y:S04]  /*98420*/  STL.64 [R1+0x620], R20 ;  /* 0x0006201401007387 */ /* 0x0001e80000100a00 */
[----:B------:R1:W-:Y:S04]  /*98430*/  STL.64 [R1+0x628], R22 ;  /* 0x0006281601007387 */ /* 0x0003e80000100a00 */
[----:B0-----:R-:W4:Y:S01]  /*98440*/  LDL.LU.64 R20, [R1+0x7490] ;  /* 0x0074900001147983 */ /* 0x001f220000300a00 */
[----:B-1----:R-:W-:-:S02]  /*98450*/  IMAD.MOV.U32 R23, RZ, RZ, R24 ;  /* 0x000000ffff177224 */ /* 0x002fc400078e0018 */
[----:B------:R-:W-:Y:S02]  /*98460*/  IMAD.MOV.U32 R22, RZ, RZ, R25 ;  /* 0x000000ffff167224 */ /* 0x000fe400078e0019 */
[----:B------:R-:W2:Y:S04]  /*98470*/  LDL.LU.64 R24, [R1+0x7488] ;  /* 0x0074880001187983 */ /* 0x000ea80000300a00 */
[----:B------:R-:W-:Y:S04]  /*98480*/  STL.64 [R1+0x72d8], R22 ;  /* 0x0072d81601007387 */ /* 0x000fe80000100a00 */
[----:B----4-:R0:W-:Y:S04]  /*98490*/  STL.64 [R1+0x72d0], R20 ;  /* 0x0072d01401007387 */ /* 0x0101e80000100a00 */
[----:B0-----:R-:W2:Y:S04]  /*984a0*/  LDL.LU R20, [R1+0x610] ;  /* 0x0006100001147983 */ /* 0x001ea80000300800 */
[----:B------:R-:W2:Y:S04]  /*984b0*/  LDL.LU R21, [R1+0x614] ;  /* 0x0006140001157983 */ /* 0x000ea80000300800 */
[----:B------:R-:W2:Y:S04]  /*984c0*/  LDL.LU R22, [R1+0x618] ;  /* 0x0006180001167983 */ /* 0x000ea80000300800 */
[----:B------:R-:W2:Y:S02]  /*984d0*/  LDL.LU R23, [R1+0x61c] ;  /* 0x00061c0001177983 */ /* 0x000ea40000300800 */
[----:B--2---:R-:W-:Y:S02]  /*984e0*/  HMMA.16816.F32 R24, R16, R24, R20 ;  /* 0x000000181018723c */ /* 0x004fe40000001814 */
[----:B------:R-:W2:-:S15]  /*984f0*/  LDL.LU R20, [R1+0x5b0] ;  /* 0x0005b00001147983 */ /* 0x000e9e0000300800 */
[----:B------:R-:W-:Y:S02]  /*98500*/  NOP ;  /* 0x0000000000007918 */ /* 0x000fe40000000000 */
[----:B------:R-:W-:Y:S04]  /*98510*/  STL.64 [R1+0x610], R24 ;  /* 0x0006101801007387 */ /* 0x000fe80000100a00 */
[----:B------:R-:W-:Y:S04]  /*98520*/  STL.64 [R1+0x618], R26 ;  /* 0x0006181a01007387 */ /* 0x000fe80000100a00 */
[----:B------:R-:W2:Y:S04]  /*98530*/  LDL.LU R21, [R1+0x5b4] ;  /* 0x0005b40001157983 */ /* 0x000ea80000300800 */
[----:B------:R-:W4:Y:S04]  /*98540*/  LDL.LU R22, [R1+0x5b8] ;  /* 0x0005b80001167983 */ /* 0x000f280000300800 */
[----:B------:R-:W4:Y:S04]  /*98550*/  LDL.LU R23, [R1+0x5bc] ;  /* 0x0005bc0001177983 */ /* 0x000f280000300800 */
[----:B----4-:R-:W-:Y:S04]  /*98560*/  STL.64 [R1+0x7438], R22 ;  /* 0x0074381601007387 */ /* 0x010fe80000100a00 */
[----:B--2---:R0:W-:Y:S04]  /*98570*/  STL.64 [R1+0x7430], R20 ;  /* 0x0074301401007387 */ /* 0x0041e80000100a00 */
[----:B0-----:R-:W2:Y:S01]  /*98580*/  LDL.LU.64 R20, [R1+0x140] ;  /* 0x0001400001147983 */ /* 0x001ea20000300a00 */
[----:B------:R-:W-:Y:S03]  /*98590*/  HMMA.16816.F32 R12, R16, R4, R12 ;  /* 0x00000004100c723c */ /* 0x000fe6000000180c */
[----:B--2---:R0:W-:Y:S04]  /*985a0*/  STL.64 [R1+0x7448], R20 ;  /* 0x0074481401007387 */ /* 0x0041e80000100a00 */
[----:B0-----:R-:W2:Y:S04]  /*985b0*/  LDL.LU.64 R20, [R1+0x150] ;  /* 0x0001500001147983 */ /* 0x001ea80000300a00 */
[----:B------:R-:W4:Y:S04]  /*985c0*/  LDL.LU.64 R24, [R1+0x120] ;  /* 0x0001200001187983 */ /* 0x000f280000300a00 */
[----:B----4-:R0:W-:Y:S04]  /*985d0*/  STL.64 [R1+0x7440], R24 ;  /* 0x0074401801007387 */ /* 0x0101e80000100a00 */
[----:B0-----:R-:W4:Y:S04]  /*985e0*/  LDL.LU R24, [R1+0x5d0] ;  /* 0x0005d00001187983 */ /* 0x001f280000300800 */
[----:B------:R-:W4:Y:S04]  /*985f0*/  LDL.LU R25, [R1+0x5d4] ;  /* 0x0005d40001197983 */ /* 0x000f280000300800 */
[----:B------:R-:W4:Y:S04]  /*98600*/  LDL.LU R26, [R1+0x5d8] ;  /* 0x0005d800011a7983 */ /* 0x000f280000300800 */
[----:B------:R-:W4:Y:S04]  /*98610*/  LDL.LU R27, [R1+0x5dc] ;  /* 0x0005dc00011b7983 */ /* 0x000f280000300800 */
[----:B------:R0:W-:Y:S04]  /*98620*/  STL.64 [R1+0x600], R12 ;  /* 0x0006000c01007387 */ /* 0x0001e80000100a00 */
[----:B------:R1:W-:Y:S04]  /*98630*/  STL.64 [R1+0x608], R14 ;  /* 0x0006080e01007387 */ /* 0x0003e80000100a00 */
[----:B0-----:R-:W2:Y:S01]  /*98640*/  LDL.LU.64 R12, [R1+0x7480] ;  /* 0x00748000010c7983 */ /* 0x001ea20000300a00 */
[----:B-1----:R-:W-:-:S02]  /*98650*/  IMAD.MOV.U32 R15, RZ, RZ, R4 ;  /* 0x000000ffff0f7224 */ /* 0x002fc400078e0004 */
[----:B------:R-:W-:Y:S01]  /*98660*/  IMAD.MOV.U32 R14, RZ, RZ, R5 ;  /* 0x000000ffff0e7224 */ /* 0x000fe200078e0005 */
[----:B------:R-:W3:Y:S04]  /*98670*/  LDL.LU.64 R6, [R1+0x7478] ;  /* 0x0074780001067983 */ /* 0x000ee80000300a00 */
[----:B------:R-:W3:Y:S04]  /*98680*/  LDL.LU.64 R4, [R1+0x7470] ;  /* 0x0074700001047983 */ /* 0x000ee80000300a00 */
[----:B------:R-:W-:Y:S01]  /*98690*/  STL.64 [R1+0x72e8], R14 ;  /* 0x0072e80e01007387 */ /* 0x000fe20000100a00 */
[----:B---3--:R-:W-:Y:S03]  /*986a0*/  HMMA.16816.F32 R4, R16, R8, R4 ;  /* 0x000000081004723c */ /* 0x008fe60000001804 */
[----:B--2---:R0:W-:Y:S04]  /*986b0*/  STL.64 [R1+0x72e0], R12 ;  /* 0x0072e00c01007387 */ /* 0x0041e80000100a00 */
[----:B0-----:R-:W2:-:S12]  /*986c0*/  LDL.LU.64 R12, [R1+0x130] ;  /* 0x00013000010c7983 */ /* 0x001e980000300a00 */
[----:B------:R0:W-:Y:S04]  /*986d0*/  STL.64 [R1+0x5f0], R4 ;  /* 0x0005f00401007387 */ /* 0x0001e80000100a00 */
[----:B------:R1:W-:Y:S04]  /*986e0*/  STL.64 [R1+0x5f8], R6 ;  /* 0x0005f80601007387 */ /* 0x0003e80000100a00 */
[----:B0-----:R-:W3:Y:S01]  /*986f0*/  LDL.LU.64 R4, [R1+0x7468] ;  /* 0x0074680001047983 */ /* 0x001ee20000300a00 */
[----:B-1----:R-:W-:Y:S02]  /*98700*/  IMAD.MOV.U32 R7, RZ, RZ, R8 ;  /* 0x000000ffff077224 */ /* 0x002fe400078e0008 */
[----:B------:R-:W-:Y:S01]  /*98710*/  IMAD.MOV.U32 R6, RZ, RZ, R9 ;  /* 0x000000ffff067224 */ /* 0x000fe200078e0009 */
[----:B------:R-:W2:Y:S04]  /*98720*/  LDL.LU.64 R10, [R1+0x7460] ;  /* 0x00746000010a7983 */ /* 0x000ea80000300a00 */
        /* <DEDUP_REMOVED lines=10> */
[----:B------:R-:W4:Y:S04]  /*987d0*/  LDL.LU.64 R20, [R1+0x7448] ;  /* 0x0074480001147983 */ /* 0x000f280000300a00 */
[----:B------:R-:W-:Y:S04]  /*987e0*/  STL [R1+0x71a8], R10 ;  /* 0x0071a80a01007387 */ /* 0x000fe80000100800 */
[----:B------:R-:W-:Y:S04]  /*987f0*/  STL [R1+0x71a4], R11 ;  /* 0x0071a40b01007387 */ /* 0x000fe80000100800 */
[----:B--2---:R0:W-:Y:S04]  /*98800*/  STL.64 [R1+0x7428], R8 ;  /* 0x0074280801007387 */ /* 0x0041e80000100a00 */
[----:B0-----:R-:W2:Y:S04]  /*98810*/  LDL.LU R8, [R1+0x5c0] ;  /* 0x0005c00001087983 */ /* 0x001ea80000300800 */
[----:B------:R-:W2:Y:S04]  /*98820*/  LDL.LU R9, [R1+0x5c4] ;  /* 0x0005c40001097983 */ /* 0x000ea80000300800 */
[----:B------:R-:W2:Y:S04]  /*98830*/  LDL.LU R10, [R1+0x5c8] ;  /* 0x0005c800010a7983 */ /* 0x000ea80000300800 */
[----:B------:R-:W2:Y:S01]  /*98840*/  LDL.LU R11, [R1+0x5cc] ;  /* 0x0005cc00010b7983 */ /* 0x000ea20000300800 */
[----:B----4-:R-:W-:Y:S01]  /*98850*/  HMMA.16816.F32 R24, R16, R20, R24 ;  /* 0x000000141018723c */ /* 0x010fe20000001818 */
[----:B------:R-:W-:-:S02]  /*98860*/  IMAD.MOV.U32 R28, RZ, RZ, R21 ;  /* 0x000000ffff1c7224 */ /* 0x000fc400078e0015 */
[----:B------:R-:W-:Y:S02]  /*98870*/  IMAD.MOV.U32 R0, RZ, RZ, R20 ;  /* 0x000000ffff007224 */ /* 0x000fe400078e0014 */
[----:B------:R-:W-:Y:S02]  /*98880*/  IMAD.MOV.U32 R29, RZ, RZ, R12 ;  /* 0x000000ffff1d7224 */ /* 0x000fe400078e000c */
[----:B------:R-:W-:-:S12]  /*98890*/  IMAD.MOV.U32 R2, RZ, RZ, R13 ;  /* 0x000000ffff027224 */ /* 0x000fd800078e000d */
[----:B------:R0:W-:Y:S04]  /*988a0*/  STL.64 [R1+0x5d0], R24 ;  /* 0x0005d01801007387 */ /* 0x0001e80000100a00 */
[----:B------:R-:W-:Y:S04]  /*988b0*/  STL.64 [R1+0x5d8], R26 ;  /* 0x0005d81a01007387 */ /* 0x000fe80000100a00 */
[----:B0-----:R-:W4:Y:S04]  /*988c0*/  LDL.LU.64 R24, [R1+0x7440] ;  /* 0x0074400001187983 */ /* 0x001f280000300a00 */
[----:B------:R-:W4:Y:S04]  /*988d0*/  LDL.LU.64 R22, [R1+0x7438] ;  /* 0x0074380001167983 */ /* 0x000f280000300a00 */
[----:B------:R-:W4:Y:S04]  /*988e0*/  LDL.LU.64 R20, [R1+0x7430] ;  /* 0x0074300001147983 */ /* 0x000f280000300a00 */
[----:B------:R-:W-:Y:S04]  /*988f0*/  STL [R1+0x71b0], R28 ;  /* 0x0071b01c01007387 */ /* 0x000fe80000100800 */
[----:B------:R-:W-:Y:S01]  /*98900*/  STL [R1+0x71ac], R0 ;  /* 0x0071ac0001007387 */ /* 0x000fe20000100800 */
[----:B--2---:R-:W-:-:S15]  /*98910*/  HMMA.16816.F32 R8, R16, R12, R8 ;  /* 0x0000000c1008723c */ /* 0x004fde0000001808 */
[----:B------:R-:W-:-:S04]  /*98920*/  NOP ;  /* 0x0000000000007918 */ /* 0x000fc80000000000 */
[----:B------:R-:W-:Y:S04]  /*98930*/  STL.64 [R1+0x5c0], R8 ;  /* 0x0005c00801007387 */ /* 0x000fe80000100a00 */
[----:B------:R-:W-:Y:S04]  /*98940*/  STL.64 [R1+0x5c8], R10 ;  /* 0x0005c80a01007387 */ /* 0x000fe80000100a00 */
[----:B------:R-:W2:Y:S04]  /*98950*/  LDL.LU.64 R12, [R1+0xd0] ;  /* 0x0000d000010c7983 */ /* 0x000ea80000300a00 */
[----:B--2---:R0:W-:Y:S04]  /*98960*/  STL.64 [R1+0x73d8], R12 ;  /* 0x0073d80c01007387 */ /* 0x0041e80000100a00 */
[----:B0-----:R-:W2:Y:S01]  /*98970*/  LDL.LU.64 R12, [R1+0xe0] ;  /* 0x0000e000010c7983 */ /* 0x001ea20000300a00 */
[C---:B----4-:R-:W-:Y:S03]  /*98980*/  HMMA.16816.F32 R8, R16.reuse, R24, R20 ;  /* 0x000000181008723c */ /* 0x050fe60000001814 */
[----:B--2---:R0:W-:Y:S04]  /*98990*/  STL.64 [R1+0x73f0], R12 ;  /* 0x0073f00c01007387 */ /* 0x0041e80000100a00 */
[----:B0-----:R-:W2:Y:S04]  /*989a0*/  LDL.LU.64 R12, [R1+0xf0] ;  /* 0x0000f000010c7983 */ /* 0x001ea80000300a00 */
[----:B--2---:R-:W-:Y:S04]  /*989b0*/  STL.64 [R1+0x7408], R12 ;  /* 0x0074080c01007387 */ /* 0x004fe80000100a00 */
[----:B------:R-:W-:Y:S04]  /*989c0*/  STL [R1+0x71b8], R2 ;  /* 0x0071b80201007387 */ /* 0x000fe80000100800 */
[----:B------:R-:W-:Y:S04]  /*989d0*/  STL [R1+0x71b4], R29 ;  /* 0x0071b41d01007387 */ /* 0x000fe80000100800 */
[----:B------:R0:W-:Y:S04]  /*989e0*/  STL.64 [R1+0x5b0], R8 ;  /* 0x0005b00801007387 */ /* 0x0001e80000100a00 */
[----:B------:R1:W-:Y:S04]  /*989f0*/  STL.64 [R1+0x5b8], R10 ;  /* 0x0005b80a01007387 */ /* 0x0003e80000100a00 */
[----:B0-----:R-:W2:Y:S04]  /*98a00*/  LDL.LU R8, [R1+0x5a0] ;  /* 0x0005a00001087983 */ /* 0x001ea80000300800 */
[----:B------:R-:W2:Y:S04]  /*98a10*/  LDL.LU R9, [R1+0x5a4] ;  /* 0x0005a40001097983 */ /* 0x000ea80000300800 */
[----:B-1----:R-:W2:Y:S04]  /*98a20*/  LDL.LU R10, [R1+0x5a8] ;  /* 0x0005a800010a7983 */ /* 0x002ea80000300800 */
[----:B------:R-:W2:Y:S04]  /*98a30*/  LDL.LU R11, [R1+0x5ac] ;  /* 0x0005ac00010b7983 */ /* 0x000ea80000300800 */
[----:B------:R-:W4:Y:S04]  /*98a40*/  LDL.LU.64 R12, [R1+0x100] ;  /* 0x00010000010c7983 */ /* 0x000f280000300a00 */
[----:B----4-:R0:W-:Y:S04]  /*98a50*/  STL.64 [R1+0x7420], R12 ;  /* 0x0074200c01007387 */ /* 0x0101e80000100a00 */
[----:B0-----:R-:W2:Y:S04]  /*98a60*/  LDL.LU.64 R12, [R1+0x110] ;  /* 0x00011000010c7983 */ /* 0x001ea80000300a00 */
        /* <DEDUP_REMOVED lines=35> */
[----:B------:R0:W-:Y:S04]  /*98ca0*/  STL.64 [R1+0x5a0], R8 ;  /* 0x0005a00801007387 */ /* 0x0001e80000100a00 */
[----:B------:R1:W-:Y:S04]  /*98cb0*/  STL.64 [R1+0x5a8], R10 ;  /* 0x0005a80a01007387 */ /* 0x0003e80000100a00 */
[----:B0-----:R-:W2:Y:S01]  /*98cc0*/  LDL.LU.64 R8, [R1+0x7428] ;  /* 0x0074280001087983 */ /* 0x001ea20000300a00 */
[----:B-1----:R-:W-:-:S03]  /*98cd0*/  IMAD.MOV.U32 R11, RZ, RZ, R12 ;  /* 0x000000ffff0b7224 */ /* 0x002fc600078e000c */
        /* <DEDUP_REMOVED lines=42> */
[----:B0-----:R-:W4:Y:S04]  /*98f80*/  LDL.LU.64 R22, [R1+0x73d0] ;  /* 0x0073d00001167983 */ /* 0x001f280000300a00 */
[----:B------:R-:W4:Y:S04]  /*98f90*/  LDL.LU.64 R20, [R1+0x73c8] ;  /* 0x0073c80001147983 */ /* 0x000f280000300a00 */
[----:B------:R-:W2:Y:S04]  /*98fa0*/  LDL.LU.64 R12, [R1+0x70] ;  /* 0x00007000010c7983 */ /* 0x000ea80000300a00 */
[----:B--2---:R0:W-:Y:S04]  /*98fb0*/  STL.64 [R1+0x7370], R12 ;  /* 0x0073700c01007387 */ /* 0x0041e80000100a00 */
[----:B0-----:R-:W2:Y:S04]  /*98fc0*/  LDL.LU.64 R12, [R1+0x80] ;  /* 0x00008000010c7983 */ /* 0x001ea80000300a00 */
[----:B--2---:R0:W-:Y:S04]  /*98fd0*/  STL.64 [R1+0x7388], R12 ;  /* 0x0073880c01007387 */ /* 0x0041e80000100a00 */
[----:B0-----:R-:W2:Y:S04]  /*98fe0*/  LDL.LU.64 R12, [R1+0x90] ;  /* 0x00009000010c7983 */ /* 0x001ea80000300a00 */
[----:B--2---:R-:W-:Y:S04]  /*98ff0*/  STL.64 [R1+0x73a0], R12 ;  /* 0x0073a00c01007387 */ /* 0x004fe80000100a00 */
[----:B------:R-:W-:Y:S04]  /*99000*/  STL [R1+0x71e8], R3 ;  /* 0x0071e80301007387 */ /* 0x000fe80000100800 */
[----:B------:R-:W-:Y:S04]  /*99010*/  STL [R1+0x71e4], R11 ;  /* 0x0071e40b01007387 */ /* 0x000fe80000100800 */
[----:B------:R4:W-:Y:S02]  /*99020*/  STL.64 [R1+0x73b8], R8 ;  /* 0x0073b80801007387 */ /* 0x0009e40000100a00 */
[----:B----4-:R-:W-:-:S15]  /*99030*/  HMMA.16816.F32 R8, R16, R24, R20 ;  /* 0x000000181008723c */ /* 0x010fde0000001814 */
[----:B------:R-:W-:-:S04]  /*99040*/  NOP ;  /* 0x0000000000007918 */ /* 0x000fc80000000000 */
[----:B------:R0:W-:Y:S04]  /*99050*/  STL.64 [R1+0x550], R8 ;  /* 0x0005500801007387 */ /* 0x0001e80000100a00 */
[----:B------:R-:W-:Y:S04]  /*99060*/  STL.64 [R1+0x558], R10 ;  /* 0x0005580a01007387 */ /* 0x000fe80000100a00 */
[----:B0-----:R-:W2:Y:S04]  /*99070*/  LDL.LU.64 R8, [R1+0xb0] ;  /* 0x0000b00001087983 */ /* 0x001ea80000300a00 */
[----:B------:R-:W4:Y:S04]  /*99080*/  LDL.LU.64 R12, [R1+0xa0] ;  /* 0x0000a000010c7983 */ /* 0x000f280000300a00 */
[----:B----4-:R0:W-:Y:S04]  /*99090*/  STL.64 [R1+0x73c0], R12 ;  /* 0x0073c00c01007387 */ /* 0x0101e80000100a00 */
[----:B0-----:R-:W2:Y:S04]  /*990a0*/  LDL.LU R12, [R1+0x540] ;  /* 0x00054000010c7983 */ /* 0x001ea80000300800 */
[----:B------:R-:W2:Y:S04]  /*990b0*/  LDL.LU R13, [R1+0x544] ;  /* 0x00054400010d7983 */ /* 0x000ea80000300800 */
[----:B------:R-:W2:Y:S04]  /*990c0*/  LDL.LU R14, [R1+0x548] ;  /* 0x00054800010e7983 */ /* 0x000ea80000300800 */
[----:B------:R-:W2:Y:S04]  /*990d0*/  LDL.LU R15, [R1+0x54c] ;  /* 0x00054c00010f7983 */ /* 0x000ea80000300800 */
        /* <DEDUP_REMOVED lines=35> */
[----:B------:R-:W-:Y:S04]  /*99310*/  STL.64 [R1+0x548], R14 ;  /* 0x0005480e01007387 */ /* 0x000fe80000100a00 */
        /* <DEDUP_REMOVED lines=52> */
[----:B--2---:R4:W-:Y:S02]  /*99660*/  STL.64 [R1+0x7330], R12 ;  /* 0x0073300c01007387 */ /* 0x0049e40000100a00 */
[----:B----4-:R-:W-:Y:S02]  /*99670*/  HMMA.16816.F32 R12, R16, R24, R20 ;  /* 0x00000018100c723c */ /* 0x010fe40000001814 */
[----:B------:R-:W-:Y:S04]  /*99680*/  STL [R1+0x7218], R6 ;  /* 0x0072180601007387 */ /* 0x000fe80000100800 */
[----:B------:R-:W-:-:S13]  /*99690*/  STL [R1+0x7214], R29 ;  /* 0x0072141d01007387 */ /* 0x000fda0000100800 */
[----:B------:R0:W-:Y:S04]  /*996a0*/  STL.64 [R1+0x4f0], R12 ;  /* 0x0004f00c01007387 */ /* 0x0001e80000100a00 */
[----:B------:R-:W-:Y:S04]  /*996b0*/  STL.64 [R1+0x4f8], R14 ;  /* 0x0004f80e01007387 */ /* 0x000fe80000100a00 */
[----:B0-----:R-:W2:Y:S04]  /*996c0*/  LDL.LU.64 R12, [R1+0x40] ;  /* 0x00004000010c7983 */ /* 0x001ea80000300a00 */
[----:B--2---:R0:W-:Y:S04]  /*996d0*/  STL.64 [R1+0x7348], R12 ;  /* 0x0073480c01007387 */ /* 0x0041e80000100a00 */
        /* <DEDUP_REMOVED lines=34> */
[----:B------:R-:W2:Y:S01]  /*99900*/  LDL.LU R23, [R1+0x4ec] ;  /* 0x0004ec0001177983 */ /* 0x000ea20000300800 */
[----:B------:R-:W-:-:S02]  /*99910*/  IMAD.MOV.U32 R10, RZ, RZ, R25 ;  /* 0x000000ffff0a7224 */ /* 0x000fc400078e0019 */
[----:B------:R-:W-:Y:S02]  /*99920*/  IMAD.MOV.U32 R7, RZ, RZ, R24 ;  /* 0x000000ffff077224 */ /* 0x000fe400078e0018 */
[----:B------:R-:W4:Y:S04]  /*99930*/  LDL.LU.64 R24, [R1] ;  /* 0x0000000001187983 */ /* 0x000f280000300a00 */
        /* <DEDUP_REMOVED lines=31> */
[----:B------:R-:W2:Y:S02]  /*99b30*/  LDL.LU.64 R12, [R1+0x7318] ;  /* 0x00731800010c7983 */ /* 0x000ea40000300a00 */
        /* <DEDUP_REMOVED lines=10> */
[----:B---3--:R0:W-:Y:S04]  /*99be0*/  STL.64 [R1+0x7298], R4 ;  /* 0x0072980401007387 */ /* 0x0081e80000100a00 */
        /* <DEDUP_REMOVED lines=9> */
[----:B------:R-:W2:Y:S01]  /*99c80*/  LDL.LU.64 R20, [R1+0x72f0] ;  /* 0x0072f00001147983 */ /* 0x000ea20000300a00 */
[----:B------:R-:W-:-:S02]  /*99c90*/  IMAD.MOV.U32 R11, RZ, RZ, R12 ;  /* 0x000000ffff0b7224 */ /* 0x000fc400078e000c */
[----:B------:R-:W-:Y:S01]  /*99ca0*/  IMAD.MOV.U32 R10, RZ, RZ, R13 ;  /* 0x000000ffff0a7224 */ /* 0x000fe200078e000d */
[----:B------:R-:W3:Y:S04]  /*99cb0*/  LDL.LU.64 R14, [R1+0x72e8] ;  /* 0x0072e800010e7983 */ /* 0x000ee80000300a00 */
[----:B------:R-:W3:Y:S04]  /*99cc0*/  LDL.LU.64 R12, [R1+0x72e0] ;  /* 0x0072e000010c7983 */ /* 0x000ee80000300a00 */
[----:B------:R-:W-:Y:S04]  /*99cd0*/  STL.64 [R1+0x72b0], R10 ;  /* 0x0072b00a01007387 */ /* 0x000fe80000100a00 */
[----:B------:R0:W-:Y:S01]  /*99ce0*/  STL.64 [R1+0x72a8], R8 ;  /* 0x0072a80801007387 */ /* 0x0001e20000100a00 */
[----:B----4-:R-:W-:-:S02]  /*99cf0*/  IMAD.MOV.U32 R0, RZ, RZ, R24 ;  /* 0x000000ffff007224 */ /* 0x010fc400078e0018 */
[----:B------:R-:W-:Y:S01]  /*99d00*/  IMAD.MOV.U32 R28, RZ, RZ, R25 ;  /* 0x000000ffff1c7224 */ /* 0x000fe200078e0019 */
[----:B0-----:R-:W4:Y:S04]  /*99d10*/  LDL.LU R8, [R1+0x470] ;  /* 0x0004700001087983 */ /* 0x001f280000300800 */
[----:B------:R-:W4:Y:S04]  /*99d20*/  LDL.LU R9, [R1+0x474] ;  /* 0x0004740001097983 */ /* 0x000f280000300800 */
[----:B------:R-:W4:Y:S04]  /*99d30*/  LDL.LU R10, [R1+0x478] ;  /* 0x00047800010a7983 */ /* 0x000f280000300800 */
[----:B------:R-:W4:Y:S01]  /*99d40*/  LDL.LU R11, [R1+0x47c] ;  /* 0x00047c00010b7983 */ /* 0x000f220000300800 */
[----:B--2---:R-:W-:-:S15]  /*99d50*/  HMMA.16816.F32 R20, R16, R24, R20 ;  /* 0x000000181014723c */ /* 0x004fde0000001814 */
[----:B------:R-:W-:-:S04]  /*99d60*/  NOP ;  /* 0x0000000000007918 */ /* 0x000fc80000000000 */
[----:B------:R-:W-:Y:S04]  /*99d70*/  STL.64 [R1+0x490], R20 ;  /* 0x0004901401007387 */ /* 0x000fe80000100a00 */
[----:B------:R0:W-:Y:S04]  /*99d80*/  STL.64 [R1+0x498], R22 ;  /* 0x0004981601007387 */ /* 0x0001e80000100a00 */
[----:B0-----:R-:W2:Y:S04]  /*99d90*/  LDL.LU.64 R22, [R1+0x72d8] ;  /* 0x0072d80001167983 */ /* 0x001ea80000300a00 */
[----:B------:R-:W2:Y:S04]  /*99da0*/  LDL.LU.64 R20, [R1+0x72d0] ;  /* 0x0072d00001147983 */ /* 0x000ea80000300a00 */
[----:B------:R-:W2:Y:S04]  /*99db0*/  LDL.LU.64 R26, [R1+0x72c8] ;  /* 0x0072c800011a7983 */ /* 0x000ea80000300a00 */
[----:B------:R-:W3:Y:S02]  /*99dc0*/  LDL.LU.64 R24, [R1+0x72c0] ;  /* 0x0072c00001187983 */ /* 0x000ee40000300a00 */
[----:B---3--:R-:W-:Y:S02]  /*99dd0*/  HMMA.16816.F32 R4, R16, R24, R4 ;  /* 0x000000181004723c */ /* 0x008fe40000001804 */
[----:B--2---:R-:W-:Y:S04]  /*99de0*/  STL.64 [R1+0x6f80], R26 ;  /* 0x006f801a01007387 */ /* 0x004fe80000100a00 */
[----:B------:R0:W-:Y:S02]  /*99df0*/  STL.64 [R1+0x6f78], R24 ;  /* 0x006f781801007387 */ /* 0x0001e40000100a00 */
[----:B0-----:R-:W-:-:S02]  /*99e00*/  IMAD.MOV.U32 R24, RZ, RZ, R15 ;  /* 0x000000ffff187224 */ /* 0x001fc400078e000f */
[----:B------:R-:W-:-:S09]  /*99e10*/  IMAD.MOV.U32 R25, RZ, RZ, R14 ;  /* 0x000000ffff197224 */ /* 0x000fd200078e000e */
[----:B------:R-:W-:Y:S04]  /*99e20*/  STL.64 [R1+0x480], R4 ;  /* 0x0004800401007387 */ /* 0x000fe80000100a00 */
[----:B------:R-:W-:Y:S04]  /*99e30*/  STL.64 [R1+0x488], R6 ;  /* 0x0004880601007387 */ /* 0x000fe80000100a00 */
[----:B------:R-:W2:Y:S04]  /*99e40*/  LDL.LU R15, [R1+0x72bc] ;  /* 0x0072bc00010f7983 */ /* 0x000ea80000300800 */
[----:B------:R-:W2:Y:S04]  /*99e50*/  LDL.LU R14, [R1+0x72b8] ;  /* 0x0072b800010e7983 */ /* 0x000ea80000300800 */
[----:B------:R0:W-:Y:S04]  /*99e60*/  STL.64 [R1+0x7230], R24 ;  /* 0x0072301801007387 */ /* 0x0001e80000100a00 */
[----:B0-----:R-:W3:Y:S04]  /*99e70*/  LDL.LU R24, [R1+0x380] ;  /* 0x0003800001187983 */ /* 0x001ee80000300800 */
[----:B------:R-:W3:Y:S04]  /*99e80*/  LDL.LU R25, [R1+0x384] ;  /* 0x0003840001197983 */ /* 0x000ee80000300800 */
[----:B------:R-:W2:Y:S04]  /*99e90*/  LDL.LU R26, [R1+0x388] ;  /* 0x00038800011a7983 */ /* 0x000ea80000300800 */
[----:B------:R-:W2:Y:S01]  /*99ea0*/  LDL.LU R27, [R1+0x38c] ;  /* 0x00038c00011b7983 */ /* 0x000ea20000300800 */
[----:B----4-:R-:W-:Y:S03]  /*99eb0*/  HMMA.16816.F32 R8, R16, R12, R8 ;  /* 0x0000000c1008723c */ /* 0x010fe60000001808 */
[----:B--2---:R-:W-:Y:S04]  /*99ec0*/  STL.64 [R1+0x7240], R26 ;  /* 0x0072401a01007387 */ /* 0x004fe80000100a00 */
[----:B---3--:R0:W-:Y:S02]  /*99ed0*/  STL.64 [R1+0x7238], R24 ;  /* 0x0072381801007387 */ /* 0x0081e40000100a00 */
[----:B0-----:R-:W-:-:S02]  /*99ee0*/  IMAD.MOV.U32 R24, RZ, RZ, R23 ;  /* 0x000000ffff187224 */ /* 0x001fc400078e0017 */
[----:B------:R-:W-:-:S05]  /*99ef0*/  IMAD.MOV.U32 R25, RZ, RZ, R22 ;  /* 0x000000ffff197224 */ /* 0x000fca00078e0016 */
[----:B------:R0:W-:Y:S04]  /*99f00*/  STL.64 [R1+0x7258], R24 ;  /* 0x0072581801007387 */ /* 0x0001e80000100a00 */
[----:B------:R-:W2:Y:S04]  /*99f10*/  LDL.LU R4, [R1+0x460] ;  /* 0x0004600001047983 */ /* 0x000ea80000300800 */
[----:B------:R-:W2:Y:S04]  /*99f20*/  LDL.LU R5, [R1+0x464] ;  /* 0x0004640001057983 */ /* 0x000ea80000300800 */
[----:B------:R-:W2:Y:S04]  /*99f30*/  LDL.LU R6, [R1+0x468] ;  /* 0x0004680001067983 */ /* 0x000ea80000300800 */
[----:B------:R-:W2:Y:S01]  /*99f40*/  LDL.LU R7, [R1+0x46c] ;  /* 0x00046c0001077983 */ /* 0x000ea20000300800 */
[----:B0-----:R-:W-:-:S02]  /*99f50*/  IMAD.MOV.U32 R24, RZ, RZ, R21 ;  /* 0x000000ffff187224 */ /* 0x001fc400078e0015 */
[----:B------:R-:W-:Y:S02]  /*99f60*/  IMAD.MOV.U32 R25, RZ, RZ, R20 ;  /* 0x000000ffff197224 */ /* 0x000fe400078e0014 */
[----:B------:R-:W3:Y:S04]  /*99f70*/  LDL.LU R20, [R1+0x3c0] ;  /* 0x0003c00001147983 */ /* 0x000ee80000300800 */
[----:B------:R-:W3:Y:S04]  /*99f80*/  LDL.LU R21, [R1+0x3c4] ;  /* 0x0003c40001157983 */ /* 0x000ee80000300800 */
[----:B------:R-:W3:Y:S04]  /*99f90*/  LDL.LU R22, [R1+0x3c8] ;  /* 0x0003c80001167983 */ /* 0x000ee80000300800 */
[----:B------:R-:W3:Y:S04]  /*99fa0*/  LDL.LU R23, [R1+0x3cc] ;  /* 0x0003cc0001177983 */ /* 0x000ee80000300800 */
[----:B------:R0:W-:Y:S04]  /*99fb0*/  STL.64 [R1+0x7270], R24 ;  /* 0x0072701801007387 */ /* 0x0001e80000100a00 */
[----:B0-----:R-:W4:Y:S04]  /*99fc0*/  LDL.LU R24, [R1+0x1b0] ;  /* 0x0001b00001187983 */ /* 0x001f280000300800 */
[----:B------:R-:W4:Y:S04]  /*99fd0*/  LDL.LU R25, [R1+0x1b4] ;  /* 0x0001b40001197983 */ /* 0x000f280000300800 */
[----:B------:R-:W-:Y:S04]  /*99fe0*/  STL.64 [R1+0x470], R8 ;  /* 0x0004700801007387 */ /* 0x000fe80000100a00 */
[----:B------:R0:W-:Y:S04]  /*99ff0*/  STL.64 [R1+0x478], R10 ;  /* 0x0004780a01007387 */ /* 0x0001e80000100a00 */
[----:B0-----:R-:W2:Y:S04]  /*9a000*/  LDL.LU.64 R10, [R1+0x72b0] ;  /* 0x0072b000010a7983 */ /* 0x001ea80000300a00 */
[----:B------:R-:W2:Y:S04]  /*9a010*/  LDL.LU.64 R8, [R1+0x72a8] ;  /* 0x0072a80001087983 */ /* 0x000ea80000300a00 */
[----:B------:R-:W-:Y:S04]  /*9a020*/  STL.64 [R1+0x6f70], R14 ;  /* 0x006f700e01007387 */ /* 0x000fe80000100a00 */
        /* <DEDUP_REMOVED lines=11> */
[C---:B------:R-:W-:Y:S03]  /*9a0e0*/  HMMA.16816.F32 R4, R16.reuse, R8, R4 ;  /* 0x000000081004723c */ /* 0x040fe60000001804 */
        /* <DEDUP_REMOVED lines=8> */
[----:B0-----:R-:W4:Y:S04]  /*9a170*/  LDL.LU R12, [R1+0x3b0] ;  /* 0x0003b000010c7983 */ /* 0x001f280000300800 */
[----:B------:R-:W4:Y:S04]  /*9a180*/  LDL.LU R13, [R1+0x3b4] ;  /* 0x0003b400010d7983 */ /* 0x000f280000300800 */
[----:B------:R-:W4:Y:S04]  /*9a190*/  LDL.LU R14, [R1+0x3b8] ;  /* 0x0003b800010e7983 */ /* 0x000f280000300800 */
[----:B------:R-:W4:Y:S04]  /*9a1a0*/  LDL.LU R15, [R1+0x3bc] ;  /* 0x0003bc00010f7983 */ /* 0x000f280000300800 */
[----:B------:R-:W-:Y:S04]  /*9a1b0*/  STL.64 [R1+0x460], R4 ;  /* 0x0004600401007387 */ /* 0x000fe80000100a00 */
[----:B------:R0:W-:Y:S04]  /*9a1c0*/  STL.64 [R1+0x468], R6 ;  /* 0x0004680601007387 */ /* 0x0001e80000100a00 */
[----:B0-----:R-:W2:Y:S04]  /*9a1d0*/  LDL.LU.64 R6, [R1+0x72a0] ;  /* 0x0072a00001067983 */ /* 0x001ea80000300a00 */
[----:B------:R-:W3:Y:S04]  /*9a1e0*/  LDL.LU.64 R4, [R1+0x7298] ;  /* 0x0072980001047983 */ /* 0x000ee80000300a00 */
[----:B------:R-:W-:Y:S01]  /*9a1f0*/  STL.64 [R1+0x6f60], R8 ;  /* 0x006f600801007387 */ /* 0x000fe20000100a00 */
[----:B---3--:R-:W-:Y:S03]  /*9a200*/  HMMA.16816.F32 R16, R16, R4, R20 ;  /* 0x000000041010723c */ /* 0x008fe60000001814 */
[----:B------:R-:W4:Y:S04]  /*9a210*/  LDL.LU.64 R22, [R1+0x7290] ;  /* 0x0072900001167983 */ /* 0x000f280000300a00 */
[----:B------:R-:W4:-:S12]  /*9a220*/  LDL.LU.64 R20, [R1+0x7288] ;  /* 0x0072880001147983 */ /* 0x000f180000300a00 */
[----:B------:R0:W-:Y:S04]  /*9a230*/  STL.64 [R1+0x3c0], R16 ;  /* 0x0003c01001007387 */ /* 0x0001e80000100a00 */
[----:B------:R-:W-:Y:S04]  /*9a240*/  STL.64 [R1+0x3c8], R18 ;  /* 0x0003c81201007387 */ /* 0x000fe80000100a00 */
[----:B0-----:R-:W3:Y:S04]  /*9a250*/  LDL.LU R16, [R1+0x180] ;  /* 0x0001800001107983 */ /* 0x001ee80000300800 */
[----:B------:R-:W3:Y:S04]  /*9a260*/  LDL.LU R17, [R1+0x184] ;  /* 0x0001840001117983 */ /* 0x000ee80000300800 */
[----:B------:R-:W-:Y:S01]  /*9a270*/  STL.64 [R1+0x6f58], R4 ;  /* 0x006f580401007387 */ /* 0x000fe20000100a00 */
[----:B----4-:R-:W-:Y:S03]  /*9a280*/  HMMA.16816.F32 R24, R20, R24, R12 ;  /* 0x000000181418723c */ /* 0x010fe6000000180c */
[----:B------:R-:W4:Y:S04]  /*9a290*/  LDL.LU.64 R14, [R1+0x7280] ;  /* 0x00728000010e7983 */ /* 0x000f280000300a00 */
[----:B------:R-:W4:-:S12]  /*9a2a0*/  LDL.LU.64 R12, [R1+0x7278] ;  /* 0x00727800010c7983 */ /* 0x000f180000300a00 */
[----:B------:R0:W-:Y:S04]  /*9a2b0*/  STL.64 [R1+0x3b0], R24 ;  /* 0x0003b01801007387 */ /* 0x0001e80000100a00 */
[----:B------:R4:W-:Y:S04]  /*9a2c0*/  STL.64 [R1+0x3b8], R26 ;  /* 0x0003b81a01007387 */ /* 0x0009e80000100a00 */
[----:B0-----:R-:W4:Y:S02]  /*9a2d0*/  LDL.LU.64 R24, [R1+0x7270] ;  /* 0x0072700001187983 */ /* 0x001f240000300a00 */
[----:B----4-:R-:W-:Y:S02]  /*9a2e0*/  HMMA.16816.F32 R24, R20, R24, R12 ;  /* 0x000000181418723c */ /* 0x010fe4000000180c */
[----:B------:R-:W4:Y:S04]  /*9a2f0*/  LDL.LU.64 R14, [R1+0x7268] ;  /* 0x00726800010e7983 */ /* 0x000f280000300a00 */
[----:B------:R-:W4:-:S13]  /*9a300*/  LDL.LU.64 R12, [R1+0x7260] ;  /* 0x00726000010c7983 */ /* 0x000f1a0000300a00 */
[----:B------:R0:W-:Y:S04]  /*9a310*/  STL.64 [R1+0x3a0], R24 ;  /* 0x0003a01801007387 */ /* 0x0001e80000100a00 */
[----:B------:R4:W-:Y:S04]  /*9a320*/  STL.64 [R1+0x3a8], R26 ;  /* 0x0003a81a01007387 */ /* 0x0009e80000100a00 */
[----:B0-----:R-:W4:Y:S02]  /*9a330*/  LDL.LU.64 R24, [R1+0x7258] ;  /* 0x0072580001187983 */ /* 0x001f240000300a00 */
[----:B----4-:R-:W-:Y:S02]  /*9a340*/  HMMA.16816.F32 R24, R20, R24, R12 ;  /* 0x000000181418723c */ /* 0x010fe4000000180c */
[----:B------:R-:W4:Y:S04]  /*9a350*/  LDL.LU.64 R14, [R1+0x7250] ;  /* 0x00725000010e7983 */ /* 0x000f280000300a00 */
[----:B------:R-:W4:-:S13]  /*9a360*/  LDL.LU.64 R12, [R1+0x7248] ;  /* 0x00724800010c7983 */ /* 0x000f1a0000300a00 */
[----:B------:R-:W-:Y:S04]  /*9a370*/  STL.64 [R1+0x390], R24 ;  /* 0x0003901801007387 */ /* 0x000fe80000100a00 */
[----:B------:R0:W-:Y:S04]  /*9a380*/  STL.64 [R1+0x398], R26 ;  /* 0x0003981a01007387 */ /* 0x0001e80000100a00 */
[----:B0-----:R-:W3:Y:S04]  /*9a390*/  LDL.LU.64 R26, [R1+0x7240] ;  /* 0x00724000011a7983 */ /* 0x001ee80000300a00 */
[----:B------:R-:W3:Y:S02]  /*9a3a0*/  LDL.LU.64 R24, [R1+0x7238] ;  /* 0x0072380001187983 */ /* 0x000ee40000300a00 */
[----:B---3--:R-:W-:Y:S02]  /*9a3b0*/  HMMA.16816.F32 R16, R20, R16, R24 ;  /* 0x000000101410723c */ /* 0x008fe40000001818 */
[----:B------:R-:W4:-:S15]  /*9a3c0*/  LDL.LU.64 R24, [R1+0x7230] ;  /* 0x0072300001187983 */ /* 0x000f1e0000300a00 */
[----:B------:R-:W-:Y:S02]  /*9a3d0*/  NOP ;  /* 0x0000000000007918 */ /* 0x000fe40000000000 */
[----:B------:R-:W-:Y:S04]  /*9a3e0*/  STL.64 [R1+0x380], R16 ;  /* 0x0003801001007387 */ /* 0x000fe80000100a00 */
[----:B------:R4:W-:Y:S02]  /*9a3f0*/  STL.64 [R1+0x388], R18 ;  /* 0x0003881201007387 */ /* 0x0009e40000100a00 */
[----:B----4-:R-:W-:Y:S02]  /*9a400*/  HMMA.16816.F32 R16, R20, R24, R12 ;  /* 0x000000181410723c */ /* 0x010fe4000000180c */
[----:B------:R-:W3:-:S15]  /*9a410*/  LDL.LU R12, [R1+0x1f0] ;  /* 0x0001f000010c7983 */ /* 0x000ede0000300800 */
[----:B------:R-:W-:Y:S02]  /*9a420*/  NOP ;  /* 0x0000000000007918 */ /* 0x000fe40000000000 */
[----:B------:R-:W-:Y:S04]  /*9a430*/  STL.64 [R1+0x370], R16 ;  /* 0x0003701001007387 */ /* 0x000fe80000100a00 */
[----:B------:R-:W-:Y:S04]  /*9a440*/  STL.64 [R1+0x378], R18 ;  /* 0x0003781201007387 */ /* 0x000fe80000100a00 */
[----:B------:R-:W3:Y:S04]  /*9a450*/  LDL.LU R13, [R1+0x1f4] ;  /* 0x0001f400010d7983 */ /* 0x000ee80000300800 */
[----:B------:R-:W4:Y:S04]  /*9a460*/  LDL.LU R14, [R1+0x1f8] ;  /* 0x0001f800010e7983 */ /* 0x000f280000300800 */
[----:B------:R-:W4:Y:S01]  /*9a470*/  LDL.LU R15, [R1+0x1fc] ;  /* 0x0001fc00010f7983 */ /* 0x000f220000300800 */
[----:B------:R-:W-:-:S02]  /*9a480*/  IMAD.MOV.U32 R24, RZ, RZ, R0 ;  /* 0x000000ffff187224 */ /* 0x000fc400078e0000 */
[----:B------:R-:W-:Y:S01]  /*9a490*/  IMAD.MOV.U32 R25, RZ, RZ, R28 ;  /* 0x000000ffff197224 */ /* 0x000fe200078e001c */
[----:B----4-:R-:W-:Y:S04]  /*9a4a0*/  STL.64 [R1+0x6f90], R14 ;  /* 0x006f900e01007387 */ /* 0x010fe80000100a00 */
[----:B---3--:R0:W-:Y:S04]  /*9a4b0*/  STL.64 [R1+0x6f88], R12 ;  /* 0x006f880c01007387 */ /* 0x0081e80000100a00 */
[----:B------:R-:W3:Y:S04]  /*9a4c0*/  LDL.LU R0, [R1+0x722c] ;  /* 0x00722c0001007983 */ /* 0x000ee80000300800 */
[----:B------:R-:W4:Y:S04]  /*9a4d0*/  LDL.LU R28, [R1+0x7228] ;  /* 0x00722800011c7983 */ /* 0x000f280000300800 */
        /* <DEDUP_REMOVED lines=32> */
[----:B---3--:R-:W-:Y:S01]  /*9a6e0*/  MOV R24, R0 ;  /* 0x0000000000187202 */ /* 0x008fe20000000f00 */
[----:B------:R-:W-:-:S02]  /*9a6f0*/  IMAD.MOV.U32 R25, RZ, RZ, R2 ;  /* 0x000000ffff197224 */ /* 0x000fc400078e0002 */
        /* <DEDUP_REMOVED lines=46> */
[----:B------:R4:W-:Y:S02]  /*9a9e0*/  STL.64 [R1+0x7058], R24 ;  /* 0x0070581801007387 */ /* 0x0009e40000100a00 */
        /* <DEDUP_REMOVED lines=95> */
[----:B------:R-:W4:Y:S04]  /*9afe0*/  LDL.LU R7, [R1+0x719c] ;  /* 0x00719c0001077983 */ /* 0x000f280000300800 */
[----:B------:R-:W4:Y:S04]  /*9aff0*/  LDL.LU R3, [R1+0x7198] ;  /* 0x0071980001037983 */ /* 0x000f280000300800 */
[----:B------:R0:W-:Y:S01]  /*9b000*/  STL.64 [R1+0x7148], R24 ;  /* 0x0071481801007387 */ /* 0x0001e20000100a00 */
[----:B---3--:R-:W-:-:S02]  /*9b010*/  IMAD.MOV.U32 R16, RZ, RZ, R0 ;  /* 0x000000ffff107224 */ /* 0x008fc400078e0000 */
[----:B------:R-:W-:Y:S02]  /*9b020*/  IMAD.MOV.U32 R17, RZ, RZ, R28 ;  /* 0x000000ffff117224 */ /* 0x000fe400078e001c */
[----:B0-----:R-:W-:Y:S02]  /*9b030*/  IMAD.MOV.U32 R24, RZ, RZ, R29 ;  /* 0x000000ffff187224 */ /* 0x001fe400078e001d */
[----:B------:R-:W-:Y:S01]  /*9b040*/  IMAD.MOV.U32 R25, RZ, RZ, R2 ;  /* 0x000000ffff197224 */ /* 0x000fe200078e0002 */
[----:B--2---:R-:W-:Y:S04]  /*9b050*/  STL.64 [R1+0x70f8], R14 ;  /* 0x0070f80e01007387 */ /* 0x004fe80000100a00 */
[----:B------:R0:W-:Y:S04]  /*9b060*/  STL.64 [R1+0x70f0], R12 ;  /* 0x0070f00c01007387 */ /* 0x0001e80000100a00 */
[----:B0-----:R-:W2:Y:S04]  /*9b070*/  LDL.LU R12, [R1+0x2f0] ;  /* 0x0002f000010c7983 */ /* 0x001ea80000300800 */
[----:B------:R-:W2:Y:S04]  /*9b080*/  LDL.LU R13, [R1+0x2f4] ;  /* 0x0002f400010d7983 */ /* 0x000ea80000300800 */
[----:B------:R-:W3:Y:S04]  /*9b090*/  LDL.LU R14, [R1+0x2f8] ;  /* 0x0002f800010e7983 */ /* 0x000ee80000300800 */
[----:B------:R-:W3:Y:S04]  /*9b0a0*/  LDL.LU R15, [R1+0x2fc] ;  /* 0x0002fc00010f7983 */ /* 0x000ee80000300800 */
[----:B------:R-:W2:Y:S04]  /*9b0b0*/  LDL.LU R29, [R1+0x7194] ;  /* 0x00719400011d7983 */ /* 0x000ea80000300800 */
[----:B------:R-:W2:Y:S04]  /*9b0c0*/  LDL.LU R2, [R1+0x7190] ;  /* 0x0071900001027983 */ /* 0x000ea80000300800 */
[----:B------:R4:W-:Y:S04]  /*9b0d0*/  STL.64 [R1+0x7160], R24 ;  /* 0x0071601801007387 */ /* 0x0009e80000100a00 */
[----:B------:R-:W2:Y:S04]  /*9b0e0*/  LDL.LU R0, [R1+0x718c] ;  /* 0x00718c0001007983 */ /* 0x000ea80000300800 */
[----:B------:R-:W2:Y:S04]  /*9b0f0*/  LDL.LU R28, [R1+0x7188] ;  /* 0x00718800011c7983 */ /* 0x000ea80000300800 */
[----:B------:R0:W-:Y:S01]  /*9b100*/  STL.64 [R1+0x7168], R16 ;  /* 0x0071681001007387 */ /* 0x0001e20000100a00 */
[----:B----4-:R-:W-:-:S02]  /*9b110*/  IMAD.MOV.U32 R24, RZ, RZ, R11 ;  /* 0x000000ffff187224 */ /* 0x010fc400078e000b */
[----:B------:R-:W-:-:S05]  /*9b120*/  IMAD.MOV.U32 R25, RZ, RZ, R10 ;  /* 0x000000ffff197224 */ /* 0x000fca00078e000a */
[----:B------:R1:W-:Y:S04]  /*9b130*/  STL.64 [R1+0x7170], R24 ;  /* 0x0071701801007387 */ /* 0x0003e80000100a00 */
[----:B0-----:R-:W4:Y:S04]  /*9b140*/  LDL.LU R16, [R1+0x350] ;  /* 0x0003500001107983 */ /* 0x001f280000300800 */
[----:B------:R-:W4:Y:S04]  /*9b150*/  LDL.LU R17, [R1+0x354] ;  /* 0x0003540001117983 */ /* 0x000f280000300800 */
[----:B------:R-:W2:Y:S04]  /*9b160*/  LDL.LU R18, [R1+0x358] ;  /* 0x0003580001127983 */ /* 0x000ea80000300800 */
[----:B------:R-:W2:Y:S01]  /*9b170*/  LDL.LU R19, [R1+0x35c] ;  /* 0x00035c0001137983 */ /* 0x000ea20000300800 */
[----:B-1----:R-:W-:-:S02]  /*9b180*/  IMAD.MOV.U32 R25, RZ, RZ, R6 ;  /* 0x000000ffff197224 */ /* 0x002fc400078e0006 */
[----:B------:R-:W-:Y:S01]  /*9b190*/  IMAD.MOV.U32 R24, RZ, RZ, R7 ;  /* 0x000000ffff187224 */ /* 0x000fe200078e0007 */
[----:B--2---:R-:W-:Y:S04]  /*9b1a0*/  STL.64 [R1+0x7180], R18 ;  /* 0x0071801201007387 */ /* 0x004fe80000100a00 */
[----:B----4-:R0:W-:Y:S04]  /*9b1b0*/  STL.64 [R1+0x7178], R16 ;  /* 0x0071781001007387 */ /* 0x0101e80000100a00 */
        /* <DEDUP_REMOVED lines=20> */
[C---:B------:R-:W-:Y:S03]  /*9b300*/  HMMA.16816.F32 R24, R20.reuse, R24, R16 ;  /* 0x000000181418723c */ /* 0x040fe60000001810 */
        /* <DEDUP_REMOVED lines=16> */
[----:B------:R-:W2:Y:S04]  /*9b410*/  LDL.LU.64 R18, [R1+0x7180] ;  /* 0x0071800001127983 */ /* 0x000ea80000300a00 */
[----:B------:R-:W2:Y:S04]  /*9b420*/  LDL.LU.64 R16, [R1+0x7178] ;  /* 0x0071780001107983 */ /* 0x000ea80000300a00 */
[----:B------:R0:W-:Y:S04]  /*9b430*/  STL.64 [R1+0x360], R24 ;  /* 0x0003601801007387 */ /* 0x0001e80000100a00 */
[----:B------:R2:W-:Y:S04]  /*9b440*/  STL.64 [R1+0x368], R26 ;  /* 0x0003681a01007387 */ /* 0x0005e80000100a00 */
[----:B0-----:R-:W2:Y:S02]  /*9b450*/  LDL.LU.64 R24, [R1+0x7170] ;  /* 0x0071700001187983 */ /* 0x001ea40000300a00 */
[----:B--2---:R-:W-:Y:S02]  /*9b460*/  HMMA.16816.F32 R24, R20, R24, R16 ;  /* 0x000000181418723c */ /* 0x004fe40000001810 */
[----:B------:R-:W4:-:S15]  /*9b470*/  LDL.LU.64 R16, [R1+0x7168] ;  /* 0x0071680001107983 */ /* 0x000f1e0000300a00 */
[----:B------:R-:W-:Y:S02]  /*9b480*/  NOP ;  /* 0x0000000000007918 */ /* 0x000fe40000000000 */
[----:B------:R0:W-:Y:S04]  /*9b490*/  STL.64 [R1+0x350], R24 ;  /* 0x0003501801007387 */ /* 0x0001e80000100a00 */
[----:B------:R1:W-:Y:S04]  /*9b4a0*/  STL.64 [R1+0x358], R26 ;  /* 0x0003581a01007387 */ /* 0x0003e80000100a00 */
[----:B0-----:R-:W1:Y:S01]  /*9b4b0*/  LDL.LU.64 R24, [R1+0x7160] ;  /* 0x0071600001187983 */ /* 0x001e620000300a00 */
[----:B----4-:R-:W-:Y:S03]  /*9b4c0*/  HMMA.16816.F32 R16, R20, R16, R4 ;  /* 0x000000101410723c */ /* 0x010fe60000001804 */
[----:B------:R-:W2:-:S15]  /*9b4d0*/  LDL.LU R4, [R1+0x1d0] ;  /* 0x0001d00001047983 */ /* 0x000e9e0000300800 */
[----:B------:R-:W-:Y:S01]  /*9b4e0*/  NOP ;  /* 0x0000000000007918 */ /* 0x000fe20000000000 */
[----:B------:R-:W-:Y:S01]  /*9b4f0*/  STL.64 [R1+0x340], R16 ;  /* 0x0003401001007387 */ /* 0x000fe20000100a00 */
[C---:B-1----:R-:W-:Y:S03]  /*9b500*/  HMMA.16816.F32 R24, R20.reuse, R24, R12 ;  /* 0x000000181418723c */ /* 0x042fe6000000180c */
[----:B------:R-:W-:Y:S04]  /*9b510*/  STL.64 [R1+0x348], R18 ;  /* 0x0003481201007387 */ /* 0x000fe80000100a00 */
[----:B------:R-:W2:Y:S04]  /*9b520*/  LDL.LU R5, [R1+0x1d4] ;  /* 0x0001d40001057983 */ /* 0x000ea80000300800 */
[----:B------:R-:W2:Y:S04]  /*9b530*/  LDL.LU R6, [R1+0x1d8] ;  /* 0x0001d80001067983 */ /* 0x000ea80000300800 */
[----:B------:R-:W2:Y:S04]  /*9b540*/  LDL.LU R7, [R1+0x1dc] ;  /* 0x0001dc0001077983 */ /* 0x000ea80000300800 */
[----:B------:R-:W-:Y:S04]  /*9b550*/  STL [R1+0x6720], R2 ;  /* 0x0067200201007387 */ /* 0x000fe80000100800 */
[----:B------:R-:W4:Y:S04]  /*9b560*/  LDL.LU.64 R14, [R1+0x7158] ;  /* 0x00715800010e7983 */ /* 0x000f280000300a00 */
[----:B------:R-:W4:Y:S04]  /*9b570*/  LDL.LU.64 R12, [R1+0x7150] ;  /* 0x00715000010c7983 */ /* 0x000f280000300a00 */
[----:B------:R-:W0:Y:S04]  /*9b580*/  LDSM.16.MT88.4 R16, [R2+UR5+0x21800] ;  /* 0x021800050210783b */ /* 0x000e280008004200 */
[----:B------:R1:W-:Y:S04]  /*9b590*/  STL.64 [R1+0x330], R24 ;  /* 0x0003301801007387 */ /* 0x0003e80000100a00 */
[----:B------:R4:W-:Y:S04]  /*9b5a0*/  STL.64 [R1+0x338], R26 ;  /* 0x0003381a01007387 */ /* 0x0009e80000100a00 */
[----:B-1----:R-:W4:Y:S02]  /*9b5b0*/  LDL.LU.64 R24, [R1+0x7148] ;  /* 0x0071480001187983 */ /* 0x002f240000300a00 */
[----:B----4-:R-:W-:Y:S02]  /*9b5c0*/  HMMA.16816.F32 R24, R20, R24, R12 ;  /* 0x000000181418723c */ /* 0x010fe4000000180c */
[----:B------:R-:W4:Y:S04]  /*9b5d0*/  LDL.LU.64 R14, [R1+0x7140] ;  /* 0x00714000010e7983 */ /* 0x000f280000300a00 */
[----:B------:R-:W4:-:S13]  /*9b5e0*/  LDL.LU.64 R12, [R1+0x7138] ;  /* 0x00713800010c7983 */ /* 0x000f1a0000300a00 */
        /* <DEDUP_REMOVED lines=108> */
[----:B------:R-:W-:Y:S04]  /*9bcb0*/  STL.64 [R1+0x200], R24 ;  /* 0x0002001801007387 */ /* 0x000fe80000100a00 */
[----:B------:R1:W-:Y:S04]  /*9bcc0*/  STL.64 [R1+0x208], R26 ;  /* 0x0002081a01007387 */ /* 0x0003e80000100a00 */
[----:B-1----:R-:W2:Y:S04]  /*9bcd0*/  LDL.LU.64 R26, [R1+0x6f80] ;  /* 0x006f8000011a7983 */ /* 0x002ea80000300a00 */
[----:B------:R-:W4:Y:S02]  /*9bce0*/  LDL.LU.64 R24, [R1+0x6f78] ;  /* 0x006f780001187983 */ /* 0x000f240000300a00 */
[----:B----4-:R-:W-:-:S15]  /*9bcf0*/  HMMA.16816.F32 R12, R20, R24, R12 ;  /* 0x00000018140c723c */ /* 0x010fde000000180c */
[----:B------:R-:W-:-:S04]  /*9bd00*/  NOP ;  /* 0x0000000000007918 */ /* 0x000fc80000000000 */
[----:B------:R-:W-:Y:S04]  /*9bd10*/  STL.64 [R1+0x1f0], R12 ;  /* 0x0001f00c01007387 */ /* 0x000fe80000100a00 */
[----:B------:R1:W-:Y:S04]  /*9bd20*/  STL.64 [R1+0x1f8], R14 ;  /* 0x0001f80e01007387 */ /* 0x0003e80000100a00 */
[----:B-1----:R-:W4:Y:S04]  /*9bd30*/  LDL.LU.64 R14, [R1+0x6f70] ;  /* 0x006f7000010e7983 */ /* 0x002f280000300a00 */
[----:B------:R-:W3:Y:S02]  /*9bd40*/  LDL.LU.64 R12, [R1+0x6f68] ;  /* 0x006f6800010c7983 */ /* 0x000ee40000300a00 */
[----:B---3--:R-:W-:-:S15]  /*9bd50*/  HMMA.16816.F32 R8, R20, R12, R8 ;  /* 0x0000000c1408723c */ /* 0x008fde0000001808 */
[----:B------:R-:W-:-:S04]  /*9bd60*/  NOP ;  /* 0x0000000000007918 */ /* 0x000fc80000000000 */
[----:B------:R1:W-:Y:S04]  /*9bd70*/  STL.64 [R1+0x1e0], R8 ;  /* 0x0001e00801007387 */ /* 0x0003e80000100a00 */
[----:B------:R2:W-:Y:S04]  /*9bd80*/  STL [R1+0x1e8], R10 ;  /* 0x0001e80a01007387 */ /* 0x0005e80000100800 */
[----:B-1----:R-:W2:Y:S01]  /*9bd90*/  LDL.LU.64 R8, [R1+0x6f60] ;  /* 0x006f600001087983 */ /* 0x002ea20000300a00 */
[----:B------:R-:W-:-:S03]  /*9bda0*/  IMAD.MOV.U32 R2, RZ, RZ, R11 ;  /* 0x000000ffff027224 */ /* 0x000fc600078e000b */
[----:B----4-:R1:W-:Y:S04]  /*9bdb0*/  STL.64 [R1+0x6f30], R14 ;  /* 0x006f300e01007387 */ /* 0x0103e80000100a00 */
[----:B------:R-:W3:Y:S04]  /*9bdc0*/  LDL.LU R12, [R1+0x1c0] ;  /* 0x0001c000010c7983 */ /* 0x000ee80000300800 */
[----:B------:R-:W3:Y:S04]  /*9bdd0*/  LDL.LU R13, [R1+0x1c4] ;  /* 0x0001c400010d7983 */ /* 0x000ee80000300800 */
[----:B------:R-:W-:Y:S01]  /*9bde0*/  STL [R1+0x6730], R2 ;  /* 0x0067300201007387 */ /* 0x000fe20000100800 */
[----:B--2---:R-:W-:Y:S03]  /*9bdf0*/  HMMA.16816.F32 R8, R20, R8, R4 ;  /* 0x000000081408723c */ /* 0x004fe60000001804 */
[----:B------:R-:W3:Y:S01]  /*9be00*/  LDL.LU.64 R4, [R1+0x6f58] ;  /* 0x006f580001047983 */ /* 0x000ee20000300a00 */
[----:B-1----:R-:W-:-:S02]  /*9be10*/  IMAD.MOV.U32 R14, RZ, RZ, R28 ;  /* 0x000000ffff0e7224 */ /* 0x002fc400078e001c */
[----:B------:R-:W-:Y:S01]  /*9be20*/  IMAD.MOV.U32 R15, RZ, RZ, R0 ;  /* 0x000000ffff0f7224 */ /* 0x000fe200078e0000 */
[----:B------:R-:W-:-:S12]  /*9be30*/  STL.64 [R1+0x6d98], R26 ;  /* 0x006d981a01007387 */ /* 0x000fd80000100a00 */
[----:B------:R-:W-:Y:S02]  /*9be40*/  IMAD.MOV.U32 R24, RZ, RZ, R8 ;  /* 0x000000ffff187224 */ /* 0x000fe400078e0008 */
[----:B------:R-:W-:Y:S02]  /*9be50*/  IMAD.MOV.U32 R25, RZ, RZ, R9 ;  /* 0x000000ffff197224 */ /* 0x000fe400078e0009 */
[----:B------:R-:W-:Y:S02]  /*9be60*/  IMAD.MOV.U32 R0, RZ, RZ, R11 ;  /* 0x000000ffff007224 */ /* 0x000fe400078e000b */
[----:B------:R-:W-:Y:S01]  /*9be70*/  IMAD.MOV.U32 R28, RZ, RZ, R10 ;  /* 0x000000ffff1c7224 */ /* 0x000fe200078e000a */
[----:B------:R-:W-:Y:S04]  /*9be80*/  STL.64 [R1+0x6d90], R24 ;  /* 0x006d901801007387 */ /* 0x000fe80000100a00 */
[----:B------:R-:W-:Y:S04]  /*9be90*/  STL [R1+0x6738], R0 ;  /* 0x0067380001007387 */ /* 0x000fe80000100800 */
[----:B------:R-:W-:Y:S01]  /*9bea0*/  STL [R1+0x6734], R28 ;  /* 0x0067341c01007387 */ /* 0x000fe20000100800 */
[----:B---3--:R-:W-:Y:S03]  /*9beb0*/  HMMA.16816.F32 R4, R20, R4, R12 ;  /* 0x000000041404723c */ /* 0x008fe6000000180c */
[----:B------:R-:W2:-:S15]  /*9bec0*/  LDL.LU R12, [R1+0x9a0] ;  /* 0x0009a000010c7983 */ /* 0x000e9e0000300800 */
[----:B------:R-:W-:Y:S01]  /*9bed0*/  NOP ;  /* 0x0000000000007918 */ /* 0x000fe20000000000 */
[----:B------:R-:W-:Y:S04]  /*9bee0*/  STL.64 [R1+0x1c0], R4 ;  /* 0x0001c00401007387 */ /* 0x000fe80000100a00 */
[----:B------:R1:W-:Y:S04]  /*9bef0*/  STL.64 [R1+0x1c8], R6 ;  /* 0x0001c80601007387 */ /* 0x0003e80000100a00 */
[----:B------:R-:W2:Y:S04]  /*9bf00*/  LDL.LU R13, [R1+0x9a4] ;  /* 0x0009a400010d7983 */ /* 0x000ea80000300800 */
[----:B------:R-:W3:Y:S04]  /*9bf10*/  LDL.LU R14, [R1+0x9a8] ;  /* 0x0009a800010e7983 */ /* 0x000ee80000300800 */
[----:B------:R-:W3:Y:S04]  /*9bf20*/  LDL.LU R15, [R1+0x9ac] ;  /* 0x0009ac00010f7983 */ /* 0x000ee80000300800 */
[----:B---3--:R3:W-:Y:S04]  /*9bf30*/  STL.64 [R1+0x6f40], R14 ;  /* 0x006f400e01007387 */ /* 0x0087e80000100a00 */
[----:B--2---:R-:W-:Y:S04]  /*9bf40*/  STL.64 [R1+0x6f38], R12 ;  /* 0x006f380c01007387 */ /* 0x004fe80000100a00 */
[----:B-1----:R-:W2:Y:S04]  /*9bf50*/  LDL R6, [R1+0x198] ;  /* 0x0001980001067983 */ /* 0x002ea80000100800 */
[----:B------:R-:W2:Y:S04]  /*9bf60*/  LDL R7, [R1+0x19c] ;  /* 0x00019c0001077983 */ /* 0x000ea80000100800 */
[----:B---3--:R-:W0:Y:S04]  /*9bf70*/  LDL R14, [R1+0x1b8] ;  /* 0x0001b800010e7983 */ /* 0x008e280000100800 */
[----:B------:R-:W0:Y:S04]  /*9bf80*/  LDL R15, [R1+0x1bc] ;  /* 0x0001bc00010f7983 */ /* 0x000e280000100800 */
[----:B--2---:R1:W-:Y:S04]  /*9bf90*/  STL.64 [R1+0x6f28], R6 ;  /* 0x006f280601007387 */ /* 0x0043e80000100a00 */
[----:B-1----:R-:W2:Y:S04]  /*9bfa0*/  LDL R6, [R1+0x1a8] ;  /* 0x0001a80001067983 */ /* 0x002ea80000100800 */
[----:B------:R-:W2:Y:S04]  /*9bfb0*/  LDL R7, [R1+0x1ac] ;  /* 0x0001ac0001077983 */ /* 0x000ea80000100800 */
[----:B--2---:R1:W-:Y:S04]  /*9bfc0*/  STL.64 [R1+0x6f48], R6 ;  /* 0x006f480601007387 */ /* 0x0043e80000100a00 */
[----:B------:R-:W0:Y:S04]  /*9bfd0*/  LDL.LU R4, [R1+0x9b0] ;  /* 0x0009b00001047983 */ /* 0x000e280000300800 */
[----:B------:R-:W0:Y:S04]  /*9bfe0*/  LDL.LU R5, [R1+0x9b4] ;  /* 0x0009b40001057983 */ /* 0x000e280000300800 */
[----:B-1----:R-:W0:Y:S04]  /*9bff0*/  LDL.LU R6, [R1+0x9b8] ;  /* 0x0009b80001067983 */ /* 0x002e280000300800 */
[----:B------:R-:W0:Y:S04]  /*9c000*/  LDL.LU R7, [R1+0x9bc] ;  /* 0x0009bc0001077983 */ /* 0x000e280000300800 */
[----:B------:R-:W2:Y:S04]  /*9c010*/  LDL.LU R8, [R1+0x950] ;  /* 0x0009500001087983 */ /* 0x000ea80000300800 */
[----:B------:R-:W2:Y:S04]  /*9c020*/  LDL.LU R9, [R1+0x954] ;  /* 0x0009540001097983 */ /* 0x000ea80000300800 */
[----:B------:R-:W3:Y:S01]  /*9c030*/  LDL.LU R10, [R1+0x958] ;  /* 0x00095800010a7983 */ /* 0x000ee20000300800 */
[----:B------:R-:W-:-:S03]  /*9c040*/  IMAD.MOV.U32 R11, RZ, RZ, R3 ;  /* 0x000000ffff0b7224 */ /* 0x000fc600078e0003 */
[----:B------:R-:W4:Y:S04]  /*9c050*/  LDL.LU R3, [R1+0x6f54] ;  /* 0x006f540001037983 */ /* 0x000f280000300800 */
[----:B---3--:R-:W-:Y:S04]  /*9c060*/  STL.64 [R1+0x6f00], R10 ;  /* 0x006f000a01007387 */ /* 0x008fe80000100a00 */
[----:B--2---:R1:W-:Y:S04]  /*9c070*/  STL.64 [R1+0x6ef8], R8 ;  /* 0x006ef80801007387 */ /* 0x0043e80000100a00 */
[----:B-1----:R-:W2:Y:S04]  /*9c080*/  LDL.LU R8, [R1+0x960] ;  /* 0x0009600001087983 */ /* 0x002ea80000300800 */
[----:B------:R-:W2:Y:S04]  /*9c090*/  LDL.LU R9, [R1+0x964] ;  /* 0x0009640001097983 */ /* 0x000ea80000300800 */
[----:B------:R-:W3:Y:S01]  /*9c0a0*/  LDL.LU R10, [R1+0x968] ;  /* 0x00096800010a7983 */ /* 0x000ee20000300800 */
[----:B------:R-:W-:-:S03]  /*9c0b0*/  IMAD.MOV.U32 R11, RZ, RZ, R29 ;  /* 0x000000ffff0b7224 */ /* 0x000fc600078e001d */
[----:B------:R-:W2:Y:S04]  /*9c0c0*/  LDL.LU R29, [R1+0x6f50] ;  /* 0x006f5000011d7983 */ /* 0x000ea80000300800 */
[----:B---3--:R1:W-:Y:S04]  /*9c0d0*/  STL.64 [R1+0x6f10], R10 ;  /* 0x006f100a01007387 */ /* 0x0083e80000100a00 */
[----:B--2---:R-:W-:Y:S04]  /*9c0e0*/  STL.64 [R1+0x6f08], R8 ;  /* 0x006f080801007387 */ /* 0x004fe80000100a00 */
[----:B------:R-:W2:Y:S04]  /*9c0f0*/  LDSM.16.MT88.4 R20, [R29+UR5+0x21800] ;  /* 0x021800051d14783b */ /* 0x000ea80008004200 */
[----:B-1----:R-:W3:Y:S01]  /*9c100*/  LDL.64 R10, [R1+0x178] ;  /* 0x00017800010a7983 */ /* 0x002ee20000100a00 */
[C---:B0-----:R-:W-:Y:S03]  /*9c110*/  HMMA.16816.F32 R12, R16.reuse, R14, R4 ;  /* 0x0000000e100c723c */ /* 0x041fe60000001804 */
[----:B---3--:R0:W-:Y:S04]  /*9c120*/  STL.64 [R1+0x6f18], R10 ;  /* 0x006f180a01007387 */ /* 0x0081e80000100a00 */
[----:B0-----:R-:W3:Y:S04]  /*9c130*/  LDL.64 R10, [R1+0x188] ;  /* 0x00018800010a7983 */ /* 0x001ee80000100a00 */
[----:B---3--:R0:W-:Y:S04]  /*9c140*/  STL.64 [R1+0x6f20], R10 ;  /* 0x006f200a01007387 */ /* 0x0081e80000100a00 */
[----:B------:R-:W3:Y:S04]  /*9c150*/  LDL.LU R8, [R1+0x990] ;  /* 0x0009900001087983 */ /* 0x000ee80000300800 */
[----:B------:R-:W3:Y:S04]  /*9c160*/  LDL.LU R9, [R1+0x994] ;  /* 0x0009940001097983 */ /* 0x000ee80000300800 */
[----:B0-----:R-:W3:Y:S04]  /*9c170*/  LDL.LU R10, [R1+0x998] ;  /* 0x00099800010a7983 */ /* 0x001ee80000300800 */
[----:B------:R-:W3:Y:S04]  /*9c180*/  LDL.LU R11, [R1+0x99c] ;  /* 0x00099c00010b7983 */ /* 0x000ee80000300800 */
[----:B------:R-:W3:Y:S04]  /*9c190*/  LDL.64 R26, [R1+0x158] ;  /* 0x00015800011a7983 */ /* 0x000ee80000100a00 */
[----:B--2---:R-:W-:Y:S04]  /*9c1a0*/  STL [R1+0x6d1c], R22 ;  /* 0x006d1c1601007387 */ /* 0x004fe80000100800 */
[----:B------:R-:W-:Y:S04]  /*9c1b0*/  STL [R1+0x6d18], R23 ;  /* 0x006d181701007387 */ /* 0x000fe80000100800 */
[----:B------:R-:W-:Y:S04]  /*9c1c0*/  STL [R1+0x649c], R29 ;  /* 0x00649c1d01007387 */ /* 0x000fe80000100800 */
[----:B------:R-:W2:Y:S04]  /*9c1d0*/  LDL.LU.64 R6, [R1+0x6f48] ;  /* 0x006f480001067983 */ /* 0x000ea80000300a00 */
[----:B------:R-:W-:Y:S04]  /*9c1e0*/  STL.64 [R1+0x9b0], R12 ;  /* 0x0009b00c01007387 */ /* 0x000fe80000100a00 */
[----:B------:R0:W-:Y:S04]  /*9c1f0*/  STL.64 [R1+0x9b8], R14 ;  /* 0x0009b80e01007387 */ /* 0x0001e80000100a00 */
[----:B0-----:R-:W2:Y:S04]  /*9c200*/  LDL.LU.64 R14, [R1+0x6f40] ;  /* 0x006f4000010e7983 */ /* 0x001ea80000300a00 */
[----:B------:R-:W2:Y:S02]  /*9c210*/  LDL.LU.64 R12, [R1+0x6f38] ;  /* 0x006f3800010c7983 */ /* 0x000ea40000300a00 */
[----:B--2---:R-:W-:Y:S02]  /*9c220*/  HMMA.16816.F32 R4, R16, R6, R12 ;  /* 0x000000061004723c */ /* 0x004fe4000000180c */
[----:B------:R-:W2:-:S15]  /*9c230*/  LDL.LU.64 R14, [R1+0x6f30] ;  /* 0x006f3000010e7983 */ /* 0x000e9e0000300a00 */
[----:B------:R-:W-:Y:S02]  /*9c240*/  NOP ;  /* 0x0000000000007918 */ /* 0x000fe40000000000 */
[----:B------:R-:W-:Y:S01]  /*9c250*/  IMAD.MOV.U32 R13, RZ, RZ, R6 ;  /* 0x000000ffff0d7224 */ /* 0x000fe200078e0006 */
[----:B------:R-:W-:Y:S01]  /*9c260*/  STL.64 [R1+0x9a0], R4 ;  /* 0x0009a00401007387 */ /* 0x000fe20000100a00 */
[----:B------:R-:W-:-:S03]  /*9c270*/  IMAD.MOV.U32 R12, RZ, RZ, R7 ;  /* 0x000000ffff0c7224 */ /* 0x000fc600078e0007 */
[----:B------:R-:W3:Y:S04]  /*9c280*/  LDL.LU.64 R6, [R1+0x6f28] ;  /* 0x006f280001067983 */ /* 0x000ee80000300a00 */
[----:B--2---:R0:W-:Y:S04]  /*9c290*/  STL.64 [R1+0x6d88], R14 ;  /* 0x006d880e01007387 */ /* 0x0041e80000100a00 */
[----:B------:R-:W-:Y:S04]  /*9c2a0*/  STL.64 [R1+0x6d80], R12 ;  /* 0x006d800c01007387 */ /* 0x000fe80000100a00 */
[----:B0-----:R-:W2:Y:S01]  /*9c2b0*/  LDL.64 R14, [R1+0x168] ;  /* 0x00016800010e7983 */ /* 0x001ea20000100a00 */
[----:B---3--:R-:W-:-:S15]  /*9c2c0*/  HMMA.16816.F32 R8, R16, R6, R8 ;  /* 0x000000061008723c */ /* 0x008fde0000001808 */
[----:B------:R-:W-:-:S04]  /*9c2d0*/  NOP ;  /* 0x0000000000007918 */ /* 0x000fc80000000000 */
[----:B------:R-:W-:Y:S02]  /*9c2e0*/  IMAD.MOV.U32 R4, RZ, RZ, R11 ;  /* 0x000000ffff047224 */ /* 0x000fe400078e000b */
[----:B------:R-:W-:Y:S01]  /*9c2f0*/  IMAD.MOV.U32 R5, RZ, RZ, R10 ;  /* 0x000000ffff057224 */ /* 0x000fe200078e000a */
[----:B------:R-:W-:Y:S04]  /*9c300*/  STL [R1+0x994], R9 ;  /* 0x0009940901007387 */ /* 0x000fe80000100800 */
[----:B------:R-:W3:Y:S04]  /*9c310*/  LDL.LU.64 R10, [R1+0x6f20] ;  /* 0x006f2000010a7983 */ /* 0x000ee80000300a00 */
[----:B------:R0:W-:Y:S04]  /*9c320*/  STL [R1+0x6d44], R4 ;  /* 0x006d440401007387 */ /* 0x0001e80000100800 */
[----:B------:R1:W-:Y:S04]  /*9c330*/  STL [R1+0x6d40], R5 ;  /* 0x006d400501007387 */ /* 0x0003e80000100800 */
[----:B0-----:R-:W3:Y:S04]  /*9c340*/  LDL.LU R4, [R1+0x980] ;  /* 0x0009800001047983 */ /* 0x001ee80000300800 */
[----:B-1----:R-:W3:Y:S04]  /*9c350*/  LDL.LU R5, [R1+0x984] ;  /* 0x0009840001057983 */ /* 0x002ee80000300800 */
[----:B------:R-:W3:Y:S04]  /*9c360*/  LDL.LU R6, [R1+0x988] ;  /* 0x0009880001067983 */ /* 0x000ee80000300800 */
[----:B------:R-:W3:Y:S01]  /*9c370*/  LDL.LU R7, [R1+0x98c] ;  /* 0x00098c0001077983 */ /* 0x000ee20000300800 */
[----:B------:R-:W-:-:S05]  /*9c380*/  IMAD.MOV.U32 R29, RZ, RZ, R8 ;  /* 0x000000ffff1d7224 */ /* 0x000fca00078e0008 */
[----:B------:R-:W-:Y:S01]  /*9c390*/  STL [R1+0x673c], R29 ;  /* 0x00673c1d01007387 */ /* 0x000fe20000100800 */
[----:B---3--:R-:W-:-:S15]  /*9c3a0*/  HMMA.16816.F32 R4, R16, R10, R4 ;  /* 0x0000000a1004723c */ /* 0x008fde0000001804 */
[----:B------:R-:W-:-:S04]  /*9c3b0*/  NOP ;  /* 0x0000000000007918 */ /* 0x000fc80000000000 */
[----:B------:R-:W-:Y:S04]  /*9c3c0*/  STL.64 [R1+0x980], R4 ;  /* 0x0009800401007387 */ /* 0x000fe80000100a00 */
[----:B------:R0:W-:Y:S02]  /*9c3d0*/  STL.64 [R1+0x988], R6 ;  /* 0x0009880601007387 */ /* 0x0001e40000100a00 */
[----:B0-----:R-:W-:Y:S02]  /*9c3e0*/  IMAD.MOV.U32 R6, RZ, RZ, R11 ;  /* 0x000000ffff067224 */ /* 0x001fe400078e000b */
[----:B------:R-:W-:Y:S02]  /*9c3f0*/  IMAD.MOV.U32 R7, RZ, RZ, R10 ;  /* 0x000000ffff077224 */ /* 0x000fe400078e000a */
[----:B------:R-:W3:Y:S04]  /*9c400*/  LDL.LU.64 R10, [R1+0x6f18] ;  /* 0x006f1800010a7983 */ /* 0x000ee80000300a00 */
[----:B------:R0:W-:Y:S04]  /*9c410*/  STL [R1+0x6d4c], R6 ;  /* 0x006d4c0601007387 */ /* 0x0001e80000100800 */
[----:B------:R4:W-:Y:S04]  /*9c420*/  STL [R1+0x6d48], R7 ;  /* 0x006d480701007387 */ /* 0x0009e80000100800 */
[----:B------:R-:W3:Y:S04]  /*9c430*/  LDL.LU R4, [R1+0x970] ;  /* 0x0009700001047983 */ /* 0x000ee80000300800 */
[----:B------:R-:W3:Y:S04]  /*9c440*/  LDL.LU R5, [R1+0x974] ;  /* 0x0009740001057983 */ /* 0x000ee80000300800 */
[----:B0-----:R-:W3:Y:S01]  /*9c450*/  LDL.LU R6, [R1+0x978] ;  /* 0x0009780001067983 */ /* 0x001ee20000300800 */
[----:B----4-:R-:W-:-:S07]  /*9c460*/  IMAD.MOV.U32 R7, RZ, RZ, R3 ;  /* 0x000000ffff077224 */ /* 0x010fce00078e0003 */
[----:B---3--:R-:W-:-:S15]  /*9c470*/  HMMA.16816.F32 R4, R16, R10, R4 ;  /* 0x0000000a1004723c */ /* 0x008fde0000001804 */
[----:B------:R-:W-:-:S04]  /*9c480*/  NOP ;  /* 0x0000000000007918 */ /* 0x000fc80000000000 */
[----:B------:R0:W-:Y:S04]  /*9c490*/  STL.64 [R1+0x970], R4 ;  /* 0x0009700401007387 */ /* 0x0001e80000100a00 */
[----:B------:R-:W-:Y:S01]  /*9c4a0*/  STL.64 [R1+0x978], R6 ;  /* 0x0009780601007387 */ /* 0x000fe20000100a00 */
[----:B0-----:R-:W-:Y:S02]  /*9c4b0*/  IMAD.MOV.U32 R4, RZ, RZ, R10 ;  /* 0x000000ffff047224 */ /* 0x001fe400078e000a */
[----:B------:R-:W-:Y:S02]  /*9c4c0*/  IMAD.MOV.U32 R5, RZ, RZ, R11 ;  /* 0x000000ffff057224 */ /* 0x000fe400078e000b */
        /* <DEDUP_REMOVED lines=9> */
[----:B------:R-:W-:-:S05]  /*9c560*/  IMAD.MOV.U32 R7, RZ, RZ, R15 ;  /* 0x000000ffff077224 */ /* 0x000fca00078e000f */
[----:B------:R0:W-:Y:S04]  /*9c570*/  STL.64 [R1+0x6d68], R6 ;  /* 0x006d680601007387 */ /* 0x0001e80000100a00 */
[----:B------:R-:W-:Y:S01]  /*9c580*/  STL.64 [R1+0x6d60], R4 ;  /* 0x006d600401007387 */ /* 0x000fe20000100a00 */
[----:B--2---:R-:W-:-:S15]  /*9c590*/  HMMA.16816.F32 R8, R16, R26, R8 ;  /* 0x0000001a1008723c */ /* 0x004fde0000001808 */
[----:B------:R-:W-:-:S04]  /*9c5a0*/  NOP ;  /* 0x0000000000007918 */ /* 0x000fc80000000000 */
[----:B------:R-:W-:Y:S04]  /*9c5b0*/  STL.64 [R1+0x950], R8 ;  /* 0x0009500801007387 */ /* 0x000fe80000100a00 */
[----:B------:R-:W-:Y:S04]  /*9c5c0*/  STL [R1+0x958], R10 ;  /* 0x0009580a01007387 */ /* 0x000fe80000100800 */
[----:B0-----:R-:W2:Y:S04]  /*9c5d0*/  LDL.64 R6, [R1+0xe8] ;  /* 0x0000e80001067983 */ /* 0x001ea80000100a00 */
[----:B--2---:R0:W-:Y:S04]  /*9c5e0*/  STL.64 [R1+0x6e88], R6 ;  /* 0x006e880601007387 */ /* 0x0041e80000100a00 */
[----:B0-----:R-:W2:Y:S04]  /*9c5f0*/  LDL.64 R6, [R1+0xf8] ;  /* 0x0000f80001067983 */ /* 0x001ea80000100a00 */
[----:B--2---:R0:W-:Y:S04]  /*9c600*/  STL.64 [R1+0x6ea0], R6 ;  /* 0x006ea00601007387 */ /* 0x0041e80000100a00 */
[----:B0-----:R-:W2:Y:S01]  /*9c610*/  LDL.64 R6, [R1+0x108] ;  /* 0x0001080001067983 */ /* 0x001ea20000100a00 */
[----:B------:R-:W-:-:S03]  /*9c620*/  IMAD.MOV.U32 R3, RZ, RZ, R11 ;  /* 0x000000ffff037224 */ /* 0x000fc600078e000b */
        /* <DEDUP_REMOVED lines=9> */
[----:B0-----:R-:W2:Y:S04]  /*9c6c0*/  LDL.64 R6, [R1+0x118] ;  /* 0x0001180001067983 */ /* 0x001ea80000100a00 */
[----:B--2---:R0:W-:Y:S04]  /*9c6d0*/  STL.64 [R1+0x6ed0], R6 ;  /* 0x006ed00601007387 */ /* 0x0041e80000100a00 */
[----:B0-----:R-:W2:Y:S04]  /*9c6e0*/  LDL.64 R6, [R1+0x128] ;  /* 0x0001280001067983 */ /* 0x001ea80000100a00 */
[----:B--2---:R0:W-:Y:S04]  /*9c6f0*/  STL.64 [R1+0x6ed8], R6 ;  /* 0x006ed80601007387 */ /* 0x0041e80000100a00 */
[----:B0-----:R-:W2:Y:S04]  /*9c700*/  LDL.64 R6, [R1+0x138] ;  /* 0x0001380001067983 */ /* 0x001ea80000100a00 */
[----:B--2---:R0:W-:Y:S04]  /*9c710*/  STL.64 [R1+0x6ef0], R6 ;  /* 0x006ef00601007387 */ /* 0x0041e80000100a00 */
[----:B0-----:R-:W4:Y:S04]  /*9c720*/  LDL.64 R6, [R1+0x148] ;  /* 0x0001480001067983 */ /* 0x001f280000100a00 */
[----:B---3--:R-:W-:Y:S04]  /*9c730*/  STL.64 [R1+0x6e98], R14 ;  /* 0x006e980e01007387 */ /* 0x008fe80000100a00 */
[----:B------:R0:W-:Y:S04]  /*9c740*/  STL.64 [R1+0x6e90], R12 ;  /* 0x006e900c01007387 */ /* 0x0001e80000100a00 */
        /* <DEDUP_REMOVED lines=26> */
[----:B------:R-:W-:Y:S04]  /*9c8f0*/  STL.64 [R1+0x6d28], R22 ;  /* 0x006d281601007387 */ /* 0x000fe80000100a00 */
[----:B------:R0:W-:Y:S04]  /*9c900*/  STL.64 [R1+0x6d20], R20 ;  /* 0x006d201401007387 */ /* 0x0001e80000100a00 */
[----:B0-----:R-:W4:Y:S04]  /*9c910*/  LDL.LU R20, [R1+0x920] ;  /* 0x0009200001147983 */ /* 0x001f280000300800 */
[----:B------:R-:W4:Y:S04]  /*9c920*/  LDL.LU R21, [R1+0x924] ;  /* 0x0009240001157983 */ /* 0x000f280000300800 */
[----:B------:R-:W4:Y:S04]  /*9c930*/  LDL.LU R22, [R1+0x928] ;  /* 0x0009280001167983 */ /* 0x000f280000300800 */
[----:B------:R-:W4:Y:S04]  /*9c940*/  LDL.LU R23, [R1+0x92c] ;  /* 0x00092c0001177983 */ /* 0x000f280000300800 */
[----:B------:R-:W-:Y:S04]  /*9c950*/  STL [R1+0x6498], R3 ;  /* 0x0064980301007387 */ /* 0x000fe80000100800 */
[----:B------:R-:W-:Y:S04]  /*9c960*/  STL.64 [R1+0x940], R8 ;  /* 0x0009400801007387 */ /* 0x000fe80000100a00 */
[----:B------:R0:W-:Y:S02]  /*9c970*/  STL.64 [R1+0x948], R10 ;  /* 0x0009480a01007387 */ /* 0x0001e40000100a00 */
[----:B0-----:R-:W-:-:S02]  /*9c980*/  IMAD.MOV.U32 R10, RZ, RZ, R6 ;  /* 0x000000ffff0a7224 */ /* 0x001fc400078e0006 */
[----:B------:R-:W-:Y:S02]  /*9c990*/  IMAD.MOV.U32 R11, RZ, RZ, R7 ;  /* 0x000000ffff0b7224 */ /* 0x000fe400078e0007 */
[----:B------:R-:W2:Y:S02]  /*9c9a0*/  LDL.LU.64 R6, [R1+0x6ef0] ;  /* 0x006ef00001067983 */ /* 0x000ea40000300a00 */
        /* <DEDUP_REMOVED lines=8> */
[----:B------:R-:W4:Y:S02]  /*9ca30*/  LDL.LU.64 R6, [R1+0x6ed8] ;  /* 0x006ed80001067983 */ /* 0x000f240000300a00 */
[----:B----4-:R-:W-:-:S15]  /*9ca40*/  HMMA.16816.F32 R20, R16, R6, R20 ;  /* 0x000000061014723c */ /* 0x010fde0000001814 */
[----:B------:R-:W-:-:S04]  /*9ca50*/  NOP ;  /* 0x0000000000007918 */ /* 0x000fc80000000000 */
[----:B------:R0:W-:Y:S04]  /*9ca60*/  STL.64 [R1+0x920], R20 ;  /* 0x0009201401007387 */ /* 0x0001e80000100a00 */
[----:B------:R-:W-:Y:S01]  /*9ca70*/  STL.64 [R1+0x928], R22 ;  /* 0x0009281601007387 */ /* 0x000fe20000100a00 */
[----:B0-----:R-:W-:Y:S02]  /*9ca80*/  IMAD.MOV.U32 R21, RZ, RZ, R6 ;  /* 0x000000ffff157224 */ /* 0x001fe400078e0006 */
[----:B------:R-:W-:Y:S02]  /*9ca90*/  IMAD.MOV.U32 R20, RZ, RZ, R7 ;  /* 0x000000ffff147224 */ /* 0x000fe400078e0007 */
[----:B------:R-:W2:Y:S04]  /*9caa0*/  LDL.LU.64 R6, [R1+0x6ed0] ;  /* 0x006ed00001067983 */ /* 0x000ea80000300a00 */
        /* <DEDUP_REMOVED lines=33> */
[----:B0-----:R-:W3:Y:S04]  /*9ccc0*/  LDL.LU.64 R14, [R1+0x6e98] ;  /* 0x006e9800010e7983 */ /* 0x001ee80000300a00 */
[----:B------:R-:W3:Y:S04]  /*9ccd0*/  LDL.LU.64 R12, [R1+0x6e90] ;  /* 0x006e9000010c7983 */ /* 0x000ee80000300a00 */
[----:B------:R-:W4:Y:S04]  /*9cce0*/  LDL.LU.64 R6, [R1+0x6e88] ;  /* 0x006e880001067983 */ /* 0x000f280000300a00 */
[----:B------:R-:W-:Y:S04]  /*9ccf0*/  STL [R1+0x6bfc], R29 ;  /* 0x006bfc1d01007387 */ /* 0x000fe80000100800 */
[----:B------:R-:W-:Y:S01]  /*9cd00*/  STL [R1+0x6bf8], R8 ;  /* 0x006bf80801007387 */ /* 0x000fe20000100800 */
[----:B----4-:R-:W-:Y:S01]  /*9cd10*/  HMMA.16816.F32 R20, R16, R6, R20 ;  /* 0x000000061014723c */ /* 0x010fe20000001814 */
        /* <DEDUP_REMOVED lines=13> */
[----:B---3--:R0:W-:Y:S04]  /*9cdf0*/  STL.64 [R1+0x6e18], R22 ;  /* 0x006e181601007387 */ /* 0x0081e80000100a00 */
[----:B--2---:R-:W-:Y:S04]  /*9ce00*/  STL.64 [R1+0x6e10], R20 ;  /* 0x006e101401007387 */ /* 0x004fe80000100a00 */
        /* <DEDUP_REMOVED lines=8> */
[----:B------:R-:W2:Y:S04]  /*9ce90*/  LDL.64 R6, [R1+0x78] ;  /* 0x0000780001067983 */ /* 0x000ea80000100a00 */
[----:B0-----:R-:W3:Y:S04]  /*9cea0*/  LDL.64 R22, [R1+0xc8] ;  /* 0x0000c80001167983 */ /* 0x001ee80000100a00 */
[----:B--2---:R0:W-:Y:S04]  /*9ceb0*/  STL.64 [R1+0x6e20], R6 ;  /* 0x006e200601007387 */ /* 0x0041e80000100a00 */
[----:B------:R-:W2:Y:S04]  /*9cec0*/  LDL.LU R4, [R1+0x880] ;  /* 0x0008800001047983 */ /* 0x000ea80000300800 */
[----:B------:R-:W2:Y:S04]  /*9ced0*/  LDL.LU R5, [R1+0x884] ;  /* 0x0008840001057983 */ /* 0x000ea80000300800 */
[----:B0-----:R-:W4:Y:S04]  /*9cee0*/  LDL.LU R6, [R1+0x888] ;  /* 0x0008880001067983 */ /* 0x001f280000300800 */
        /* <DEDUP_REMOVED lines=25> */
[----:B------:R-:W-:-:S03]  /*9d080*/  IMAD.MOV.U32 R9, RZ, RZ, R27 ;  /* 0x000000ffff097224 */ /* 0x000fc600078e001b */
[----:B------:R-:W4:Y:S01]  /*9d090*/  LDL.LU R12, [R1+0x860] ;  /* 0x00086000010c7983 */ /* 0x000f220000300800 */
[----:B------:R-:W-:-:S03]  /*9d0a0*/  IMAD.MOV.U32 R8, RZ, RZ, R26 ;  /* 0x000000ffff087224 */ /* 0x000fc600078e001a */
[----:B------:R-:W4:Y:S04]  /*9d0b0*/  LDL.LU R13, [R1+0x864] ;  /* 0x00086400010d7983 */ /* 0x000f280000300800 */
[----:B------:R-:W4:Y:S04]  /*9d0c0*/  LDL.LU R14, [R1+0x868] ;  /* 0x00086800010e7983 */ /* 0x000f280000300800 */
[----:B------:R-:W4:Y:S04]  /*9d0d0*/  LDL.LU R15, [R1+0x86c] ;  /* 0x00086c00010f7983 */ /* 0x000f280000300800 */
[----:B------:R-:W4:Y:S04]  /*9d0e0*/  LDL.64 R26, [R1+0x68] ;  /* 0x00006800011a7983 */ /* 0x000f280000100a00 */
[----:B------:R-:W-:Y:S04]  /*9d0f0*/  STL [R1+0x6c0c], R9 ;  /* 0x006c0c0901007387 */ /* 0x000fe80000100800 */
[----:B------:R-:W-:Y:S01]  /*9d100*/  STL [R1+0x6c08], R8 ;  /* 0x006c080801007387 */ /* 0x000fe20000100800 */
[----:B---3--:R-:W-:-:S02]  /*9d110*/  IMAD.MOV.U32 R28, RZ, RZ, R22 ;  /* 0x000000ffff1c7224 */ /* 0x008fc400078e0016 */
        /* <DEDUP_REMOVED lines=57> */
[----:B----4-:R-:W-:Y:S11]  /*9d4b0*/  HMMA.16816.F32 R4, R16, R26, R12 ;  /* 0x0000001a1004723c */ /* 0x010ff6000000180c */
[----:B------:R0:W-:Y:S04]  /*9d4c0*/  STL.64 [R1+0x870], R20 ;  /* 0x0008701401007387 */ /* 0x0001e80000100a00 */
[----:B------:R1:W-:Y:S04]  /*9d4d0*/  STL.64 [R1+0x878], R22 ;  /* 0x0008781601007387 */ /* 0x0003e80000100a00 */
[----:B------:R-:W-:Y:S04]  /*9d4e0*/  STL [R1+0x6c3c], R9 ;  /* 0x006c3c0901007387 */ /* 0x000fe80000100800 */
[----:B------:R2:W-:Y:S04]  /*9d4f0*/  STL [R1+0x6c38], R8 ;  /* 0x006c380801007387 */ /* 0x0005e80000100800 */
[----:B------:R3:W-:Y:S04]  /*9d500*/  STL.64 [R1+0x6e08], R10 ;  /* 0x006e080a01007387 */ /* 0x0007e80000100a00 */
[----:B------:R-:W-:Y:S04]  /*9d510*/  STL.64 [R1+0x860], R4 ;  /* 0x0008600401007387 */ /* 0x000fe80000100a00 */
[----:B------:R4:W-:Y:S04]  /*9d520*/  STL.64 [R1+0x868], R6 ;  /* 0x0008680601007387 */ /* 0x0009e80000100a00 */
[----:B0-----:R-:W4:Y:S04]  /*9d530*/  LDL.LU R20, [R1+0x800] ;  /* 0x0008000001147983 */ /* 0x001f280000300800 */
[----:B------:R-:W4:Y:S04]  /*9d540*/  LDL.LU R21, [R1+0x804] ;  /* 0x0008040001157983 */ /* 0x000f280000300800 */
[----:B-1----:R-:W4:Y:S04]  /*9d550*/  LDL.LU R22, [R1+0x808] ;  /* 0x0008080001167983 */ /* 0x002f280000300800 */
[----:B------:R-:W4:Y:S04]  /*9d560*/  LDL.LU R23, [R1+0x80c] ;  /* 0x00080c0001177983 */ /* 0x000f280000300800 */
[----:B--2---:R-:W2:Y:S04]  /*9d570*/  LDL.LU R8, [R1+0x850] ;  /* 0x0008500001087983 */ /* 0x004ea80000300800 */
[----:B------:R-:W2:Y:S04]  /*9d580*/  LDL.LU R9, [R1+0x854] ;  /* 0x0008540001097983 */ /* 0x000ea80000300800 */
[----:B---3--:R-:W2:Y:S04]  /*9d590*/  LDL.LU R10, [R1+0x858] ;  /* 0x00085800010a7983 */ /* 0x008ea80000300800 */
[----:B------:R-:W2:Y:S04]  /*9d5a0*/  LDL.LU R11, [R1+0x85c] ;  /* 0x00085c00010b7983 */ /* 0x000ea80000300800 */
[----:B----4-:R-:W2:Y:S04]  /*9d5b0*/  LDL.64 R6, [R1+0x58] ;  /* 0x0000580001067983 */ /* 0x010ea80000100a00 */
[----:B------:R0:W-:Y:S04]  /*9d5c0*/  STL.64 [R1+0x6db0], R22 ;  /* 0x006db01601007387 */ /* 0x0001e80000100a00 */
[----:B------:R-:W-:Y:S04]  /*9d5d0*/  STL.64 [R1+0x6da8], R20 ;  /* 0x006da81401007387 */ /* 0x000fe80000100a00 */
[----:B0-----:R-:W3:Y:S04]  /*9d5e0*/  LDL.64 R22, [R1+0x18] ;  /* 0x0000180001167983 */ /* 0x001ee80000100a00 */
[----:B---3--:R0:W-:Y:S04]  /*9d5f0*/  STL.64 [R1+0x6dc0], R22 ;  /* 0x006dc01601007387 */ /* 0x0081e80000100a00 */
[----:B0-----:R-:W3:Y:S04]  /*9d600*/  LDL.64 R22, [R1+0x28] ;  /* 0x0000280001167983 */ /* 0x001ee80000100a00 */
[----:B---3--:R0:W-:Y:S04]  /*9d610*/  STL.64 [R1+0x6dd8], R22 ;  /* 0x006dd81601007387 */ /* 0x0081e80000100a00 */
[----:B0-----:R-:W3:Y:S01]  /*9d620*/  LDL.64 R22, [R1+0x38] ;  /* 0x0000380001167983 */ /* 0x001ee20000100a00 */
[----:B------:R-:W-:-:S02]  /*9d630*/  IMAD.MOV.U32 R28, RZ, RZ, R26 ;  /* 0x000000ffff1c7224 */ /* 0x000fc400078e001a */
[----:B------:R-:W-:Y:S01]  /*9d640*/  IMAD.MOV.U32 R29, RZ, RZ, R27 ;  /* 0x000000ffff1d7224 */ /* 0x000fe200078e001b */
[----:B---3--:R0:W-:Y:S04]  /*9d650*/  STL.64 [R1+0x6df0], R22 ;  /* 0x006df01601007387 */ /* 0x0081e80000100a00 */
[----:B------:R-:W3:Y:S04]  /*9d660*/  LDL.64 R26, [R1+0x8] ;  /* 0x00000800011a7983 */ /* 0x000ee80000100a00 */
[----:B0-----:R-:W4:Y:S04]  /*9d670*/  LDL.64 R22, [R1+0x48] ;  /* 0x0000480001167983 */ /* 0x001f280000100a00 */
        /* <DEDUP_REMOVED lines=17> */
[----:B------:R-:W-:Y:S03]  /*9d790*/  HMMA.16816.F32 R8, R16, R6, R8 ;  /* 0x000000061008723c */ /* 0x000fe60000001808 */
        /* <DEDUP_REMOVED lines=10> */
[----:B------:R-:W-:Y:S04]  /*9d840*/  STL [R1+0x6c44], R29 ;  /* 0x006c441d01007387 */ /* 0x000fe80000100800 */
[----:B------:R-:W-:Y:S04]  /*9d850*/  STL [R1+0x6c40], R28 ;  /* 0x006c401c01007387 */ /* 0x000fe80000100800 */
[----:B------:R0:W-:Y:S04]  /*9d860*/  STL.64 [R1+0x850], R8 ;  /* 0x0008500801007387 */ /* 0x0001e80000100a00 */
[----:B------:R1:W-:Y:S01]  /*9d870*/  STL.64 [R1+0x858], R10 ;  /* 0x0008580a01007387 */ /* 0x0003e20000100a00 */
[----:B------:R-:W-:-:S02]  /*9d880*/  IMAD.MOV.U32 R3, RZ, RZ, R7 ;  /* 0x000000ffff037224 */ /* 0x000fc400078e0007 */
[----:B0-----:R-:W-:Y:S01]  /*9d890*/  IMAD.MOV.U32 R8, RZ, RZ, R6 ;  /* 0x000000ffff087224 */ /* 0x001fe200078e0006 */
[----:B-1----:R-:W3:Y:S04]  /*9d8a0*/  LDL.LU.64 R10, [R1+0x6e08] ;  /* 0x006e0800010a7983 */ /* 0x002ee80000300a00 */
[----:B------:R-:W3:Y:S04]  /*9d8b0*/  LDL.LU R4, [R1+0x7e0] ;  /* 0x0007e00001047983 */ /* 0x000ee80000300800 */
[----:B------:R-:W3:Y:S04]  /*9d8c0*/  LDL.LU R5, [R1+0x7e4] ;  /* 0x0007e40001057983 */ /* 0x000ee80000300800 */
[----:B------:R-:W3:Y:S04]  /*9d8d0*/  LDL.LU R6, [R1+0x7e8] ;  /* 0x0007e80001067983 */ /* 0x000ee80000300800 */
[----:B------:R-:W3:Y:S04]  /*9d8e0*/  LDL.LU R7, [R1+0x7ec] ;  /* 0x0007ec0001077983 */ /* 0x000ee80000300800 */
[----:B------:R-:W-:Y:S04]  /*9d8f0*/  STL [R1+0x6c4c], R3 ;  /* 0x006c4c0301007387 */ /* 0x000fe80000100800 */
[----:B------:R-:W-:Y:S01]  /*9d900*/  STL [R1+0x6c48], R8 ;  /* 0x006c480801007387 */ /* 0x000fe20000100800 */
[----:B----4-:R-:W-:-:S02]  /*9d910*/  IMAD.MOV.U32 R28, RZ, RZ, R22 ;  /* 0x000000ffff1c7224 */ /* 0x010fc400078e0016 */
        /* <DEDUP_REMOVED lines=44> */
[----:B------:R0:W-:Y:S04]  /*9dbe0*/  STL.64 [R1+0x800], R20 ;  /* 0x0008001401007387 */ /* 0x0001e80000100a00 */
[----:B------:R-:W-:Y:S04]  /*9dbf0*/  STL.64 [R1+0x808], R22 ;  /* 0x0008081601007387 */ /* 0x000fe80000100a00 */
[----:B0-----:R-:W2:Y:S04]  /*9dc00*/  LDL.LU.64 R20, [R1+0x6da0] ;  /* 0x006da00001147983 */ /* 0x001ea80000300a00 */
[----:B------:R-:W3:Y:S04]  /*9dc10*/  LDL.LU.64 R26, [R1+0x6d98] ;  /* 0x006d9800011a7983 */ /* 0x000ee80000300a00 */
[----:B------:R-:W4:Y:S01]  /*9dc20*/  LDL.LU.64 R24, [R1+0x6d90] ;  /* 0x006d900001187983 */ /* 0x000f220000300a00 */
[----:B---3--:R-:W-:-:S15]  /*9dc30*/  HMMA.16816.F32 R12, R16, R26, R12 ;  /* 0x0000001a100c723c */ /* 0x008fde000000180c */
[----:B------:R-:W-:-:S04]  /*9dc40*/  NOP ;  /* 0x0000000000007918 */ /* 0x000fc80000000000 */
[----:B------:R-:W-:Y:S04]  /*9dc50*/  STL.64 [R1+0x7f0], R12 ;  /* 0x0007f00c01007387 */ /* 0x000fe80000100a00 */
[----:B------:R0:W-:Y:S04]  /*9dc60*/  STL.64 [R1+0x7f8], R14 ;  /* 0x0007f80e01007387 */ /* 0x0001e80000100a00 */
[----:B0-----:R-:W3:Y:S04]  /*9dc70*/  LDL.LU.64 R14, [R1+0x6d88] ;  /* 0x006d8800010e7983 */ /* 0x001ee80000300a00 */
[----:B------:R-:W3:Y:S04]  /*9dc80*/  LDL.LU.64 R12, [R1+0x6d80] ;  /* 0x006d8000010c7983 */ /* 0x000ee80000300a00 */
[----:B------:R2:W-:Y:S04]  /*9dc90*/  STL.64 [R1+0x6a58], R26 ;  /* 0x006a581a01007387 */ /* 0x0005e80000100a00 */
[----:B----4-:R-:W-:Y:S01]  /*9dca0*/  STL.64 [R1+0x6a50], R24 ;  /* 0x006a501801007387 */ /* 0x010fe20000100a00 */
[----:B--2---:R-:W-:-:S02]  /*9dcb0*/  IMAD.MOV.U32 R27, RZ, RZ, R20 ;  /* 0x000000ffff1b7224 */ /* 0x004fc400078e0014 */
[----:B---3--:R-:W-:Y:S02]  /*9dcc0*/  IMAD.MOV.U32 R20, RZ, RZ, R15 ;  /* 0x000000ffff147224 */ /* 0x008fe400078e000f */
[----:B------:R-:W2:Y:S01]  /*9dcd0*/  LDL.LU R15, [R1+0x6d78] ;  /* 0x006d7800010f7983 */ /* 0x000ea20000300800 */
[----:B------:R-:W-:-:S03]  /*9dce0*/  IMAD.MOV.U32 R26, RZ, RZ, R21 ;  /* 0x000000ffff1a7224 */ /* 0x000fc600078e0015 */
[----:B------:R-:W3:Y:S04]  /*9dcf0*/  LDL.LU R21, [R1+0x7d4] ;  /* 0x0007d40001157983 */ /* 0x000ee80000300800 */
[----:B------:R-:W3:Y:S04]  /*9dd00*/  LDL.LU R22, [R1+0x7d8] ;  /* 0x0007d80001167983 */ /* 0x000ee80000300800 */
[----:B------:R-:W3:Y:S04]  /*9dd10*/  LDL.LU R23, [R1+0x7dc] ;  /* 0x0007dc0001177983 */ /* 0x000ee80000300800 */
[----:B------:R0:W-:Y:S02]  /*9dd20*/  STL.64 [R1+0x6c68], R26 ;  /* 0x006c681a01007387 */ /* 0x0001e40000100a00 */
[----:B0-----:R-:W-:-:S02]  /*9dd30*/  IMAD.MOV.U32 R26, RZ, RZ, R10 ;  /* 0x000000ffff1a7224 */ /* 0x001fc400078e000a */
[----:B------:R-:W-:Y:S01]  /*9dd40*/  IMAD.MOV.U32 R27, RZ, RZ, R11 ;  /* 0x000000ffff1b7224 */ /* 0x000fe200078e000b */
[----:B------:R-:W4:Y:S04]  /*9dd50*/  LDL.LU R10, [R1+0x6d74] ;  /* 0x006d7400010a7983 */ /* 0x000f280000300800 */
[----:B------:R-:W3:Y:S01]  /*9dd60*/  LDL.LU R11, [R1+0x6d70] ;  /* 0x006d7000010b7983 */ /* 0x000ee20000300800 */
[----:B--2---:R-:W-:-:S15]  /*9dd70*/  HMMA.16816.F32 R4, R16, R14, R4 ;  /* 0x0000000e1004723c */ /* 0x004fde0000001804 */
[----:B------:R-:W-:-:S04]  /*9dd80*/  NOP ;  /* 0x0000000000007918 */ /* 0x000fc80000000000 */
[----:B------:R-:W-:Y:S04]  /*9dd90*/  STL.64 [R1+0x7e0], R4 ;  /* 0x0007e00401007387 */ /* 0x000fe80000100a00 */
[----:B------:R0:W-:Y:S04]  /*9dda0*/  STL.64 [R1+0x7e8], R6 ;  /* 0x0007e80601007387 */ /* 0x0001e80000100a00 */
[----:B0-----:R-:W2:Y:S04]  /*9ddb0*/  LDL.LU.64 R6, [R1+0x6d68] ;  /* 0x006d680001067983 */ /* 0x001ea80000300a00 */
[----:B------:R-:W2:Y:S04]  /*9ddc0*/  LDL.LU.64 R4, [R1+0x6d60] ;  /* 0x006d600001047983 */ /* 0x000ea80000300a00 */
[----:B------:R-:W-:Y:S04]  /*9ddd0*/  STL.64 [R1+0x6a48], R14 ;  /* 0x006a480e01007387 */ /* 0x000fe80000100a00 */
[----:B------:R0:W-:Y:S04]  /*9dde0*/  STL.64 [R1+0x6a40], R12 ;  /* 0x006a400c01007387 */ /* 0x0001e80000100a00 */
[----:B0-----:R-:W2:Y:S04]  /*9ddf0*/  LDL.LU R12, [R1+0x7a0] ;  /* 0x0007a000010c7983 */ /* 0x001ea80000300800 */
[----:B------:R-:W2:Y:S01]  /*9de00*/  LDL.LU R13, [R1+0x7a4] ;  /* 0x0007a400010d7983 */ /* 0x000ea20000300800 */
[----:B---3--:R-:W-:-:S02]  /*9de10*/  IMAD.MOV.U32 R14, RZ, RZ, R11 ;  /* 0x000000ffff0e7224 */ /* 0x008fc400078e000b */
[----:B----4-:R-:W-:Y:S01]  /*9de20*/  IMAD.MOV.U32 R15, RZ, RZ, R10 ;  /* 0x000000ffff0f7224 */ /* 0x010fe200078e000a */
[----:B------:R-:W3:Y:S04]  /*9de30*/  LDL.LU R11, [R1+0x6d5c] ;  /* 0x006d5c00010b7983 */ /* 0x000ee80000300800 */
[----:B------:R-:W4:Y:S04]  /*9de40*/  LDL.LU R10, [R1+0x6d58] ;  /* 0x006d5800010a7983 */ /* 0x000f280000300800 */
[----:B------:R-:W-:Y:S04]  /*9de50*/  STL.64 [R1+0x6c78], R14 ;  /* 0x006c780e01007387 */ /* 0x000fe80000100a00 */
[----:B--2---:R0:W-:Y:S04]  /*9de60*/  STL.64 [R1+0x6c70], R12 ;  /* 0x006c700c01007387 */ /* 0x0041e80000100a00 */
[----:B0-----:R-:W2:Y:S04]  /*9de70*/  LDL.LU R12, [R1+0x7c0] ;  /* 0x0007c000010c7983 */ /* 0x001ea80000300800 */
[----:B------:R-:W2:Y:S04]  /*9de80*/  LDL.LU R13, [R1+0x7c4] ;  /* 0x0007c400010d7983 */ /* 0x000ea80000300800 */
[----:B------:R-:W2:Y:S04]  /*9de90*/  LDL.LU R14, [R1+0x7c8] ;  /* 0x0007c800010e7983 */ /* 0x000ea80000300800 */
[----:B------:R-:W2:Y:S04]  /*9dea0*/  LDL.LU R15, [R1+0x7cc] ;  /* 0x0007cc00010f7983 */ /* 0x000ea80000300800 */
[----:B--2---:R-:W-:Y:S04]  /*9deb0*/  STL.64 [R1+0x6c88], R14 ;  /* 0x006c880e01007387 */ /* 0x004fe80000100a00 */
[----:B------:R0:W-:Y:S04]  /*9dec0*/  STL.64 [R1+0x6c80], R12 ;  /* 0x006c800c01007387 */ /* 0x0001e80000100a00 */
[----:B0-----:R-:W2:Y:S04]  /*9ded0*/  LDL.LU R12, [R1+0x3e0] ;  /* 0x0003e000010c7983 */ /* 0x001ea80000300800 */
[----:B------:R-:W2:Y:S01]  /*9dee0*/  LDL.LU R13, [R1+0x3e4] ;  /* 0x0003e400010d7983 */ /* 0x000ea20000300800 */
[----:B----4-:R-:W-:-:S02]  /*9def0*/  IMAD.MOV.U32 R14, RZ, RZ, R10 ;  /* 0x000000ffff0e7224 */ /* 0x010fc400078e000a */
[----:B---3--:R-:W-:Y:S01]  /*9df00*/  IMAD.MOV.U32 R15, RZ, RZ, R11 ;  /* 0x000000ffff0f7224 */ /* 0x008fe200078e000b */
[----:B------:R-:W3:Y:S04]  /*9df10*/  LDL.LU R10, [R1+0x6d54] ;  /* 0x006d5400010a7983 */ /* 0x000ee80000300800 */
[----:B------:R-:W3:Y:S04]  /*9df20*/  LDL.LU R11, [R1+0x6d50] ;  /* 0x006d5000010b7983 */ /* 0x000ee80000300800 */
[----:B------:R0:W-:Y:S02]  /*9df30*/  STL.64 [R1+0x6c98], R14 ;  /* 0x006c980e01007387 */ /* 0x0001e40000100a00 */
[----:B0-----:R-:W-:-:S02]  /*9df40*/  IMAD.MOV.U32 R14, RZ, RZ, R6 ;  /* 0x000000ffff0e7224 */ /* 0x001fc400078e0006 */
[----:B------:R-:W-:Y:S01]  /*9df50*/  IMAD.MOV.U32 R15, RZ, RZ, R7 ;  /* 0x000000ffff0f7224 */ /* 0x000fe200078e0007 */
[----:B--2---:R-:W-:Y:S04]  /*9df60*/  STL.64 [R1+0x6c90], R12 ;  /* 0x006c900c01007387 */ /* 0x004fe80000100a00 */
[----:B------:R-:W2:Y:S04]  /*9df70*/  LDL.LU R6, [R1+0x6d4c] ;  /* 0x006d4c0001067983 */ /* 0x000ea80000300800 */
[----:B------:R-:W4:Y:S04]  /*9df80*/  LDL.LU R7, [R1+0x6d48] ;  /* 0x006d480001077983 */ /* 0x000f280000300800 */
[----:B------:R0:W-:Y:S02]  /*9df90*/  STL.64 [R1+0x6ca8], R14 ;  /* 0x006ca80e01007387 */ /* 0x0001e40000100a00 */
[----:B0-----:R-:W-:-:S02]  /*9dfa0*/  IMAD.MOV.U32 R14, RZ, RZ, R4 ;  /* 0x000000ffff0e7224 */ /* 0x001fc400078e0004 */
[----:B------:R-:W-:Y:S01]  /*9dfb0*/  IMAD.MOV.U32 R15, RZ, RZ, R5 ;  /* 0x000000ffff0f7224 */ /* 0x000fe200078e0005 */
[----:B------:R-:W2:Y:S04]  /*9dfc0*/  LDL.LU R4, [R1+0x6d44] ;  /* 0x006d440001047983 */ /* 0x000ea80000300800 */
[----:B------:R-:W2:Y:S04]  /*9dfd0*/  LDL.LU R5, [R1+0x6d40] ;  /* 0x006d400001057983 */ /* 0x000ea80000300800 */
[----:B------:R3:W-:Y:S02]  /*9dfe0*/  STL.64 [R1+0x6cf0], R14 ;  /* 0x006cf00e01007387 */ /* 0x0007e40000100a00 */
[----:B---3--:R-:W-:Y:S02]  /*9dff0*/  HMMA.16816.F32 R12, R16, R10, R20 ;  /* 0x0000000a100c723c */ /* 0x008fe40000001814 */
[----:B------:R-:W3:-:S15]  /*9e000*/  LDL.LU R20, [R1+0x450] ;  /* 0x0004500001147983 */ /* 0x000ede0000300800 */
[----:B------:R-:W-:Y:S02]  /*9e010*/  NOP ;  /* 0x0000000000007918 */ /* 0x000fe40000000000 */
[----:B------:R-:W-:Y:S04]  /*9e020*/  STL.64 [R1+0x7d0], R12 ;  /* 0x0007d00c01007387 */ /* 0x000fe80000100a00 */
[----:B------:R-:W-:Y:S04]  /*9e030*/  STL.64 [R1+0x7d8], R14 ;  /* 0x0007d80e01007387 */ /* 0x000fe80000100a00 */
[----:B------:R-:W3:Y:S04]  /*9e040*/  LDL.LU R21, [R1+0x454] ;  /* 0x0004540001157983 */ /* 0x000ee80000300800 */
[----:B------:R-:W3:Y:S04]  /*9e050*/  LDL.LU R22, [R1+0x458] ;  /* 0x0004580001167983 */ /* 0x000ee80000300800 */
[----:B------:R-:W3:Y:S04]  /*9e060*/  LDL.LU R23, [R1+0x45c] ;  /* 0x00045c0001177983 */ /* 0x000ee80000300800 */
[----:B------:R-:W-:Y:S04]  /*9e070*/  STL.64 [R1+0x6a38], R10 ;  /* 0x006a380a01007387 */ /* 0x000fe80000100a00 */
        /* <DEDUP_REMOVED lines=13> */
[----:B------:R-:W2:Y:S04]  /*9e150*/  LDL.LU R11, [R1+0x40c] ;  /* 0x00040c00010b7983 */ /* 0x000ea80000300800 */
[----:B------:R-:W3:Y:S04]  /*9e160*/  LDL.64 R14, [R1+0x1b8] ;  /* 0x0001b800010e7983 */ /* 0x000ee80000100a00 */
[----:B--2---:R4:W-:Y:S04]  /*9e170*/  STL.64 [R1+0x6cc8], R10 ;  /* 0x006cc80a01007387 */ /* 0x0049e80000100a00 */
[----:B------:R-:W-:Y:S01]  /*9e180*/  STL.64 [R1+0x6cc0], R8 ;  /* 0x006cc00801007387 */ /* 0x000fe20000100a00 */
[----:B----4-:R-:W-:-:S02]  /*9e190*/  IMAD.MOV.U32 R10, RZ, RZ, R7 ;  /* 0x000000ffff0a7224 */ /* 0x010fc400078e0007 */
[----:B------:R-:W-:Y:S01]  /*9e1a0*/  IMAD.MOV.U32 R11, RZ, RZ, R6 ;  /* 0x000000ffff0b7224 */ /* 0x000fe200078e0006 */
[----:B------:R-:W2:Y:S04]  /*9e1b0*/  LDL.LU R7, [R1+0x6d3c] ;  /* 0x006d3c0001077983 */ /* 0x000ea80000300800 */
[----:B------:R-:W4:Y:S04]  /*9e1c0*/  LDL.LU R6, [R1+0x6d38] ;  /* 0x006d380001067983 */ /* 0x000f280000300800 */
[----:B------:R0:W-:Y:S04]  /*9e1d0*/  STL.64 [R1+0x6cd8], R10 ;  /* 0x006cd80a01007387 */ /* 0x0001e80000100a00 */
[----:B0-----:R-:W2:Y:S04]  /*9e1e0*/  LDL R10, [R1+0x198] ;  /* 0x00019800010a7983 */ /* 0x001ea80000100800 */
[----:B------:R-:W2:Y:S04]  /*9e1f0*/  LDL R11, [R1+0x19c] ;  /* 0x00019c00010b7983 */ /* 0x000ea80000100800 */
[----:B--2---:R4:W-:Y:S04]  /*9e200*/  STL.64 [R1+0x6cf8], R10 ;  /* 0x006cf80a01007387 */ /* 0x0049e80000100a00 */
[----:B------:R-:W2:Y:S04]  /*9e210*/  LDL.LU R8, [R1+0x430] ;  /* 0x0004300001087983 */ /* 0x000ea80000300800 */
[----:B------:R-:W2:Y:S01]  /*9e220*/  LDL.LU R9, [R1+0x434] ;  /* 0x0004340001097983 */ /* 0x000ea20000300800 */
[----:B----4-:R-:W-:-:S02]  /*9e230*/  IMAD.MOV.U32 R10, RZ, RZ, R6 ;  /* 0x000000ffff0a7224 */ /* 0x010fc400078e0006 */
[----:B------:R-:W-:Y:S01]  /*9e240*/  IMAD.MOV.U32 R11, RZ, RZ, R7 ;  /* 0x000000ffff0b7224 */ /* 0x000fe200078e0007 */
[----:B------:R-:W3:Y:S04]  /*9e250*/  LDL.LU R6, [R1+0x6d34] ;  /* 0x006d340001067983 */ /* 0x000ee80000300800 */
[----:B------:R-:W3:Y:S04]  /*9e260*/  LDL.LU R7, [R1+0x6d30] ;  /* 0x006d300001077983 */ /* 0x000ee80000300800 */
[----:B------:R-:W-:Y:S04]  /*9e270*/  STL.64 [R1+0x6d10], R10 ;  /* 0x006d100a01007387 */ /* 0x000fe80000100a00 */
[----:B--2---:R0:W-:Y:S04]  /*9e280*/  STL.64 [R1+0x6d08], R8 ;  /* 0x006d080801007387 */ /* 0x0041e80000100a00 */
[----:B0-----:R-:W2:Y:S04]  /*9e290*/  LDL.LU R8, [R1+0x440] ;  /* 0x0004400001087983 */ /* 0x001ea80000300800 */
[----:B------:R-:W2:Y:S04]  /*9e2a0*/  LDL.LU R9, [R1+0x444] ;  /* 0x0004440001097983 */ /* 0x000ea80000300800 */
[----:B------:R-:W2:Y:S04]  /*9e2b0*/  LDL.LU R10, [R1+0x448] ;  /* 0x00044800010a7983 */ /* 0x000ea80000300800 */
[----:B------:R-:W2:Y:S01]  /*9e2c0*/  LDL.LU R11, [R1+0x44c] ;  /* 0x00044c00010b7983 */ /* 0x000ea20000300800 */
[----:B---3--:R-:W-:Y:S03]  /*9e2d0*/  HMMA.16816.F32 R16, R16, R6, R20 ;  /* 0x000000061010723c */ /* 0x008fe60000001814 */
[----:B------:R-:W3:Y:S04]  /*9e2e0*/  LDL.LU.64 R22, [R1+0x6d28] ;  /* 0x006d280001167983 */ /* 0x000ee80000300a00 */
[----:B------:R-:W2:-:S12]  /*9e2f0*/  LDL.LU.64 R20, [R1+0x6d20] ;  /* 0x006d200001147983 */ /* 0x000e980000300a00 */
[----:B------:R-:W-:Y:S04]  /*9e300*/  STL.64 [R1+0x450], R16 ;  /* 0x0004501001007387 */ /* 0x000fe80000100a00 */
[----:B------:R3:W-:Y:S02]  /*9e310*/  STL.64 [R1+0x458], R18 ;  /* 0x0004581201007387 */ /* 0x0007e40000100a00 */
[----:B---3--:R-:W-:Y:S02]  /*9e320*/  IMAD.MOV.U32 R18, RZ, RZ, R22 ;  /* 0x000000ffff127224 */ /* 0x008fe400078e0016 */
[----:B------:R-:W-:Y:S01]  /*9e330*/  IMAD.MOV.U32 R19, RZ, RZ, R23 ;  /* 0x000000ffff137224 */ /* 0x000fe200078e0017 */
[----:B------:R-:W2:Y:S04]  /*9e340*/  LDL.LU R22, [R1+0x6d1c] ;  /* 0x006d1c0001167983 */ /* 0x000ea80000300800 */
[----:B------:R-:W2:Y:S04]  /*9e350*/  LDL.LU R23, [R1+0x6d18] ;  /* 0x006d180001177983 */ /* 0x000ea80000300800 */
[----:B------:R0:W-:Y:S04]  /*9e360*/  STL.64 [R1+0x6cd0], R18 ;  /* 0x006cd01201007387 */ /* 0x0001e80000100a00 */
[----:B------:R-:W3:Y:S04]  /*9e370*/  LDL.LU R16, [R1+0x410] ;  /* 0x0004100001107983 */ /* 0x000ee80000300800 */
[----:B------:R-:W3:Y:S04]  /*9e380*/  LDL.LU R17, [R1+0x414] ;  /* 0x0004140001117983 */ /* 0x000ee80000300800 */
[----:B0-----:R-:W4:Y:S04]  /*9e390*/  LDL.LU R18, [R1+0x418] ;  /* 0x0004180001127983 */ /* 0x001f280000300800 */
[----:B------:R-:W4:Y:S01]  /*9e3a0*/  LDL.LU R19, [R1+0x41c] ;  /* 0x00041c0001137983 */ /* 0x000f220000300800 */
[----:B--2---:R-:W-:Y:S03]  /*9e3b0*/  HMMA.16816.F32 R8, R20, R14, R8 ;  /* 0x0000000e1408723c */ /* 0x004fe60000001808 */
[----:B----4-:R-:W-:Y:S04]  /*9e3c0*/  STL.64 [R1+0x6ce8], R18 ;  /* 0x006ce81201007387 */ /* 0x010fe80000100a00 */
[----:B---3--:R0:W-:Y:S04]  /*9e3d0*/  STL.64 [R1+0x6ce0], R16 ;  /* 0x006ce01001007387 */ /* 0x0081e80000100a00 */
[----:B0-----:R-:W2:Y:S04]  /*9e3e0*/  LDL.LU R16, [R1+0x420] ;  /* 0x0004200001107983 */ /* 0x001ea80000300800 */
[----:B------:R-:W2:Y:S04]  /*9e3f0*/  LDL.LU R17, [R1+0x424] ;  /* 0x0004240001117983 */ /* 0x000ea80000300800 */
[----:B------:R-:W2:Y:S04]  /*9e400*/  LDL.LU R18, [R1+0x428] ;  /* 0x0004280001127983 */ /* 0x000ea80000300800 */
[----:B------:R-:W2:Y:S04]  /*9e410*/  LDL.LU R19, [R1+0x42c] ;  /* 0x00042c0001137983 */ /* 0x000ea80000300800 */
[----:B------:R0:W-:Y:S04]  /*9e420*/  STL.64 [R1+0x6a30], R6 ;  /* 0x006a300601007387 */ /* 0x0001e80000100a00 */
[----:B------:R-:W-:Y:S04]  /*9e430*/  STL.64 [R1+0x6a28], R4 ;  /* 0x006a280401007387 */ /* 0x000fe80000100a00 */
[----:B------:R-:W-:Y:S04]  /*9e440*/  STL.64 [R1+0x440], R8 ;  /* 0x0004400801007387 */ /* 0x000fe80000100a00 */
[----:B------:R1:W-:Y:S01]  /*9e450*/  STL.64 [R1+0x448], R10 ;  /* 0x0004480a01007387 */ /* 0x0003e20000100a00 */
[----:B0-----:R-:W-:-:S02]  /*9e460*/  IMAD.MOV.U32 R6, RZ, RZ, R2 ;  /* 0x000000ffff067224 */ /* 0x001fc400078e0002 */
[----:B------:R-:W-:Y:S02]  /*9e470*/  IMAD.MOV.U32 R7, RZ, RZ, R0 ;  /* 0x000000ffff077224 */ /* 0x000fe400078e0000 */
[----:B------:R-:W-:Y:S01]  /*9e480*/  IMAD.MOV.U32 R2, RZ, RZ, R14 ;  /* 0x000000ffff027224 */ /* 0x000fe200078e000e */
[----:B-1----:R-:W3:Y:S04]  /*9e490*/  LDL.LU.64 R10, [R1+0x6d10] ;  /* 0x006d1000010a7983 */ /* 0x002ee80000300a00 */
[----:B------:R-:W3:Y:S01]  /*9e4a0*/  LDL.LU.64 R8, [R1+0x6d08] ;  /* 0x006d080001087983 */ /* 0x000ee20000300a00 */
[----:B------:R-:W-:-:S03]  /*9e4b0*/  IMAD.MOV.U32 R0, RZ, RZ, R15 ;  /* 0x000000ffff007224 */ /* 0x000fc600078e000f */
[----:B------:R-:W3:Y:S02]  /*9e4c0*/  LDL.LU.64 R14, [R1+0x6d00] ;  /* 0x006d0000010e7983 */ /* 0x000ee40000300a00 */
        /* <DEDUP_REMOVED lines=14> */
[----:B------:R-:W2:-:S15]  /*9e5b0*/  LDL.LU.64 R18, [R1+0x6cd0] ;  /* 0x006cd00001127983 */ /* 0x000e9e0000300a00 */
[----:B------:R-:W-:Y:S02]  /*9e5c0*/  NOP ;  /* 0x0000000000007918 */ /* 0x000fe40000000000 */
        /* <DEDUP_REMOVED lines=19> */
[----:B0-----:R-:W2:Y:S04]  /*9e700*/  LDL.LU.64 R14, [R1+0x6c98] ;  /* 0x006c9800010e7983 */ /* 0x001ea80000300a00 */
[----:B------:R-:W2:Y:S01]  /*9e710*/  LDL.LU.64 R12, [R1+0x6c90] ;  /* 0x006c9000010c7983 */ /* 0x000ea20000300a00 */
[----:B------:R-:W-:-:S05]  /*9e720*/  IMAD.SHL.U32 R24, R24, 0x40, RZ ;  /* 0x0000004018187824 */ /* 0x000fca00078e00ff */
[----:B------:R-:W-:-:S04]  /*9e730*/  LOP3.LUT R25, R25, 0x400, R24, 0xf8, !PT ;  /* 0x0000040019197812 */ /* 0x000fc800078ef818 */
[----:B------:R-:W-:Y:S01]  /*9e740*/  LOP3.LUT R25, R25, 0x40, RZ, 0x3c, !PT ;  /* 0x0000004019197812 */ /* 0x000fe200078e3cff */
[----:B--2---:R-:W-:Y:S01]  /*9e750*/  HMMA.16816.F32 R16, R20, R18, R12 ;  /* 0x000000121410723c */ /* 0x004fe2000000180c */
[----:B------:R-:W2:Y:S04]  /*9e760*/  LDL.LU.64 R14, [R1+0x6c88] ;  /* 0x006c8800010e7983 */ /* 0x000ea80000300a00 */
[----:B------:R-:W2:-:S14]  /*9e770*/  LDL.LU.64 R12, [R1+0x6c80] ;  /* 0x006c8000010c7983 */ /* 0x000e9c0000300a00 */
[----:B------:R-:W-:Y:S04]  /*9e780*/  STL.64 [R1+0x3e0], R16 ;  /* 0x0003e01001007387 */ /* 0x000fe80000100a00 */
[----:B------:R-:W-:Y:S04]  /*9e790*/  STL.64 [R1+0x3e8], R18 ;  /* 0x0003e81201007387 */ /* 0x000fe80000100a00 */
[----:B------:R-:W0:Y:S04]  /*9e7a0*/  LDSM.16.MT88.4 R16, [R25+UR5+0x21800] ;  /* 0x021800051910783b */ /* 0x000e280008004200 */
[----:B0-----:R-:W-:Y:S04]  /*9e7b0*/  STL.64 [R1+0x6a20], R18 ;  /* 0x006a201201007387 */ /* 0x001fe80000100a00 */
[----:B------:R0:W-:Y:S04]  /*9e7c0*/  STL.64 [R1+0x6a18], R16 ;  /* 0x006a181001007387 */ /* 0x0001e80000100a00 */
[----:B0-----:R-:W4:Y:S04]  /*9e7d0*/  LDL.LU R16, [R1+0x7b0] ;  /* 0x0007b00001107983 */ /* 0x001f280000300800 */
[----:B------:R-:W4:Y:S04]  /*9e7e0*/  LDL.LU R17, [R1+0x7b4] ;  /* 0x0007b40001117983 */ /* 0x000f280000300800 */
[----:B------:R-:W4:Y:S04]  /*9e7f0*/  LDL.LU R18, [R1+0x7b8] ;  /* 0x0007b80001127983 */ /* 0x000f280000300800 */
[----:B------:R-:W4:Y:S01]  /*9e800*/  LDL.LU R19, [R1+0x7bc] ;  /* 0x0007bc0001137983 */ /* 0x000f220000300800 */
[----:B--2---:R-:W-:Y:S03]  /*9e810*/  HMMA.16816.F32 R24, R20, R26, R12 ;  /* 0x0000001a1418723c */ /* 0x004fe6000000180c */
[----:B------:R-:W2:Y:S04]  /*9e820*/  LDL.LU.64 R14, [R1+0x6c78] ;  /* 0x006c7800010e7983 */ /* 0x000ea80000300a00 */
[----:B------:R-:W2:-:S12]  /*9e830*/  LDL.LU.64 R12, [R1+0x6c70] ;  /* 0x006c7000010c7983 */ /* 0x000e980000300a00 */
[----:B------:R-:W-:Y:S04]  /*9e840*/  STL.64 [R1+0x7c0], R24 ;  /* 0x0007c01801007387 */ /* 0x000fe80000100a00 */
[----:B------:R0:W-:Y:S04]  /*9e850*/  STL.64 [R1+0x7c8], R26 ;  /* 0x0007c81a01007387 */ /* 0x0001e80000100a00 */
[----:B0-----:R-:W2:Y:S01]  /*9e860*/  LDL.LU.64 R26, [R1+0x6c68] ;  /* 0x006c6800011a7983 */ /* 0x001ea20000300a00 */
[----:B----4-:R-:W-:-:S15]  /*9e870*/  HMMA.16816.F32 R16, R20, R6, R16 ;  /* 0x000000061410723c */ /* 0x010fde0000001810 */
[----:B------:R-:W-:-:S04]  /*9e880*/  NOP ;  /* 0x0000000000007918 */ /* 0x000fc80000000000 */
[----:B------:R-:W-:Y:S04]  /*9e890*/  STL.64 [R1+0x7b0], R16 ;  /* 0x0007b01001007387 */ /* 0x000fe80000100a00 */
[----:B------:R-:W-:Y:S01]  /*9e8a0*/  STL.64 [R1+0x7b8], R18 ;  /* 0x0007b81201007387 */ /* 0x000fe20000100a00 */
[----:B--2---:R-:W-:Y:S01]  /*9e8b0*/  HMMA.16816.F32 R4, R20, R26, R12 ;  /* 0x0000001a1404723c */ /* 0x004fe2000000180c */
[----:B------:R-:W-:Y:S02]  /*9e8c0*/  IMAD.MOV.U32 R26, RZ, RZ, R28 ;  /* 0x000000ffff1a7224 */ /* 0x000fe400078e001c */
[----:B------:R-:W-:Y:S01]  /*9e8d0*/  IMAD.MOV.U32 R27, RZ, RZ, R29 ;  /* 0x000000ffff1b7224 */ /* 0x000fe200078e001d */
[----:B------:R-:W2:-:S15]  /*9e8e0*/  LDL.LU R28, [R1+0x6c60] ;  /* 0x006c6000011c7983 */ /* 0x000e9e0000300800 */
[----:B------:R-:W-:Y:S04]  /*9e8f0*/  STL.64 [R1+0x7a0], R4 ;  /* 0x0007a00401007387 */ /* 0x000fe80000100a00 */
[----:B------:R-:W-:Y:S04]  /*9e900*/  STL.64 [R1+0x7a8], R6 ;  /* 0x0007a80601007387 */ /* 0x000fe80000100a00 */
[----:B------:R-:W4:Y:S04]  /*9e910*/  LDL.LU R29, [R1+0x6c5c] ;  /* 0x006c5c00011d7983 */ /* 0x000f280000300800 */
        /* <DEDUP_REMOVED lines=28> */
[----:B----4-:R-:W-:Y:S01]  /*9eae0*/  IMAD.MOV.U32 R27, RZ, RZ, R29 ;  /* 0x000000ffff1b7224 */ /* 0x010fe200078e001d */
        /* <DEDUP_REMOVED lines=25> */
[----:B0-----:R-:W-:-:S02]  /*9ec80*/  IMAD.MOV.U32 R26, RZ, RZ, R28 ;  /* 0x000000ffff1a7224 */ /* 0x001fc400078e001c */
[----:B----4-:R-:W-:Y:S01]  /*9ec90*/  IMAD.MOV.U32 R27, RZ, RZ, R29 ;  /* 0x000000ffff1b7224 */ /* 0x010fe200078e001d */
[----:B------:R-:W4:Y:S04]  /*9eca0*/  LDL.LU R28, [R1+0x6c30] ;  /* 0x006c3000011c7983 */ /* 0x000f280000300800 */
        /* <DEDUP_REMOVED lines=36> */
[----:B--2---:R-:W-:Y:S04]  /*9eef0*/  STL.64 [R1+0x6b10], R14 ;  /* 0x006b100e01007387 */ /* 0x004fe80000100a00 */
[----:B------:R0:W-:Y:S04]  /*9ef00*/  STL.64 [R1+0x6b08], R12 ;  /* 0x006b080c01007387 */ /* 0x0001e80000100a00 */
[----:B0-----:R-:W2:Y:S04]  /*9ef10*/  LDL.LU R12, [R1+0x6f0] ;  /* 0x0006f000010c7983 */ /* 0x001ea80000300800 */
[----:B------:R-:W2:Y:S04]  /*9ef20*/  LDL.LU R13, [R1+0x6f4] ;  /* 0x0006f400010d7983 */ /* 0x000ea80000300800 */
[----:B------:R-:W4:Y:S04]  /*9ef30*/  LDL.LU R14, [R1+0x6f8] ;  /* 0x0006f800010e7983 */ /* 0x000f280000300800 */
[----:B------:R-:W4:Y:S04]  /*9ef40*/  LDL.LU R15, [R1+0x6fc] ;  /* 0x0006fc00010f7983 */ /* 0x000f280000300800 */
[----:B------:R-:W2:Y:S01]  /*9ef50*/  LDL.LU R28, [R1+0x6c10] ;  /* 0x006c1000011c7983 */ /* 0x000ea20000300800 */
[----:B------:R-:W-:-:S03]  /*9ef60*/  IMAD.MOV.U32 R27, RZ, RZ, R9 ;  /* 0x000000ffff1b7224 */ /* 0x000fc600078e0009 */
[----:B------:R-:W2:Y:S04]  /*9ef70*/  LDL.LU R9, [R1+0x6c0c] ;  /* 0x006c0c0001097983 */ /* 0x000ea80000300800 */
[----:B------:R3:W-:Y:S02]  /*9ef80*/  STL.64 [R1+0x6b60], R26 ;  /* 0x006b601a01007387 */ /* 0x0007e40000100a00 */
[----:B---3--:R-:W-:Y:S02]  /*9ef90*/  IMAD.MOV.U32 R26, RZ, RZ, R8 ;  /* 0x000000ffff1a7224 */ /* 0x008fe400078e0008 */
[----:B------:R-:W-:Y:S01]  /*9efa0*/  IMAD.MOV.U32 R27, RZ, RZ, R3 ;  /* 0x000000ffff1b7224 */ /* 0x000fe200078e0003 */
[----:B----4-:R-:W-:Y:S04]  /*9efb0*/  STL.64 [R1+0x6b28], R14 ;  /* 0x006b280e01007387 */ /* 0x010fe80000100a00 */
[----:B--2---:R0:W-:Y:S04]  /*9efc0*/  STL.64 [R1+0x6b20], R12 ;  /* 0x006b200c01007387 */ /* 0x0041e80000100a00 */
[----:B0-----:R-:W2:Y:S04]  /*9efd0*/  LDL.LU R12, [R1+0x700] ;  /* 0x00070000010c7983 */ /* 0x001ea80000300800 */
[----:B------:R-:W2:Y:S04]  /*9efe0*/  LDL.LU R13, [R1+0x704] ;  /* 0x00070400010d7983 */ /* 0x000ea80000300800 */
[----:B------:R-:W3:Y:S04]  /*9eff0*/  LDL.LU R14, [R1+0x708] ;  /* 0x00070800010e7983 */ /* 0x000ee80000300800 */
[----:B------:R-:W3:Y:S04]  /*9f000*/  LDL.LU R15, [R1+0x70c] ;  /* 0x00070c00010f7983 */ /* 0x000ee80000300800 */
[----:B------:R-:W4:Y:S04]  /*9f010*/  LDL.LU R8, [R1+0x6c08] ;  /* 0x006c080001087983 */ /* 0x000f280000300800 */
[----:B------:R-:W4:Y:S04]  /*9f020*/  LDL.LU R3, [R1+0x6c04] ;  /* 0x006c040001037983 */ /* 0x000f280000300800 */
[----:B------:R0:W-:Y:S02]  /*9f030*/  STL.64 [R1+0x6b78], R26 ;  /* 0x006b781a01007387 */ /* 0x0001e40000100a00 */
[----:B0-----:R-:W-:-:S02]  /*9f040*/  IMAD.MOV.U32 R26, RZ, RZ, R28 ;  /* 0x000000ffff1a7224 */ /* 0x001fc400078e001c */
[----:B------:R-:W4:Y:S01]  /*9f050*/  LDL.LU R28, [R1+0x6c00] ;  /* 0x006c0000011c7983 */ /* 0x000f220000300800 */
[----:B------:R-:W-:-:S03]  /*9f060*/  IMAD.MOV.U32 R27, RZ, RZ, R29 ;  /* 0x000000ffff1b7224 */ /* 0x000fc600078e001d */
[----:B------:R-:W4:Y:S04]  /*9f070*/  LDL.LU R29, [R1+0x6bfc] ;  /* 0x006bfc00011d7983 */ /* 0x000f280000300800 */
[----:B------:R-:W-:Y:S01]  /*9f080*/  STL.64 [R1+0x6b90], R26 ;  /* 0x006b901a01007387 */ /* 0x000fe20000100a00 */
[----:B------:R-:W-:-:S03]  /*9f090*/  IMAD.MOV.U32 R19, RZ, RZ, R9 ;  /* 0x000000ffff137224 */ /* 0x000fc600078e0009 */
[----:B---3--:R-:W-:Y:S04]  /*9f0a0*/  STL.64 [R1+0x6b40], R14 ;  /* 0x006b400e01007387 */ /* 0x008fe80000100a00 */
[----:B--2---:R0:W-:Y:S01]  /*9f0b0*/  STL.64 [R1+0x6b38], R12 ;  /* 0x006b380c01007387 */ /* 0x0041e20000100a00 */
[----:B----4-:R-:W-:-:S03]  /*9f0c0*/  IMAD.MOV.U32 R18, RZ, RZ, R8 ;  /* 0x000000ffff127224 */ /* 0x010fc600078e0008 */
[----:B0-----:R-:W2:Y:S04]  /*9f0d0*/  LDL.LU R12, [R1+0x710] ;  /* 0x00071000010c7983 */ /* 0x001ea80000300800 */
[----:B------:R-:W2:Y:S04]  /*9f0e0*/  LDL.LU R13, [R1+0x714] ;  /* 0x00071400010d7983 */ /* 0x000ea80000300800 */
[----:B------:R-:W3:Y:S04]  /*9f0f0*/  LDL.LU R14, [R1+0x718] ;  /* 0x00071800010e7983 */ /* 0x000ee80000300800 */
[----:B------:R-:W3:Y:S04]  /*9f100*/  LDL.LU R15, [R1+0x71c] ;  /* 0x00071c00010f7983 */ /* 0x000ee80000300800 */
[----:B------:R-:W4:Y:S04]  /*9f110*/  LDL.LU R8, [R1+0x6bf8] ;  /* 0x006bf80001087983 */ /* 0x000f280000300800 */
[----:B------:R-:W2:Y:S04]  /*9f120*/  LDL.LU R9, [R1+0x6bf4] ;  /* 0x006bf40001097983 */ /* 0x000ea80000300800 */
[----:B------:R0:W-:Y:S02]  /*9f130*/  STL.64 [R1+0x6b98], R18 ;  /* 0x006b981201007387 */ /* 0x0001e40000100a00 */
[----:B0-----:R-:W-:-:S02]  /*9f140*/  IMAD.MOV.U32 R18, RZ, RZ, R28 ;  /* 0x000000ffff127224 */ /* 0x001fc400078e001c */
[----:B------:R-:W3:Y:S01]  /*9f150*/  LDL.LU R28, [R1+0x6bf0] ;  /* 0x006bf000011c7983 */ /* 0x000ee20000300800 */
[----:B------:R-:W-:-:S03]  /*9f160*/  IMAD.MOV.U32 R19, RZ, RZ, R3 ;  /* 0x000000ffff137224 */ /* 0x000fc600078e0003 */
[----:B------:R-:W3:Y:S01]  /*9f170*/  LDL.LU R3, [R1+0x6bec] ;  /* 0x006bec0001037983 */ /* 0x000ee20000300800 */
[----:B------:R-:W-:-:S03]  /*9f180*/  IMAD.MOV.U32 R7, RZ, RZ, R29 ;  /* 0x000000ffff077224 */ /* 0x000fc600078e001d */
[----:B------:R-:W-:Y:S04]  /*9f190*/  STL.64 [R1+0x6bb0], R18 ;  /* 0x006bb01201007387 */ /* 0x000fe80000100a00 */
[----:B------:R-:W3:Y:S04]  /*9f1a0*/  LDL.LU R24, [R1+0x750] ;  /* 0x0007500001187983 */ /* 0x000ee80000300800 */
[----:B------:R-:W3:Y:S04]  /*9f1b0*/  LDL.LU R25, [R1+0x754] ;  /* 0x0007540001197983 */ /* 0x000ee80000300800 */
[----:B------:R-:W3:Y:S04]  /*9f1c0*/  LDL.LU R26, [R1+0x758] ;  /* 0x00075800011a7983 */ /* 0x000ee80000300800 */
[----:B------:R-:W3:Y:S01]  /*9f1d0*/  LDL.LU R27, [R1+0x75c] ;  /* 0x00075c00011b7983 */ /* 0x000ee20000300800 */
[----:B----4-:R-:W-:-:S03]  /*9f1e0*/  IMAD.MOV.U32 R6, RZ, RZ, R8 ;  /* 0x000000ffff067224 */ /* 0x010fc600078e0008 */
[----:B------:R-:W4:Y:S04]  /*9f1f0*/  LDL.LU R8, [R1+0x6be8] ;  /* 0x006be80001087983 */ /* 0x000f280000300800 */
[----:B------:R2:W-:Y:S02]  /*9f200*/  STL.64 [R1+0x6bb8], R6 ;  /* 0x006bb80601007387 */ /* 0x0005e40000100a00 */
[----:B--2---:R-:W-:Y:S02]  /*9f210*/  IMAD.MOV.U32 R7, RZ, RZ, R9 ;  /* 0x000000ffff077224 */ /* 0x004fe400078e0009 */
[----:B---3--:R-:W-:-:S05]  /*9f220*/  IMAD.MOV.U32 R6, RZ, RZ, R28 ;  /* 0x000000ffff067224 */ /* 0x008fca00078e001c */
[----:B------:R-:W-:Y:S04]  /*9f230*/  STL.64 [R1+0x6bd0], R6 ;  /* 0x006bd00601007387 */ /* 0x000fe80000100a00 */
[----:B------:R-:W2:Y:S04]  /*9f240*/  LDL.LU R16, [R1+0x770] ;  /* 0x0007700001107983 */ /* 0x000ea80000300800 */
        /* <DEDUP_REMOVED lines=26> */
[----:B------:R-:W2:Y:S01]  /*9f3f0*/  LDL.LU R15, [R1+0x72c] ;  /* 0x00072c00010f7983 */ /* 0x000ea20000300800 */
[----:B----4-:R-:W-:-:S02]  /*9f400*/  IMAD.MOV.U32 R6, RZ, RZ, R8 ;  /* 0x000000ffff067224 */ /* 0x010fc400078e0008 */
[----:B------:R-:W-:Y:S01]  /*9f410*/  IMAD.MOV.U32 R7, RZ, RZ, R3 ;  /* 0x000000ffff077224 */ /* 0x000fe200078e0003 */
[----:B--2---:R-:W-:Y:S04]  /*9f420*/  STL.64 [R1+0x6b70], R14 ;  /* 0x006b700e01007387 */ /* 0x004fe80000100a00 */
[----:B------:R0:W-:Y:S04]  /*9f430*/  STL.64 [R1+0x6b68], R12 ;  /* 0x006b680c01007387 */ /* 0x0001e80000100a00 */
[----:B0-----:R-:W2:Y:S04]  /*9f440*/  LDL.LU R12, [R1+0x730] ;  /* 0x00073000010c7983 */ /* 0x001ea80000300800 */
[----:B------:R-:W2:Y:S04]  /*9f450*/  LDL.LU R13, [R1+0x734] ;  /* 0x00073400010d7983 */ /* 0x000ea80000300800 */
[----:B------:R-:W4:Y:S04]  /*9f460*/  LDL.LU R14, [R1+0x738] ;  /* 0x00073800010e7983 */ /* 0x000f280000300800 */
[----:B------:R-:W4:Y:S01]  /*9f470*/  LDL.LU R15, [R1+0x73c] ;  /* 0x00073c00010f7983 */ /* 0x000f220000300800 */
[C---:B------:R-:W-:Y:S03]  /*9f480*/  HMMA.16816.F32 R4, R20.reuse, R6, R16 ;  /* 0x000000061404723c */ /* 0x040fe60000001810 */
[----:B----4-:R-:W-:Y:S04]  /*9f490*/  STL.64 [R1+0x6b88], R14 ;  /* 0x006b880e01007387 */ /* 0x010fe80000100a00 */
[----:B--2---:R0:W-:Y:S04]  /*9f4a0*/  STL.64 [R1+0x6b80], R12 ;  /* 0x006b800c01007387 */ /* 0x0041e80000100a00 */
        /* <DEDUP_REMOVED lines=8> */
[----:B------:R-:W2:Y:S04]  /*9f530*/  LDL.LU.64 R18, [R1+0x6be0] ;  /* 0x006be00001127983 */ /* 0x000ea80000300a00 */
[----:B------:R-:W2:Y:S04]  /*9f540*/  LDL.LU.64 R16, [R1+0x6bd8] ;  /* 0x006bd80001107983 */ /* 0x000ea80000300a00 */
        /* <DEDUP_REMOVED lines=12> */
[----:B------:R0:W-:Y:S04]  /*9f610*/  STL.64 [R1+0x770], R4 ;  /* 0x0007700401007387 */ /* 0x0001e80000100a00 */
[----:B------:R1:W-:Y:S04]  /*9f620*/  STL.64 [R1+0x778], R6 ;  /* 0x0007780601007387 */ /* 0x0003e80000100a00 */
[----:B0-----:R-:W2:Y:S04]  /*9f630*/  LDL.LU R4, [R1+0x650] ;  /* 0x0006500001047983 */ /* 0x001ea80000300800 */
[----:B------:R-:W2:Y:S04]  /*9f640*/  LDL.LU R5, [R1+0x654] ;  /* 0x0006540001057983 */ /* 0x000ea80000300800 */
[----:B-1----:R-:W2:Y:S04]  /*9f650*/  LDL.LU R6, [R1+0x658] ;  /* 0x0006580001067983 */ /* 0x002ea80000300800 */
[----:B------:R-:W2:Y:S01]  /*9f660*/  LDL.LU R7, [R1+0x65c] ;  /* 0x00065c0001077983 */ /* 0x000ea20000300800 */
[----:B---3--:R-:W-:Y:S03]  /*9f670*/  HMMA.16816.F32 R16, R20, R18, R24 ;  /* 0x000000121410723c */ /* 0x008fe60000001818 */
[----:B------:R-:W3:Y:S04]  /*9f680*/  LDL.LU.64 R26, [R1+0x6ba8] ;  /* 0x006ba800011a7983 */ /* 0x000ee80000300a00 */
[----:B------:R-:W3:-:S12]  /*9f690*/  LDL.LU.64 R24, [R1+0x6ba0] ;  /* 0x006ba00001187983 */ /* 0x000ed80000300a00 */
[----:B------:R-:W-:Y:S04]  /*9f6a0*/  STL.64 [R1+0x760], R16 ;  /* 0x0007601001007387 */ /* 0x000fe80000100a00 */
[----:B------:R0:W-:Y:S04]  /*9f6b0*/  STL.64 [R1+0x768], R18 ;  /* 0x0007681201007387 */ /* 0x0001e80000100a00 */
[----:B0-----:R-:W3:Y:S02]  /*9f6c0*/  LDL.LU.64 R18, [R1+0x6b98] ;  /* 0x006b980001127983 */ /* 0x001ee40000300a00 */
[----:B---3--:R-:W-:Y:S02]  /*9f6d0*/  HMMA.16816.F32 R16, R20, R18, R24 ;  /* 0x000000121410723c */ /* 0x008fe40000001818 */
        /* <DEDUP_REMOVED lines=15> */
[----:B------:R-:W3:Y:S04]  /*9f7d0*/  LDL.LU.64 R14, [R1+0x6b70] ;  /* 0x006b7000010e7983 */ /* 0x000ee80000300a00 */
[----:B------:R-:W3:-:S13]  /*9f7e0*/  LDL.LU.64 R12, [R1+0x6b68] ;  /* 0x006b6800010c7983 */ /* 0x000eda0000300a00 */
        /* <DEDUP_REMOVED lines=68> */
[----:B0-----:R-:W3:Y:S04]  /*9fc30*/  LDL.LU.64 R26, [R1+0x6a58] ;  /* 0x006a5800011a7983 */ /* 0x001ee80000300a00 */
[----:B------:R-:W2:Y:S01]  /*9fc40*/  LDL.LU.64 R24, [R1+0x6a50] ;  /* 0x006a500001187983 */ /* 0x000ea20000300a00 */
[----:B---3--:R-:W-:-:S15]  /*9fc50*/  HMMA.16816.F32 R12, R20, R26, R12 ;  /* 0x0000001a140c723c */ /* 0x008fde000000180c */
[----:B------:R-:W-:-:S04]  /*9fc60*/  NOP ;  /* 0x0000000000007918 */ /* 0x000fc80000000000 */
[----:B------:R-:W-:Y:S04]  /*9fc70*/  STL.64 [R1+0x670], R12 ;  /* 0x0006700c01007387 */ /* 0x000fe80000100a00 */
[----:B------:R0:W-:Y:S04]  /*9fc80*/  STL.64 [R1+0x678], R14 ;  /* 0x0006780e01007387 */ /* 0x0001e80000100a00 */
[----:B0-----:R-:W4:Y:S04]  /*9fc90*/  LDL.LU.64 R14, [R1+0x6a48] ;  /* 0x006a4800010e7983 */ /* 0x001f280000300a00 */
[----:B------:R-:W3:Y:S04]  /*9fca0*/  LDL.LU.64 R12, [R1+0x6a40] ;  /* 0x006a4000010c7983 */ /* 0x000ee80000300a00 */
[----:B------:R0:W-:Y:S04]  /*9fcb0*/  STL.64 [R1+0x6848], R26 ;  /* 0x0068481a01007387 */ /* 0x0001e80000100a00 */
[----:B--2---:R-:W-:Y:S04]  /*9fcc0*/  STL.64 [R1+0x6840], R24 ;  /* 0x0068401801007387 */ /* 0x004fe80000100a00 */
[----:B0-----:R-:W2:Y:S01]  /*9fcd0*/  LDL.LU.64 R26, [R1+0x1a8] ;  /* 0x0001a800011a7983 */ /* 0x001ea20000300a00 */
[----:B----4-:R-:W-:-:S15]  /*9fce0*/  HMMA.16816.F32 R8, R20, R14, R8 ;  /* 0x0000000e1408723c */ /* 0x010fde0000001808 */
        /* <DEDUP_REMOVED lines=14> */
[----:B0-----:R-:W3:Y:S04]  /*9fdd0*/  LDL.LU.64 R6, [R1+0x6a30] ;  /* 0x006a300001067983 */ /* 0x001ee80000300a00 */
[----:B------:R-:W4:Y:S04]  /*9fde0*/  LDL.LU.64 R4, [R1+0x6a28] ;  /* 0x006a280001047983 */ /* 0x000f280000300a00 */
[----:B------:R0:W-:Y:S04]  /*9fdf0*/  STL [R1+0x682c], R10 ;  /* 0x00682c0a01007387 */ /* 0x0001e80000100800 */
[----:B------:R-:W-:Y:S01]  /*9fe00*/  STL [R1+0x6828], R11 ;  /* 0x0068280b01007387 */ /* 0x000fe20000100800 */
[----:B------:R-:W1:Y:S01]  /*9fe10*/  S2R R9, SR_TID.X ;  /* 0x0000000000097919 */ /* 0x000e620000002100 */
[----:B0-----:R-:W-:Y:S01]  /*9fe20*/  IMAD.MOV.U32 R10, RZ, RZ, R2 ;  /* 0x000000ffff0a7224 */ /* 0x001fe200078e0002 */
[----:B-1----:R-:W-:Y:S01]  /*9fe30*/  LOP3.LUT R2, R9, 0x7, RZ, 0xc0, !PT ;  /* 0x0000000709027812 */ /* 0x002fe200078ec0ff */
[----:B---3--:R-:W-:Y:S01]  /*9fe40*/  HMMA.16816.F32 R20, R20, R6, R16 ;  /* 0x000000061414723c */ /* 0x008fe20000001810 */
[----:B------:R-:W3:Y:S04]  /*9fe50*/  LDL.LU.64 R18, [R1+0x6a20] ;  /* 0x006a200001127983 */ /* 0x000ee80000300a00 */
[----:B------:R-:W3:Y:S04]  /*9fe60*/  LDL.LU.64 R16, [R1+0x6a18] ;  /* 0x006a180001107983 */ /* 0x000ee80000300a00 */
[----:B------:R-:W-:Y:S10]  /*9fe70*/  STL.64 [R1+0x6810], R6 ;  /* 0x0068100601007387 */ /* 0x000ff40000100a00 */
[----:B------:R-:W-:Y:S04]  /*9fe80*/  STL.64 [R1+0x3d0], R20 ;  /* 0x0003d01401007387 */ /* 0x000fe80000100a00 */
[----:B------:R-:W-:Y:S04]  /*9fe90*/  STL.64 [R1+0x3d8], R22 ;  /* 0x0003d81601007387 */ /* 0x000fe80000100a00 */
[----:B----4-:R0:W-:Y:S04]  /*9fea0*/  STL.64 [R1+0x6808], R4 ;  /* 0x0068080401007387 */ /* 0x0101e80000100a00 */
[----:B0-----:R-:W3:Y:S04]  /*9feb0*/  LDL.LU R4, [R1+0x640] ;  /* 0x0006400001047983 */ /* 0x001ee80000300800 */
[----:B------:R-:W3:Y:S04]  /*9fec0*/  LDL.LU R5, [R1+0x644] ;  /* 0x0006440001057983 */ /* 0x000ee80000300800 */
[----:B------:R-:W3:Y:S04]  /*9fed0*/  LDL.LU R6, [R1+0x648] ;  /* 0x0006480001067983 */ /* 0x000ee80000300800 */
[----:B------:R-:W3:Y:S01]  /*9fee0*/  LDL.LU R7, [R1+0x64c] ;  /* 0x00064c0001077983 */ /* 0x000ee20000300800 */
[----:B------:R-:W-:-:S02]  /*9fef0*/  IMAD R2, R2, 0x90, RZ ;  /* 0x0000009002027824 */ /* 0x000fc400078e02ff */
[C---:B------:R-:W-:Y:S02]  /*9ff00*/  IMAD.SHL.U32 R8, R9.reuse, 0x2, RZ ;  /* 0x0000000209087824 */ /* 0x040fe400078e00ff */
[----:B------:R-:W-:-:S03]  /*9ff10*/  IMAD.SHL.U32 R9, R9, 0x40, RZ ;  /* 0x0000004009097824 */ /* 0x000fc600078e00ff */
[----:B------:R-:W-:-:S04]  /*9ff20*/  LOP3.LUT R2, R2, 0x10, R8, 0x78, !PT ;  /* 0x0000001002027812 */ /* 0x000fc800078e7808 */
[----:B------:R-:W-:-:S04]  /*9ff30*/  LOP3.LUT R2, R2, 0x400, R9, 0xf8, !PT ;  /* 0x0000040002027812 */ /* 0x000fc800078ef809 */
[----:B------:R-:W-:-:S05]  /*9ff40*/  LOP3.LUT R2, R2, 0x60, RZ, 0x3c, !PT ;  /* 0x0000006002027812 */ /* 0x000fca00078e3cff */
[----:B------:R-:W0:Y:S01]  /*9ff50*/  LDSM.16.MT88.4 R20, [R2+UR5+0x21800] ;  /* 0x021800050214783b */ /* 0x000e220008004200 */
[----:B------:R-:W-:-:S03]  /*9ff60*/  MOV R11, R0 ;  /* 0x00000000000b7202 */ /* 0x000fc60000000f00 */
[----:B0-----:R-:W-:Y:S04]  /*9ff70*/  STL.64 [R1+0x6800], R22 ;  /* 0x0068001601007387 */ /* 0x001fe80000100a00 */
[----:B------:R3:W-:Y:S02]  /*9ff80*/  STL.64 [R1+0x67f8], R20 ;  /* 0x0067f81401007387 */ /* 0x0007e40000100a00 */
[C---:B---3--:R-:W-:Y:S08]  /*9ff90*/  HMMA.16816.F32 R20, R16.reuse, R10, R4 ;  /* 0x0000000a1014723c */ /* 0x048ff00000001804 */
[----:B--2---:R-:W-:Y:S01]  /*9ffa0*/  HMMA.16816.F32 R4, R16, R26, R12 ;  /* 0x0000001a1004723c */ /* 0x004fe2000000180c */
[----:B------:R-:W-:-:S02]  /*9ffb0*/  IMAD.MOV.U32 R10, RZ, RZ, R26 ;  /* 0x000000ffff0a7224 */ /* 0x000fc400078e001a */
[----:B------:R-:W-:-:S08]  /*9ffc0*/  IMAD.MOV.U32 R11, RZ, RZ, R27 ;  /* 0x000000ffff0b7224 */ /* 0x000fd000078e001b */
[----:B------:R0:W-:Y:S04]  /*9ffd0*/  STL.64 [R1+0x640], R20 ;  /* 0x0006401401007387 */ /* 0x0001e80000100a00 */
[----:B------:R1:W-:Y:S04]  /*9ffe0*/  STL.64 [R1+0x648], R22 ;  /* 0x0006481601007387 */ /* 0x0003e80000100a00 */
[----:B------:R-:W-:Y:S04]  /*9fff0*/  STL.64 [R1+0x630], R4 ;  /* 0x0006300401007387 */ /* 0x000fe80000100a00 */
[----:B------:R-:W-:Y:S04]  /*a0000*/  STL.64 [R1+0x638], R6 ;  /* 0x0006380601007387 */ /* 0x000fe80000100a00 */
[----:B------:R2:W-:Y:S04]  /*a0010*/  STL.64 [R1+0x6a10], R10 ;  /* 0x006a100a01007387 */ /* 0x0005e80000100a00 */
[----:B0-----:R-:W3:Y:S04]  /*a0020*/  LDL.LU R20, [R1+0x5d0] ;  /* 0x0005d00001147983 */ /* 0x001ee80000300800 */
[----:B------:R-:W3:Y:S04]  /*a0030*/  LDL.LU R21, [R1+0x5d4] ;  /* 0x0005d40001157983 */ /* 0x000ee80000300800 */
[----:B-1----:R-:W4:Y:S04]  /*a0040*/  LDL.LU R22, [R1+0x5d8] ;  /* 0x0005d80001167983 */ /* 0x002f280000300800 */
[----:B------:R-:W4:Y:S04]  /*a0050*/  LDL.LU R23, [R1+0x5dc] ;  /* 0x0005dc0001177983 */ /* 0x000f280000300800 */
[----:B------:R-:W3:Y:S04]  /*a0060*/  LDL.LU R8, [R1+0x620] ;  /* 0x0006200001087983 */ /* 0x000ee80000300800 */
[----:B------:R-:W3:Y:S04]  /*a0070*/  LDL.LU R9, [R1+0x624] ;  /* 0x0006240001097983 */ /* 0x000ee80000300800 */
[----:B--2---:R-:W2:Y:S04]  /*a0080*/  LDL.LU R10, [R1+0x628] ;  /* 0x00062800010a7983 */ /* 0x004ea80000300800 */
[----:B------:R-:W2:Y:S04]  /*a0090*/  LDL.LU R11, [R1+0x62c] ;  /* 0x00062c00010b7983 */ /* 0x000ea80000300800 */
[----:B----4-:R0:W-:Y:S04]  /*a00a0*/  STL.64 [R1+0x69b0], R22 ;  /* 0x0069b01601007387 */ /* 0x0101e80000100a00 */
[----:B---3--:R-:W-:Y:S04]  /*a00b0*/  STL.64 [R1+0x69a8], R20 ;  /* 0x0069a81401007387 */ /* 0x008fe80000100a00 */
[----:B0-----:R-:W3:Y:S04]  /*a00c0*/  LDL.LU.64 R22, [R1+0x158] ;  /* 0x0001580001167983 */ /* 0x001ee80000300a00 */
[----:B---3--:R0:W-:Y:S04]  /*a00d0*/  STL.64 [R1+0x69c0], R22 ;  /* 0x0069c01601007387 */ /* 0x0081e80000100a00 */
[----:B0-----:R-:W3:Y:S04]  /*a00e0*/  LDL.LU.64 R22, [R1+0x168] ;  /* 0x0001680001167983 */ /* 0x001ee80000300a00 */
[----:B---3--:R0:W-:Y:S04]  /*a00f0*/  STL.64 [R1+0x69d8], R22 ;  /* 0x0069d81601007387 */ /* 0x0081e80000100a00 */
[----:B0-----:R-:W3:Y:S04]  /*a0100*/  LDL.LU.64 R22, [R1+0x178] ;  /* 0x0001780001167983 */ /* 0x001ee80000300a00 */
[----:B---3--:R0:W-:Y:S04]  /*a0110*/  STL.64 [R1+0x69f0], R22 ;  /* 0x0069f01601007387 */ /* 0x0081e80000100a00 */
[----:B0-----:R-:W3:Y:S04]  /*a0120*/  LDL.LU.64 R22, [R1+0x188] ;  /* 0x0001880001167983 */ /* 0x001ee80000300a00 */
[----:B---3--:R0:W-:Y:S04]  /*a0130*/  STL.64 [R1+0x6a08], R22 ;  /* 0x006a081601007387 */ /* 0x0081e80000100a00 */
[----:B0-----:R-:W2:Y:S04]  /*a0140*/  LDL.LU.64 R22, [R1+0x198] ;  /* 0x0001980001167983 */ /* 0x001ea80000300a00 */
[----:B------:R-:W3:Y:S04]  /*a0150*/  LDL.LU.64 R6, [R1+0x148] ;  /* 0x0001480001067983 */ /* 0x000ee80000300a00 */
[----:B---3--:R0:W-:Y:S04]  /*a0160*/  STL.64 [R1+0x69b8], R6 ;  /* 0x0069b80601007387 */ /* 0x0081e80000100a00 */
[----:B------:R-:W3:Y:S04]  /*a0170*/  LDL.LU R4, [R1+0x5e0] ;  /* 0x0005e00001047983 */ /* 0x000ee80000300800 */
[----:B------:R-:W3:Y:S04]  /*a0180*/  LDL.LU R5, [R1+0x5e4] ;  /* 0x0005e40001057983 */ /* 0x000ee80000300800 */
[----:B0-----:R-:W4:Y:S04]  /*a0190*/  LDL.LU R6, [R1+0x5e8] ;  /* 0x0005e80001067983 */ /* 0x001f280000300800 */
[----:B------:R-:W4:Y:S04]  /*a01a0*/  LDL.LU R7, [R1+0x5ec] ;  /* 0x0005ec0001077983 */ /* 0x000f280000300800 */
[----:B----4-:R-:W-:Y:S04]  /*a01b0*/  STL.64 [R1+0x69d0], R6 ;  /* 0x0069d00601007387 */ /* 0x010fe80000100a00 */
[----:B---3--:R0:W-:Y:S04]  /*a01c0*/  STL.64 [R1+0x69c8], R4 ;  /* 0x0069c80401007387 */ /* 0x0081e80000100a00 */
[----:B0-----:R-:W3:Y:S04]  /*a01d0*/  LDL.LU R4, [R1+0x5f0] ;  /* 0x0005f00001047983 */ /* 0x001ee80000300800 */
[----:B------:R-:W3:Y:S04]  /*a01e0*/  LDL.LU R5, [R1+0x5f4] ;  /* 0x0005f40001057983 */ /* 0x000ee80000300800 */
[----:B------:R-:W4:Y:S04]  /*a01f0*/  LDL.LU R6, [R1+0x5f8] ;  /* 0x0005f80001067983 */ /* 0x000f280000300800 */
[----:B------:R-:W4:Y:S01]  /*a0200*/  LDL.LU R7, [R1+0x5fc] ;  /* 0x0005fc0001077983 */ /* 0x000f220000300800 */
[----:B--2---:R-:W-:Y:S03]  /*a0210*/  HMMA.16816.F32 R8, R16, R22, R8 ;  /* 0x000000161008723c */ /* 0x004fe60000001808 */
[----:B----4-:R-:W-:Y:S04]  /*a0220*/  STL.64 [R1+0x69e8], R6 ;  /* 0x0069e80601007387 */ /* 0x010fe80000100a00 */
[----:B---3--:R0:W-:Y:S04]  /*a0230*/  STL.64 [R1+0x69e0], R4 ;  /* 0x0069e00401007387 */ /* 0x0081e80000100a00 */
        /* <DEDUP_REMOVED lines=16> */
[----:B------:R0:W-:Y:S04]  /*a0340*/  STL.64 [R1+0x620], R8 ;  /* 0x0006200801007387 */ /* 0x0001e80000100a00 */
[----:B------:R1:W-:Y:S01]  /*a0350*/  STL.64 [R1+0x628], R10 ;  /* 0x0006280a01007387 */ /* 0x0003e20000100a00 */
[----:B0-----:R-:W-:-:S03]  /*a0360*/  IMAD.MOV.U32 R8, RZ, RZ, R22 ;  /* 0x000000ffff087224 */ /* 0x001fc600078e0016 */
[----:B-1----:R-:W4:Y:S04]  /*a0370*/  LDL.LU.64 R10, [R1+0x6a10] ;  /* 0x006a1000010a7983 */ /* 0x002f280000300a00 */
        /* <DEDUP_REMOVED lines=101> */
[----:B------:R-:W2:Y:S01]  /*a09d0*/  LDL.LU R7, [R1+0x5bc] ;  /* 0x0005bc0001077983 */ /* 0x000ea20000300800 */
[----:B------:R-:W-:-:S03]  /*a09e0*/  IMAD.MOV.U32 R28, RZ, RZ, R27 ;  /* 0x000000ffff1c7224 */ /* 0x000fc600078e001b */
[----:B------:R-:W3:Y:S01]  /*a09f0*/  LDL.LU R12, [R1+0x550] ;  /* 0x00055000010c7983 */ /* 0x000ee20000300800 */
[----:B------:R-:W-:-:S03]  /*a0a00*/  IMAD.MOV.U32 R8, RZ, RZ, R26 ;  /* 0x000000ffff087224 */ /* 0x000fc600078e001a */
[----:B------:R-:W3:Y:S04]  /*a0a10*/  LDL.LU R13, [R1+0x554] ;  /* 0x00055400010d7983 */ /* 0x000ee80000300800 */
[----:B------:R-:W3:Y:S04]  /*a0a20*/  LDL.LU R14, [R1+0x558] ;  /* 0x00055800010e7983 */ /* 0x000ee80000300800 */
        /* <DEDUP_REMOVED lines=177> */
[----:B------:R-:W-:Y:S04]  /*a1540*/  STL [R1+0x67d0], R8 ;  /* 0x0067d00801007387 */ /* 0x000fe80000100800 */
[----:B----4-:R2:W-:Y:S01]  /*a1550*/  STL.64 [R1+0x68b0], R10 ;  /* 0x0068b00a01007387 */ /* 0x0105e20000100a00 */
[----:B---3--:R-:W-:-:S02]  /*a1560*/  IMAD.MOV.U32 R0, RZ, RZ, R26 ;  /* 0x000000ffff007224 */ /* 0x008fc400078e001a */
[----:B------:R-:W-:Y:S01]  /*a1570*/  IMAD.MOV.U32 R3, RZ, RZ, R27 ;  /* 0x000000ffff037224 */ /* 0x000fe200078e001b */
[----:B--2---:R-:W-:Y:S01]  /*a1580*/  HMMA.16816.F32 R8, R16, R6, R20 ;  /* 0x000000061008723c */ /* 0x004fe20000001814 */
[----:B------:R-:W-:Y:S02]  /*a1590*/  IMAD.MOV.U32 R2, RZ, RZ, R6 ;  /* 0x000000ffff027224 */ /* 0x000fe400078e0006 */
[----:B------:R-:W-:-:S05]  /*a15a0*/  IMAD.MOV.U32 R29, RZ, RZ, R7 ;  /* 0x000000ffff1d7224 */ /* 0x000fca00078e0007 */
[C---:B------:R-:W-:Y:S11]  /*a15b0*/  HMMA.16816.F32 R4, R16.reuse, R26, R12 ;  /* 0x0000001a1004723c */ /* 0x040ff6000000180c */
[----:B------:R-:W-:Y:S04]  /*a15c0*/  STL.64 [R1+0x4f0], R8 ;  /* 0x0004f00801007387 */ /* 0x000fe80000100a00 */
[----:B------:R-:W-:Y:S04]  /*a15d0*/  STL.64 [R1+0x4f8], R10 ;  /* 0x0004f80a01007387 */ /* 0x000fe80000100a00 */
[----:B------:R-:W-:Y:S04]  /*a15e0*/  STL [R1+0x67dc], R29 ;  /* 0x0067dc1d01007387 */ /* 0x000fe80000100800 */
[----:B------:R-:W-:Y:S04]  /*a15f0*/  STL [R1+0x67d8], R2 ;  /* 0x0067d80201007387 */ /* 0x000fe80000100800 */
[----:B------:R-:W-:Y:S04]  /*a1600*/  STL.64 [R1+0x4e0], R4 ;  /* 0x0004e00401007387 */ /* 0x000fe80000100a00 */
[----:B------:R-:W-:Y:S04]  /*a1610*/  STL.64 [R1+0x4e8], R6 ;  /* 0x0004e80601007387 */ /* 0x000fe80000100a00 */
[----:B------:R-:W2:Y:S04]  /*a1620*/  LDL.LU R20, [R1+0x3c0] ;  /* 0x0003c00001147983 */ /* 0x000ea80000300800 */
[----:B------:R-:W2:Y:S04]  /*a1630*/  LDL.LU R21, [R1+0x3c4] ;  /* 0x0003c40001157983 */ /* 0x000ea80000300800 */
[----:B------:R-:W3:Y:S04]  /*a1640*/  LDL.LU R22, [R1+0x3c8] ;  /* 0x0003c80001167983 */ /* 0x000ee80000300800 */
[----:B------:R-:W3:Y:S04]  /*a1650*/  LDL.LU R23, [R1+0x3cc] ;  /* 0x0003cc0001177983 */ /* 0x000ee80000300800 */
[----:B------:R-:W4:Y:S04]  /*a1660*/  LDL.LU.64 R26, [R1+0x8] ;  /* 0x00000800011a7983 */ /* 0x000f280000300a00 */
[----:B----4-:R0:W-:Y:S04]  /*a1670*/  STL.64 [R1+0x6860], R26 ;  /* 0x0068601a01007387 */ /* 0x0101e80000100a00 */
[----:B------:R-:W4:Y:S04]  /*a1680*/  LDL.LU R12, [R1+0x480] ;  /* 0x00048000010c7983 */ /* 0x000f280000300800 */
[----:B------:R-:W4:Y:S04]  /*a1690*/  LDL.LU R13, [R1+0x484] ;  /* 0x00048400010d7983 */ /* 0x000f280000300800 */
[----:B------:R-:W2:Y:S04]  /*a16a0*/  LDL.LU R14, [R1+0x488] ;  /* 0x00048800010e7983 */ /* 0x000ea80000300800 */
[----:B------:R-:W2:Y:S04]  /*a16b0*/  LDL.LU R15, [R1+0x48c] ;  /* 0x00048c00010f7983 */ /* 0x000ea80000300800 */
[----:B0-----:R-:W2:Y:S04]  /*a16c0*/  LDL.LU.64 R26, [R1+0x18] ;  /* 0x00001800011a7983 */ /* 0x001ea80000300a00 */
[----:B--2---:R0:W-:Y:S04]  /*a16d0*/  STL.64 [R1+0x6878], R26 ;  /* 0x0068781a01007387 */ /* 0x0041e80000100a00 */
[----:B0-----:R-:W2:Y:S04]  /*a16e0*/  LDL.LU.64 R26, [R1+0x28] ;  /* 0x00002800011a7983 */ /* 0x001ea80000300a00 */
[----:B--2---:R0:W-:Y:S04]  /*a16f0*/  STL.64 [R1+0x6890], R26 ;  /* 0x0068901a01007387 */ /* 0x0041e80000100a00 */
[----:B0-----:R-:W2:Y:S04]  /*a1700*/  LDL.LU.64 R26, [R1+0x38] ;  /* 0x00003800011a7983 */ /* 0x001ea80000300a00 */
[----:B--2---:R-:W-:Y:S04]  /*a1710*/  STL.64 [R1+0x68a8], R26 ;  /* 0x0068a81a01007387 */ /* 0x004fe80000100a00 */
[----:B------:R-:W-:Y:S04]  /*a1720*/  STL.64 [R1+0x6858], R14 ;  /* 0x0068580e01007387 */ /* 0x000fe80000100a00 */
[----:B----4-:R0:W-:Y:S04]  /*a1730*/  STL.64 [R1+0x6850], R12 ;  /* 0x0068500c01007387 */ /* 0x0101e80000100a00 */
[----:B0-----:R-:W2:Y:S04]  /*a1740*/  LDL.LU R12, [R1+0x490] ;  /* 0x00049000010c7983 */ /* 0x001ea80000300800 */
[----:B------:R-:W2:Y:S04]  /*a1750*/  LDL.LU R13, [R1+0x494] ;  /* 0x00049400010d7983 */ /* 0x000ea80000300800 */
[----:B------:R-:W4:Y:S04]  /*a1760*/  LDL.LU R14, [R1+0x498] ;  /* 0x00049800010e7983 */ /* 0x000f280000300800 */
[----:B------:R-:W4:Y:S04]  /*a1770*/  LDL.LU R15, [R1+0x49c] ;  /* 0x00049c00010f7983 */ /* 0x000f280000300800 */
[----:B------:R-:W2:Y:S04]  /*a1780*/  LDL.LU R8, [R1+0x4d0] ;  /* 0x0004d00001087983 */ /* 0x000ea80000300800 */
[----:B------:R-:W3:Y:S04]  /*a1790*/  LDL.LU R9, [R1+0x4d4] ;  /* 0x0004d40001097983 */ /* 0x000ee80000300800 */
[----:B------:R-:W3:Y:S04]  /*a17a0*/  LDL.LU R10, [R1+0x4d8] ;  /* 0x0004d800010a7983 */ /* 0x000ee80000300800 */
[----:B------:R-:W3:Y:S04]  /*a17b0*/  LDL.LU R11, [R1+0x4dc] ;  /* 0x0004dc00010b7983 */ /* 0x000ee80000300800 */
[----:B------:R-:W3:Y:S04]  /*a17c0*/  LDL.LU.64 R26, [R1+0x48] ;  /* 0x00004800011a7983 */ /* 0x000ee80000300a00 */
        /* <DEDUP_REMOVED lines=12> */
[----:B---3--:R-:W-:Y:S03]  /*a1890*/  HMMA.16816.F32 R8, R16, R26, R8 ;  /* 0x0000001a1008723c */ /* 0x008fe60000001808 */
[----:B----4-:R-:W-:Y:S04]  /*a18a0*/  STL.64 [R1+0x68a0], R14 ;  /* 0x0068a00e01007387 */ /* 0x010fe80000100a00 */
        /* <DEDUP_REMOVED lines=11> */
[----:B------:R-:W4:Y:S04]  /*a1960*/  LDL.LU R4, [R1+0x460] ;  /* 0x0004600001047983 */ /* 0x000f280000300800 */
[----:B------:R-:W4:Y:S04]  /*a1970*/  LDL.LU R5, [R1+0x464] ;  /* 0x0004640001057983 */ /* 0x000f280000300800 */
[----:B------:R-:W4:Y:S04]  /*a1980*/  LDL.LU R6, [R1+0x468] ;  /* 0x0004680001067983 */ /* 0x000f280000300800 */
[----:B------:R-:W4:Y:S04]  /*a1990*/  LDL.LU R7, [R1+0x46c] ;  /* 0x00046c0001077983 */ /* 0x000f280000300800 */
[----:B------:R-:W-:Y:S04]  /*a19a0*/  STL [R1+0x67e4], R3 ;  /* 0x0067e40301007387 */ /* 0x000fe80000100800 */
[----:B------:R-:W-:Y:S04]  /*a19b0*/  STL [R1+0x67e0], R0 ;  /* 0x0067e00001007387 */ /* 0x000fe80000100800 */
[----:B------:R0:W-:Y:S04]  /*a19c0*/  STL.64 [R1+0x4d0], R8 ;  /* 0x0004d00801007387 */ /* 0x0001e80000100a00 */
[----:B------:R1:W-:Y:S01]  /*a19d0*/  STL.64 [R1+0x4d8], R10 ;  /* 0x0004d80a01007387 */ /* 0x0003e20000100a00 */
[----:B0-----:R-:W-:-:S03]  /*a19e0*/  IMAD.MOV.U32 R8, RZ, RZ, R26 ;  /* 0x000000ffff087224 */ /* 0x001fc600078e001a */
[----:B-1----:R-:W2:Y:S01]  /*a19f0*/  LDL.LU.64 R10, [R1+0x68b0] ;  /* 0x0068b000010a7983 */ /* 0x002ea20000300a00 */
[----:B------:R-:W-:-:S03]  /*a1a00*/  IMAD.MOV.U32 R9, RZ, RZ, R27 ;  /* 0x000000ffff097224 */ /* 0x000fc600078e001b */
        /* <DEDUP_REMOVED lines=40> */
[----:B------:R-:W3:Y:S01]  /*a1c90*/  LDL.LU.64 R24, [R1+0x6840] ;  /* 0x0068400001187983 */ /* 0x000ee20000300a00 */
[----:B--2---:R-:W-:-:S15]  /*a1ca0*/  HMMA.16816.F32 R12, R16, R26, R12 ;  /* 0x0000001a100c723c */ /* 0x004fde000000180c */
[----:B------:R-:W-:-:S04]  /*a1cb0*/  NOP ;  /* 0x0000000000007918 */ /* 0x000fc80000000000 */
[----:B------:R-:W-:Y:S04]  /*a1cc0*/  STL.64 [R1+0x480], R12 ;  /* 0x0004800c01007387 */ /* 0x000fe80000100a00 */
[----:B------:R0:W-:Y:S04]  /*a1cd0*/  STL.64 [R1+0x488], R14 ;  /* 0x0004880e01007387 */ /* 0x0001e80000100a00 */
[----:B0-----:R-:W2:Y:S04]  /*a1ce0*/  LDL.LU.64 R14, [R1+0x6838] ;  /* 0x00683800010e7983 */ /* 0x001ea80000300a00 */
[----:B------:R-:W4:Y:S04]  /*a1cf0*/  LDL.LU.64 R12, [R1+0x6830] ;  /* 0x00683000010c7983 */ /* 0x000f280000300a00 */
[----:B------:R0:W-:Y:S04]  /*a1d00*/  STL.64 [R1+0x64c8], R26 ;  /* 0x0064c81a01007387 */ /* 0x0001e80000100a00 */
[----:B---3--:R-:W-:Y:S01]  /*a1d10*/  STL.64 [R1+0x64c0], R24 ;  /* 0x0064c01801007387 */ /* 0x008fe20000100a00 */
[----:B0-----:R-:W-:-:S02]  /*a1d20*/  IMAD.MOV.U32 R26, RZ, RZ, R10 ;  /* 0x000000ffff1a7224 */ /* 0x001fc400078e000a */
[----:B------:R-:W-:Y:S01]  /*a1d30*/  IMAD.MOV.U32 R27, RZ, RZ, R11 ;  /* 0x000000ffff1b7224 */ /* 0x000fe200078e000b */
[----:B------:R-:W4:Y:S04]  /*a1d40*/  LDL.LU R10, [R1+0x682c] ;  /* 0x00682c00010a7983 */ /* 0x000f280000300800 */
[----:B------:R-:W4:Y:S01]  /*a1d50*/  LDL.LU R11, [R1+0x6828] ;  /* 0x00682800010b7983 */ /* 0x000f220000300800 */
[C---:B--2---:R-:W-:Y:S08]  /*a1d60*/  HMMA.16816.F32 R20, R16.reuse, R14, R20 ;  /* 0x0000000e1014723c */ /* 0x044ff00000001814 */
[C---:B----4-:R-:W-:Y:S11]  /*a1d70*/  HMMA.16816.F32 R4, R16.reuse, R10, R4 ;  /* 0x0000000a1004723c */ /* 0x050ff60000001804 */
[----:B------:R-:W-:Y:S04]  /*a1d80*/  STL.64 [R1+0x470], R20 ;  /* 0x0004701401007387 */ /* 0x000fe80000100a00 */
[----:B------:R0:W-:Y:S04]  /*a1d90*/  STL.64 [R1+0x478], R22 ;  /* 0x0004781601007387 */ /* 0x0001e80000100a00 */
[----:B0-----:R-:W2:Y:S04]  /*a1da0*/  LDL.LU.64 R22, [R1+0x6820] ;  /* 0x0068200001167983 */ /* 0x001ea80000300a00 */
[----:B------:R-:W2:Y:S04]  /*a1db0*/  LDL.LU.64 R20, [R1+0x6818] ;  /* 0x0068180001147983 */ /* 0x000ea80000300a00 */
        /* <DEDUP_REMOVED lines=8> */
[----:B0-----:R-:W2:Y:S04]  /*a1e40*/  LDL.LU.64 R6, [R1+0x6810] ;  /* 0x0068100001067983 */ /* 0x001ea80000300a00 */
[----:B------:R-:W4:Y:S04]  /*a1e50*/  LDL.LU.64 R4, [R1+0x6808] ;  /* 0x0068080001047983 */ /* 0x000f280000300a00 */
[----:B------:R-:W-:Y:S01]  /*a1e60*/  STL.64 [R1+0x64a0], R10 ;  /* 0x0064a00a01007387 */ /* 0x000fe20000100a00 */
[----:B--2---:R-:W-:Y:S03]  /*a1e70*/  HMMA.16816.F32 R16, R16, R6, R20 ;  /* 0x000000061010723c */ /* 0x004fe60000001814 */
[----:B------:R-:W2:Y:S04]  /*a1e80*/  LDL.LU.64 R22, [R1+0x6800] ;  /* 0x0068000001167983 */ /* 0x000ea80000300a00 */
[----:B------:R-:W2:-:S12]  /*a1e90*/  LDL.LU.64 R20, [R1+0x67f8] ;  /* 0x0067f80001147983 */ /* 0x000e980000300a00 */
[----:B------:R-:W-:Y:S04]  /*a1ea0*/  STL.64 [R1+0x3c0], R16 ;  /* 0x0003c01001007387 */ /* 0x000fe80000100a00 */
[----:B------:R0:W-:Y:S04]  /*a1eb0*/  STL.64 [R1+0x3c8], R18 ;  /* 0x0003c81201007387 */ /* 0x0001e80000100a00 */
[----:B0-----:R-:W2:Y:S04]  /*a1ec0*/  LDL.LU R18, [R1+0x1b8] ;  /* 0x0001b80001127983 */ /* 0x001ea80000300800 */
[----:B------:R-:W2:Y:S04]  /*a1ed0*/  LDL.LU R19, [R1+0x1bc] ;  /* 0x0001bc0001137983 */ /* 0x000ea80000300800 */
[----:B------:R-:W-:Y:S04]  /*a1ee0*/  STL.64 [R1+0x64d8], R6 ;  /* 0x0064d80601007387 */ /* 0x000fe80000100a00 */
[----:B----4-:R0:W-:Y:S04]  /*a1ef0*/  STL.64 [R1+0x64d0], R4 ;  /* 0x0064d00401007387 */ /* 0x0101e80000100a00 */
[----:B0-----:R-:W2:Y:S04]  /*a1f00*/  LDL.LU R4, [R1+0x3b0] ;  /* 0x0003b00001047983 */ /* 0x001ea80000300800 */
[----:B------:R-:W2:Y:S04]  /*a1f10*/  LDL.LU R5, [R1+0x3b4] ;  /* 0x0003b40001057983 */ /* 0x000ea80000300800 */
[----:B------:R-:W2:Y:S04]  /*a1f20*/  LDL.LU R6, [R1+0x3b8] ;  /* 0x0003b80001067983 */ /* 0x000ea80000300800 */
[----:B------:R-:W2:Y:S04]  /*a1f30*/  LDL.LU R7, [R1+0x3bc] ;  /* 0x0003bc0001077983 */ /* 0x000ea80000300800 */
[----:B------:R-:W4:Y:S01]  /*a1f40*/  LDL.LU R16, [R1+0x1c0] ;  /* 0x0001c00001107983 */ /* 0x000f220000300800 */
[----:B--2---:R-:W-:-:S15]  /*a1f50*/  HMMA.16816.F32 R4, R20, R18, R4 ;  /* 0x000000121404723c */ /* 0x004fde0000001804 */
[----:B------:R-:W-:-:S04]  /*a1f60*/  NOP ;  /* 0x0000000000007918 */ /* 0x000fc80000000000 */
[----:B------:R-:W-:Y:S04]  /*a1f70*/  STL.64 [R1+0x3b0], R4 ;  /* 0x0003b00401007387 */ /* 0x000fe80000100a00 */
[----:B------:R3:W-:Y:S04]  /*a1f80*/  STL.64 [R1+0x3b8], R6 ;  /* 0x0003b80601007387 */ /* 0x0007e80000100a00 */
[----:B------:R-:W4:Y:S04]  /*a1f90*/  LDL.LU R17, [R1+0x1c4] ;  /* 0x0001c40001117983 */ /* 0x000f280000300800 */
[----:B------:R-:W2:Y:S04]  /*a1fa0*/  LDL.LU R18, [R1+0x1c8] ;  /* 0x0001c80001127983 */ /* 0x000ea80000300800 */
[----:B------:R-:W2:Y:S01]  /*a1fb0*/  LDL.LU R19, [R1+0x1cc] ;  /* 0x0001cc0001137983 */ /* 0x000ea20000300800 */
[----:B---3--:R-:W-:Y:S01]  /*a1fc0*/  HMMA.16816.F32 R4, R20, R26, R12 ;  /* 0x0000001a1404723c */ /* 0x008fe2000000180c */
[----:B------:R-:W-:-:S02]  /*a1fd0*/  IMAD.MOV.U32 R26, RZ, RZ, R2 ;  /* 0x000000ffff1a7224 */ /* 0x000fc400078e0002 */
[----:B------:R-:W-:Y:S01]  /*a1fe0*/  IMAD.MOV.U32 R27, RZ, RZ, R9 ;  /* 0x000000ffff1b7224 */ /* 0x000fe200078e0009 */
[----:B--2---:R-:W-:Y:S04]  /*a1ff0*/  STL.64 [R1+0x64e8], R18 ;  /* 0x0064e81201007387 */ /* 0x004fe80000100a00 */
[----:B----4-:R-:W-:Y:S04]  /*a2000*/  STL.64 [R1+0x64e0], R16 ;  /* 0x0064e01001007387 */ /* 0x010fe80000100a00 */
[----:B------:R-:W2:Y:S07]  /*a2010*/  LDL.LU R2, [R1+0x67f0] ;  /* 0x0067f00001027983 */ /* 0x000eae0000300800 */
[----:B------:R0:W-:Y:S04]  /*a2020*/  STL.64 [R1+0x3a0], R4 ;  /* 0x0003a00401007387 */ /* 0x0001e80000100a00 */
[----:B------:R1:W-:Y:S04]  /*a2030*/  STL.64 [R1+0x3a8], R6 ;  /* 0x0003a80601007387 */ /* 0x0003e80000100a00 */
[----:B------:R-:W3:Y:S04]  /*a2040*/  LDL.LU R9, [R1+0x67ec] ;  /* 0x0067ec0001097983 */ /* 0x000ee80000300800 */
[----:B------:R4:W-:Y:S04]  /*a2050*/  STL.64 [R1+0x64f0], R26 ;  /* 0x0064f01a01007387 */ /* 0x0009e80000100a00 */
[----:B0-----:R-:W2:Y:S04]  /*a2060*/  LDL.LU R4, [R1+0x200] ;  /* 0x0002000001047983 */ /* 0x001ea80000300800 */
[----:B------:R-:W2:Y:S04]  /*a2070*/  LDL.LU R5, [R1+0x204] ;  /* 0x0002040001057983 */ /* 0x000ea80000300800 */
[----:B-1----:R-:W2:Y:S04]  /*a2080*/  LDL.LU R6, [R1+0x208] ;  /* 0x0002080001067983 */ /* 0x002ea80000300800 */
[----:B------:R-:W2:Y:S01]  /*a2090*/  LDL.LU R7, [R1+0x20c] ;  /* 0x00020c0001077983 */ /* 0x000ea20000300800 */
[----:B------:R-:W-:-:S02]  /*a20a0*/  IMAD.MOV.U32 R18, RZ, RZ, R8 ;  /* 0x000000ffff127224 */ /* 0x000fc400078e0008 */
[----:B------:R-:W-:Y:S01]  /*a20b0*/  IMAD.MOV.U32 R19, RZ, RZ, R3 ;  /* 0x000000ffff137224 */ /* 0x000fe200078e0003 */
[----:B--2---:R0:W-:Y:S04]  /*a20c0*/  STL.64 [R1+0x6500], R6 ;  /* 0x0065000601007387 */ /* 0x0041e80000100a00 */
[----:B------:R-:W-:Y:S04]  /*a20d0*/  STL.64 [R1+0x64f8], R4 ;  /* 0x0064f80401007387 */ /* 0x000fe80000100a00 */
[----:B------:R-:W2:Y:S04]  /*a20e0*/  LDL.LU R8, [R1+0x67e8] ;  /* 0x0067e80001087983 */ /* 0x000ea80000300800 */
[----:B------:R-:W2:Y:S04]  /*a20f0*/  LDL.LU R3, [R1+0x67e4] ;  /* 0x0067e40001037983 */ /* 0x000ea80000300800 */
[----:B------:R1:W-:Y:S04]  /*a2100*/  STL.64 [R1+0x6508], R18 ;  /* 0x0065081201007387 */ /* 0x0003e80000100a00 */
[----:B------:R-:W2:Y:S04]  /*a2110*/  LDL.LU R24, [R1+0x210] ;  /* 0x0002100001187983 */ /* 0x000ea80000300800 */
[----:B------:R-:W2:Y:S04]  /*a2120*/  LDL.LU R25, [R1+0x214] ;  /* 0x0002140001197983 */ /* 0x000ea80000300800 */
[----:B----4-:R-:W4:Y:S04]  /*a2130*/  LDL.LU R26, [R1+0x218] ;  /* 0x00021800011a7983 */ /* 0x010f280000300800 */
[----:B------:R-:W4:Y:S01]  /*a2140*/  LDL.LU R27, [R1+0x21c] ;  /* 0x00021c00011b7983 */ /* 0x000f220000300800 */
[----:B0-----:R-:W-:-:S02]  /*a2150*/  IMAD.MOV.U32 R6, RZ, RZ, R0 ;  /* 0x000000ffff067224 */ /* 0x001fc400078e0000 */
[----:B------:R-:W-:Y:S01]  /*a2160*/  IMAD.MOV.U32 R7, RZ, RZ, R29 ;  /* 0x000000ffff077224 */ /* 0x000fe200078e001d */
[----:B----4-:R0:W-:Y:S04]  /*a2170*/  STL.64 [R1+0x6518], R26 ;  /* 0x0065181a01007387 */ /* 0x0101e80000100a00 */
[----:B--2---:R-:W-:Y:S04]  /*a2180*/  STL.64 [R1+0x6510], R24 ;  /* 0x0065101801007387 */ /* 0x004fe80000100a00 */
[----:B------:R-:W2:Y:S04]  /*a2190*/  LDL.LU R0, [R1+0x67e0] ;  /* 0x0067e00001007983 */ /* 0x000ea80000300800 */
[----:B------:R-:W4:Y:S04]  /*a21a0*/  LDL.LU R29, [R1+0x67dc] ;  /* 0x0067dc00011d7983 */ /* 0x000f280000300800 */
[----:B------:R-:W-:Y:S04]  /*a21b0*/  STL.64 [R1+0x6520], R6 ;  /* 0x0065200601007387 */ /* 0x000fe80000100a00 */
[----:B------:R-:W2:Y:S04]  /*a21c0*/  LDL.LU R16, [R1+0x220] ;  /* 0x0002200001107983 */ /* 0x000ea80000300800 */
[----:B------:R-:W2:Y:S04]  /*a21d0*/  LDL.LU R17, [R1+0x224] ;  /* 0x0002240001117983 */ /* 0x000ea80000300800 */
[----:B-1----:R-:W2:Y:S04]  /*a21e0*/  LDL.LU R18, [R1+0x228] ;  /* 0x0002280001127983 */ /* 0x002ea80000300800 */
[----:B------:R-:W2:Y:S01]  /*a21f0*/  LDL.LU R19, [R1+0x22c] ;  /* 0x00022c0001137983 */ /* 0x000ea20000300800 */
[----:B0-----:R-:W-:-:S02]  /*a2200*/  IMAD.MOV.U32 R26, RZ, RZ, R2 ;  /* 0x000000ffff1a7224 */ /* 0x001fc400078e0002 */
[----:B------:R-:W-:Y:S01]  /*a2210*/  IMAD.MOV.U32 R27, RZ, RZ, R28 ;  /* 0x000000ffff1b7224 */ /* 0x000fe200078e001c */
[----:B--2---:R0:W-:Y:S04]  /*a2220*/  STL.64 [R1+0x6530], R18 ;  /* 0x0065301201007387 */ /* 0x0041e80000100a00 */
[----:B------:R-:W-:Y:S04]  /*a2230*/  STL.64 [R1+0x6528], R16 ;  /* 0x0065281001007387 */ /* 0x000fe80000100a00 */
[----:B------:R-:W2:Y:S04]  /*a2240*/  LDL.LU R2, [R1+0x67d8] ;  /* 0x0067d80001027983 */ /* 0x000ea80000300800 */
[----:B------:R-:W2:Y:S04]  /*a2250*/  LDL.LU R28, [R1+0x67d4] ;  /* 0x0067d400011c7983 */ /* 0x000ea80000300800 */
[----:B------:R1:W-:Y:S01]  /*a2260*/  STL.64 [R1+0x6538], R26 ;  /* 0x0065381a01007387 */ /* 0x0003e20000100a00 */
[----:B0-----:R-:W-:-:S02]  /*a2270*/  IMAD.MOV.U32 R18, RZ, RZ, R8 ;  /* 0x000000ffff127224 */ /* 0x001fc400078e0008 */
[----:B---3--:R-:W-:Y:S01]  /*a2280*/  IMAD.MOV.U32 R19, RZ, RZ, R9 ;  /* 0x000000ffff137224 */ /* 0x008fe200078e0009 */
[----:B------:R-:W3:Y:S04]  /*a2290*/  LDL.LU R8, [R1+0x67d0] ;  /* 0x0067d00001087983 */ /* 0x000ee80000300800 */
        /* <DEDUP_REMOVED lines=20> */
[----:B------:R0:W-:Y:S04]  /*a23e0*/  STL.64 [R1+0x6560], R24 ;  /* 0x0065601801007387 */ /* 0x0001e80000100a00 */
[----:B------:R-:W2:Y:S04]  /*a23f0*/  LDL.LU R2, [R1+0x67c0] ;  /* 0x0067c00001027983 */ /* 0x000ea80000300800 */
[----:B------:R-:W4:Y:S04]  /*a2400*/  LDL.LU R29, [R1+0x67bc] ;  /* 0x0067bc00011d7983 */ /* 0x000f280000300800 */
        /* <DEDUP_REMOVED lines=8> */
[----:B------:R-:W-:Y:S04]  /*a2490*/  STL.64 [R1+0x6578], R24 ;  /* 0x0065781801007387 */ /* 0x000fe80000100a00 */
[----:B------:R-:W2:Y:S04]  /*a24a0*/  LDL.LU R8, [R1+0x67b8] ;  /* 0x0067b80001087983 */ /* 0x000ea80000300800 */
[----:B------:R-:W3:Y:S04]  /*a24b0*/  LDL.LU R28, [R1+0x67b4] ;  /* 0x0067b400011c7983 */ /* 0x000ee80000300800 */
        /* <DEDUP_REMOVED lines=43> */
[----:B------:R-:W-:Y:S01]  /*a2770*/  MOV R18, R2 ;  /* 0x0000000200127202 */ /* 0x000fe20000000f00 */
        /* <DEDUP_REMOVED lines=13> */
[----:B------:R-:W4:Y:S04]  /*a2850*/  LDL.LU R3, [R1+0x6784] ;  /* 0x0067840001037983 */ /* 0x000f280000300800 */
[----:B------:R3:W-:Y:S02]  /*a2860*/  STL.64 [R1+0x6618], R18 ;  /* 0x0066181201007387 */ /* 0x0007e40000100a00 */
        /* <DEDUP_REMOVED lines=107> */
[----:B------:R0:W-:Y:S04]  /*a2f20*/  STL.64 [R1+0x6728], R18 ;  /* 0x0067281201007387 */ /* 0x0001e80000100a00 */
[----:B------:R-:W3:Y:S04]  /*a2f30*/  LDL.LU R16, [R1+0x390] ;  /* 0x0003900001107983 */ /* 0x000ee80000300800 */
[----:B------:R-:W3:Y:S04]  /*a2f40*/  LDL.LU R17, [R1+0x394] ;  /* 0x0003940001117983 */ /* 0x000ee80000300800 */
[----:B0-----:R-:W3:Y:S04]  /*a2f50*/  LDL.LU R18, [R1+0x398] ;  /* 0x0003980001127983 */ /* 0x001ee80000300800 */
        /* <DEDUP_REMOVED lines=19> */
[----:B----4-:R-:W-:-:S02]  /*a3090*/  IMAD.MOV.U32 R10, RZ, RZ, R8 ;  /* 0x000000ffff0a7224 */ /* 0x010fc400078e0008 */
[----:B------:R-:W-:-:S07]  /*a30a0*/  IMAD.MOV.U32 R11, RZ, RZ, R3 ;  /* 0x000000ffff0b7224 */ /* 0x000fce00078e0003 */
[----:B---3--:R-:W-:Y:S01]  /*a30b0*/  HMMA.16816.F32 R8, R20, R10, R16 ;  /* 0x0000000a1408723c */ /* 0x008fe20000001810 */
[----:B--2---:R-:W-:Y:S04]  /*a30c0*/  STL.64 [R1+0x6718], R26 ;  /* 0x0067181a01007387 */ /* 0x004fe80000100a00 */
[----:B------:R0:W-:Y:S04]  /*a30d0*/  STL.64 [R1+0x6710], R24 ;  /* 0x0067101801007387 */ /* 0x0001e80000100a00 */
        /* <DEDUP_REMOVED lines=8> */
[----:B------:R-:W4:Y:S04]  /*a3160*/  LDL.LU R12, [R1+0x1f0] ;  /* 0x0001f000010c7983 */ /* 0x000f280000300800 */
[----:B------:R-:W4:Y:S04]  /*a3170*/  LDL.LU R13, [R1+0x1f4] ;  /* 0x0001f400010d7983 */ /* 0x000f280000300800 */
[----:B------:R-:W4:Y:S04]  /*a3180*/  LDL.LU R14, [R1+0x1f8] ;  /* 0x0001f800010e7983 */ /* 0x000f280000300800 */
[----:B------:R-:W4:Y:S04]  /*a3190*/  LDL.LU R15, [R1+0x1fc] ;  /* 0x0001fc00010f7983 */ /* 0x000f280000300800 */
[----:B------:R-:W2:Y:S04]  /*a31a0*/  LDL.LU.64 R18, [R1+0x6728] ;  /* 0x0067280001127983 */ /* 0x000ea80000300a00 */
[----:B------:R0:W-:Y:S04]  /*a31b0*/  STL.64 [R1+0x390], R8 ;  /* 0x0003900801007387 */ /* 0x0001e80000100a00 */
[----:B------:R1:W-:Y:S04]  /*a31c0*/  STL.64 [R1+0x398], R10 ;  /* 0x0003980a01007387 */ /* 0x0003e80000100a00 */
[----:B0-----:R-:W3:Y:S04]  /*a31d0*/  LDL.LU R8, [R1+0x1e0] ;  /* 0x0001e00001087983 */ /* 0x001ee80000300800 */
[----:B------:R-:W3:Y:S04]  /*a31e0*/  LDL.LU R9, [R1+0x1e4] ;  /* 0x0001e40001097983 */ /* 0x000ee80000300800 */
[----:B-1----:R-:W3:Y:S01]  /*a31f0*/  LDL.LU R10, [R1+0x1e8] ;  /* 0x0001e800010a7983 */ /* 0x002ee20000300800 */
[----:B------:R-:W-:-:S03]  /*a3200*/  IMAD.MOV.U32 R11, RZ, RZ, R2 ;  /* 0x000000ffff0b7224 */ /* 0x000fc600078e0002 */
        /* <DEDUP_REMOVED lines=129> */
[----:B------:R-:W2:-:S15]  /*a3a20*/  LDL.LU.64 R6, [R1+0x6520] ;  /* 0x0065200001067983 */ /* 0x000e9e0000300a00 */
[----:B------:R-:W-:Y:S01]  /*a3a30*/  NOP ;  /* 0x0000000000007918 */ /* 0x000fe20000000000 */
[----:B------:R-:W-:Y:S04]  /*a3a40*/  STL.64 [R1+0x230], R24 ;  /* 0x0002301801007387 */ /* 0x000fe80000100a00 */
[----:B------:R0:W-:Y:S04]  /*a3a50*/  STL.64 [R1+0x238], R26 ;  /* 0x0002381a01007387 */ /* 0x0001e80000100a00 */
[----:B0-----:R-:W3:Y:S04]  /*a3a60*/  LDL.LU.64 R26, [R1+0x6518] ;  /* 0x00651800011a7983 */ /* 0x001ee80000300a00 */
[----:B------:R-:W3:Y:S01]  /*a3a70*/  LDL.LU.64 R24, [R1+0x6510] ;  /* 0x0065100001187983 */ /* 0x000ee20000300a00 */
[----:B--2---:R-:W-:Y:S03]  /*a3a80*/  HMMA.16816.F32 R4, R20, R6, R16 ;  /* 0x000000061404723c */ /* 0x004fe60000001810 */
[----:B------:R-:W3:-:S15]  /*a3a90*/  LDL.LU.64 R18, [R1+0x6508] ;  /* 0x0065080001127983 */ /* 0x000ede0000300a00 */
[----:B------:R-:W-:Y:S01]  /*a3aa0*/  NOP ;  /* 0x0000000000007918 */ /* 0x000fe20000000000 */
        /* <DEDUP_REMOVED lines=12> */
[----:B------:R-:W3:Y:S04]  /*a3b70*/  LDL.LU.64 R6, [R1+0x64d8] ;  /* 0x0064d80001067983 */ /* 0x000ee80000300a00 */
[----:B------:R-:W2:-:S12]  /*a3b80*/  LDL.LU.64 R4, [R1+0x64d0] ;  /* 0x0064d00001047983 */ /* 0x000e980000300a00 */
[----:B------:R-:W-:Y:S04]  /*a3b90*/  STL.64 [R1+0x200], R24 ;  /* 0x0002001801007387 */ /* 0x000fe80000100a00 */
[----:B------:R0:W-:Y:S04]  /*a3ba0*/  STL.64 [R1+0x208], R26 ;  /* 0x0002081a01007387 */ /* 0x0001e80000100a00 */
[----:B0-----:R-:W4:Y:S04]  /*a3bb0*/  LDL.LU.64 R26, [R1+0x64c8] ;  /* 0x0064c800011a7983 */ /* 0x001f280000300a00 */
[----:B------:R-:W2:Y:S01]  /*a3bc0*/  LDL.LU.64 R24, [R1+0x64c0] ;  /* 0x0064c00001187983 */ /* 0x000ea20000300a00 */
[----:B----4-:R-:W-:-:S15]  /*a3bd0*/  HMMA.16816.F32 R12, R20, R26, R12 ;  /* 0x0000001a140c723c */ /* 0x010fde000000180c */
[----:B------:R-:W-:-:S04]  /*a3be0*/  NOP ;  /* 0x0000000000007918 */ /* 0x000fc80000000000 */
[----:B------:R-:W-:Y:S04]  /*a3bf0*/  STL.64 [R1+0x1f0], R12 ;  /* 0x0001f00c01007387 */ /* 0x000fe80000100a00 */
[----:B------:R0:W-:Y:S04]  /*a3c00*/  STL.64 [R1+0x1f8], R14 ;  /* 0x0001f80e01007387 */ /* 0x0001e80000100a00 */
[----:B0-----:R-:W4:Y:S04]  /*a3c10*/  LDL.LU.64 R14, [R1+0x64b8] ;  /* 0x0064b800010e7983 */ /* 0x001f280000300a00 */
[----:B------:R-:W2:Y:S01]  /*a3c20*/  LDL.LU.64 R12, [R1+0x64b0] ;  /* 0x0064b000010c7983 */ /* 0x000ea20000300a00 */
[----:B------:R-:W-:-:S03]  /*a3c30*/  IMAD.MOV.U32 R26, RZ, RZ, R28 ;  /* 0x000000ffff1a7224 */ /* 0x000fc600078e001c */
[----:B------:R-:W2:Y:S01]  /*a3c40*/  LDL.LU R28, [R1+0x64a8] ;  /* 0x0064a800011c7983 */ /* 0x000ea20000300800 */
[----:B----4-:R-:W-:-:S15]  /*a3c50*/  HMMA.16816.F32 R8, R20, R14, R8 ;  /* 0x0000000e1408723c */ /* 0x010fde0000001808 */
[----:B------:R-:W-:-:S04]  /*a3c60*/  NOP ;  /* 0x0000000000007918 */ /* 0x000fc80000000000 */
[----:B------:R-:W-:Y:S04]  /*a3c70*/  STL.64 [R1+0x1e0], R8 ;  /* 0x0001e00801007387 */ /* 0x000fe80000100a00 */
[----:B------:R0:W-:Y:S04]  /*a3c80*/  STL.64 [R1+0x1e8], R10 ;  /* 0x0001e80a01007387 */ /* 0x0001e80000100a00 */
[----:B0-----:R-:W2:Y:S01]  /*a3c90*/  LDL.LU.64 R10, [R1+0x64a0] ;  /* 0x0064a000010a7983 */ /* 0x001ea20000300a00 */
[----:B------:R-:W-:-:S07]  /*a3ca0*/  IMAD.MOV.U32 R27, RZ, RZ, R0 ;  /* 0x000000ffff1b7224 */ /* 0x000fce00078e0000 */
[C---:B--2---:R-:W-:Y:S08]  /*a3cb0*/  HMMA.16816.F32 R8, R20.reuse, R10, R24 ;  /* 0x0000000a1408723c */ /* 0x044ff00000001818 */
[----:B---3--:R-:W-:Y:S01]  /*a3cc0*/  HMMA.16816.F32 R20, R20, R6, R16 ;  /* 0x000000061414723c */ /* 0x008fe20000001810 */
[----:B------:R-:W-:Y:S04]  /*a3cd0*/  LDSM.16.M88.4 R24, [R28+UR5+0x1080] ;  /* 0x001080051c18783b */ /* 0x000fe80008000200 */
[----:B------:R-:W-:Y:S06]  /*a3ce0*/  LDSM.16.MT88.4 R16, [R2+UR5+0x22000] ;  /* 0x022000050210783b */ /* 0x000fec0008004200 */
[----:B------:R-:W-:Y:S04]  /*a3cf0*/  STL.64 [R1+0x1d0], R8 ;  /* 0x0001d00801007387 */ /* 0x000fe80000100a00 */
[----:B------:R-:W-:Y:S04]  /*a3d00*/  STL.64 [R1+0x1d8], R10 ;  /* 0x0001d80a01007387 */ /* 0x000fe80000100a00 */
[----:B------:R-:W0:Y:S04]  /*a3d10*/  LDSM.16.M88.4 R8, [R28+UR5+0x80] ;  /* 0x000080051c08783b */ /* 0x000e280008000200 */
[----:B------:R-:W-:Y:S04]  /*a3d20*/  STL.64 [R1+0x1c0], R20 ;  /* 0x0001c01401007387 */ /* 0x000fe80000100a00 */
[----:B------:R-:W-:Y:S04]  /*a3d30*/  STL.64 [R1+0x1c8], R22 ;  /* 0x0001c81601007387 */ /* 0x000fe80000100a00 */
[----:B------:R-:W1:Y:S04]  /*a3d40*/  LDSM.16.M88.4 R20, [R28+UR5+0x2080] ;  /* 0x002080051c14783b */ /* 0x000e680008000200 */
[----:B0-----:R-:W-:Y:S04]  /*a3d50*/  STL.64 [R1+0x1b0], R8 ;  /* 0x0001b00801007387 */ /* 0x001fe80000100a00 */
[----:B------:R0:W-:Y:S04]  /*a3d60*/  STL.64 [R1+0x1b8], R10 ;  /* 0x0001b80a01007387 */ /* 0x0001e80000100a00 */
[----:B------:R-:W-:Y:S04]  /*a3d70*/  STL.64 [R1+0x1a0], R24 ;  /* 0x0001a01801007387 */ /* 0x000fe80000100a00 */
[----:B------:R-:W-:Y:S04]  /*a3d80*/  STL.64 [R1+0x1a8], R26 ;  /* 0x0001a81a01007387 */ /* 0x000fe80000100a00 */
[----:B-1----:R-:W-:Y:S04]  /*a3d90*/  STL.64 [R1+0x190], R20 ;  /* 0x0001901401007387 */ /* 0x002fe80000100a00 */
[----:B------:R-:W-:Y:S01]  /*a3da0*/  STL.64 [R1+0x198], R22 ;  /* 0x0001981601007387 */ /* 0x000fe20000100a00 */
[----:B------:R-:W-:-:S02]  /*a3db0*/  IMAD.MOV.U32 R7, RZ, RZ, R8 ;  /* 0x000000ffff077224 */ /* 0x000fc400078e0008 */
[----:B------:R-:W-:Y:S01]  /*a3dc0*/  IMAD.MOV.U32 R6, RZ, RZ, R9 ;  /* 0x000000ffff067224 */ /* 0x000fe200078e0009 */
[----:B------:R-:W-:Y:S01]  /*a3dd0*/  LDSM.16.M88.4 R24, [R28+UR5+0x6080] ;  /* 0x006080051c18783b */ /* 0x000fe20008000200 */
[----:B0-----:R-:W-:Y:S02]  /*a3de0*/  IMAD.MOV.U32 R11, RZ, RZ, R20 ;  /* 0x000000ffff0b7224 */ /* 0x001fe400078e0014 */
[----:B------:R-:W-:Y:S02]  /*a3df0*/  IMAD.MOV.U32 R10, RZ, RZ, R21 ;  /* 0x000000ffff0a7224 */ /* 0x000fe400078e0015 */
[----:B------:R-:W0:Y:S04]  /*a3e00*/  LDSM.16.M88.4 R20, [R28+UR5+0x3080] ;  /* 0x003080051c14783b */ /* 0x000e280008000200 */
[----:B0-----:R-:W-:Y:S01]  /*a3e10*/  STL.64 [R1+0x180], R20 ;  /* 0x0001801401007387 */ /* 0x001fe20000100a00 */
[----:B------:R-:W-:-:S03]  /*a3e20*/  IMAD.MOV.U32 R9, RZ, RZ, R21 ;  /* 0x000000ffff097224 */ /* 0x000fc600078e0015 */
[----:B------:R-:W-:Y:S01]  /*a3e30*/  STL.64 [R1+0x188], R22 ;  /* 0x0001881601007387 */ /* 0x000fe20000100a00 */
[----:B------:R-:W-:-:S03]  /*a3e40*/  IMAD.MOV.U32 R8, RZ, RZ, R20 ;  /* 0x000000ffff087224 */ /* 0x000fc600078e0014 */
[----:B------:R-:W0:Y:S04]  /*a3e50*/  LDSM.16.M88.4 R20, [R28+UR5+0x4080] ;  /* 0x004080051c14783b */ /* 0x000e280008000200 */
[----:B0-----:R-:W-:Y:S01]  /*a3e60*/  STL.64 [R1+0x170], R20 ;  /* 0x0001701401007387 */ /* 0x001fe20000100a00 */
[----:B------:R-:W-:-:S03]  /*a3e70*/  IMAD.MOV.U32 R2, RZ, RZ, R22 ;  /* 0x000000ffff027224 */ /* 0x000fc600078e0016 */
[----:B------:R-:W-:Y:S01]  /*a3e80*/  STL.64 [R1+0x178], R22 ;  /* 0x0001781601007387 */ /* 0x000fe20000100a00 */
[----:B------:R-:W-:-:S03]  /*a3e90*/  IMAD.MOV.U32 R0, RZ, RZ, R23 ;  /* 0x000000ffff007224 */ /* 0x000fc600078e0017 */
[----:B------:R-:W0:Y:S04]  /*a3ea0*/  LDSM.16.M88.4 R20, [R28+UR5+0x5080] ;  /* 0x005080051c14783b */ /* 0x000e280008000200 */
[----:B------:R-:W-:Y:S04]  /*a3eb0*/  STL [R1+0x59fc], R0 ;  /* 0x0059fc0001007387 */ /* 0x000fe80000100800 */
[----:B------:R-:W-:Y:S04]  /*a3ec0*/  STL [R1+0x59f8], R2 ;  /* 0x0059f80201007387 */ /* 0x000fe80000100800 */
[----:B0-----:R-:W-:Y:S04]  /*a3ed0*/  STL.64 [R1+0x160], R20 ;  /* 0x0001601401007387 */ /* 0x001fe80000100a00 */
[----:B------:R-:W-:Y:S01]  /*a3ee0*/  STL.64 [R1+0x168], R22 ;  /* 0x0001681601007387 */ /* 0x000fe20000100a00 */
[----:B------:R-:W-:-:S03]  /*a3ef0*/  IMAD.MOV.U32 R3, RZ, RZ, R21 ;  /* 0x000000ffff037224 */ /* 0x000fc600078e0015 */
[----:B------:R-:W-:Y:S04]  /*a3f00*/  STL.64 [R1+0x150], R24 ;  /* 0x0001501801007387 */ /* 0x000fe80000100a00 */
[----:B------:R-:W0:Y:S04]  /*a3f10*/  LDSM.16.M88.4 R20, [R28+UR5+0x7080] ;  /* 0x007080051c14783b */ /* 0x000e280008000200 */
[----:B------:R-:W-:Y:S04]  /*a3f20*/  STL.64 [R1+0x158], R26 ;  /* 0x0001581a01007387 */ /* 0x000fe80000100a00 */
[----:B------:R-:W1:Y:S04]  /*a3f30*/  LDSM.16.M88.4 R24, [R28+UR5+0x8080] ;  /* 0x008080051c18783b */ /* 0x000e680008000200 */
[----:B0-----:R-:W-:Y:S04]  /*a3f40*/  STL.64 [R1+0x140], R20 ;  /* 0x0001401401007387 */ /* 0x001fe80000100a00 */
[----:B------:R-:W-:Y:S04]  /*a3f50*/  STL.64 [R1+0x148], R22 ;  /* 0x0001481601007387 */ /* 0x000fe80000100a00 */
[----:B------:R-:W0:Y:S04]  /*a3f60*/  LDSM.16.M88.4 R20, [R28+UR5+0x9080] ;  /* 0x009080051c14783b */ /* 0x000e280008000200 */
[----:B-1----:R-:W-:Y:S04]  /*a3f70*/  STL.64 [R1+0x130], R24 ;  /* 0x0001301801007387 */ /* 0x002fe80000100a00 */
        /* <DEDUP_REMOVED lines=52> */
[----:B-1----:R-:W-:Y:S04]  /*a42c0*/  STL.64 [R1+0x10], R24 ;  /* 0x0000101801007387 */ /* 0x002fe80000100a00 */
[----:B------:R-:W-:Y:S04]  /*a42d0*/  STL.64 [R1+0x18], R26 ;  /* 0x0000181a01007387 */ /* 0x000fe80000100a00 */
[----:B------:R-:W0:Y:S04]  /*a42e0*/  LDSM.16.M88.4 R24, [R28+UR5+0x1c080] ;  /* 0x01c080051c18783b */ /* 0x000e280008000200 */
[----:B------:R-:W1:Y:S01]  /*a42f0*/  LDSM.16.M88.4 R20, [R28+UR5+0x1b080] ;  /* 0x01b080051c14783b */ /* 0x000e620008000200 */
[----:B------:R-:W-:-:S02]  /*a4300*/  IMAD.MOV.U32 R0, RZ, RZ, R9 ;  /* 0x000000ffff007224 */ /* 0x000fc400078e0009 */
[----:B------:R-:W-:Y:S01]  /*a4310*/  IMAD.MOV.U32 R2, RZ, RZ, R8 ;  /* 0x000000ffff027224 */ /* 0x000fe200078e0008 */
[----:B0-----:R0:W-:Y:S04]  /*a4320*/  STL.64 [R1+0x62b8], R26 ;  /* 0x0062b81a01007387 */ /* 0x0011e80000100a00 */
[----:B-1----:R-:W-:Y:S04]  /*a4330*/  STL.64 [R1], R20 ;  /* 0x0000001401007387 */ /* 0x002fe80000100a00 */
[----:B------:R-:W-:Y:S04]  /*a4340*/  STL.64 [R1+0x8], R22 ;  /* 0x0000081601007387 */ /* 0x000fe80000100a00 */
[----:B------:R1:W-:Y:S01]  /*a4350*/  STL.64 [R1+0x62b0], R24 ;  /* 0x0062b01801007387 */ /* 0x0003e20000100a00 */
[----:B0-----:R-:W-:-:S02]  /*a4360*/  IMAD.MOV.U32 R26, RZ, RZ, R13 ;  /* 0x000000ffff1a7224 */ /* 0x001fc400078e000d */
[----:B------:R-:W-:Y:S02]  /*a4370*/  IMAD.MOV.U32 R27, RZ, RZ, R12 ;  /* 0x000000ffff1b7224 */ /* 0x000fe400078e000c */
[----:B------:R-:W0:Y:S01]  /*a4380*/  LDSM.16.M88.4 R12, [R28+UR5+0x1d080] ;  /* 0x01d080051c0c783b */ /* 0x000e220008000200 */
[----:B-1----:R-:W-:Y:S02]  /*a4390*/  IMAD.MOV.U32 R24, RZ, RZ, R11 ;  /* 0x000000ffff187224 */ /* 0x002fe400078e000b */
[----:B------:R-:W-:Y:S02]  /*a43a0*/  IMAD.MOV.U32 R25, RZ, RZ, R10 ;  /* 0x000000ffff197224 */ /* 0x000fe400078e000a */
[----:B------:R-:W1:Y:S04]  /*a43b0*/  LDSM.16.M88.4 R8, [R28+UR5+0x1e080] ;  /* 0x01e080051c08783b */ /* 0x000e680008000200 */
[----:B------:R2:W-:Y:S04]  /*a43c0*/  STL.64 [R1+0x6480], R24 ;  /* 0x0064801801007387 */ /* 0x0005e80000100a00 */
[----:B--2---:R-:W2:Y:S04]  /*a43d0*/  LDL.LU R24, [R1+0x9a0] ;  /* 0x0009a00001187983 */ /* 0x004ea80000300800 */
[----:B------:R-:W2:Y:S04]  /*a43e0*/  LDL.LU R25, [R1+0x9a4] ;  /* 0x0009a40001197983 */ /* 0x000ea80000300800 */
[----:B0-----:R-:W-:Y:S04]  /*a43f0*/  STL [R1+0x62ac], R12 ;  /* 0x0062ac0c01007387 */ /* 0x001fe80000100800 */
[----:B------:R-:W-:Y:S04]  /*a4400*/  STL [R1+0x62a8], R13 ;  /* 0x0062a80d01007387 */ /* 0x000fe80000100800 */
[----:B------:R-:W-:Y:S04]  /*a4410*/  STL [R1+0x57ec], R14 ;  /* 0x0057ec0e01007387 */ /* 0x000fe80000100800 */
[----:B------:R-:W-:Y:S04]  /*a4420*/  STL [R1+0x57e8], R15 ;  /* 0x0057e80f01007387 */ /* 0x000fe80000100800 */
[----:B-1----:R-:W-:Y:S04]  /*a4430*/  STL [R1+0x57cc], R10 ;  /* 0x0057cc0a01007387 */ /* 0x002fe80000100800 */
[----:B------:R-:W-:Y:S04]  /*a4440*/  STL [R1+0x57c8], R11 ;  /* 0x0057c80b01007387 */ /* 0x000fe80000100800 */
[----:B------:R0:W-:Y:S02]  /*a4450*/  STL.64 [R1+0x62a0], R8 ;  /* 0x0062a00801007387 */ /* 0x0001e40000100a00 */
[----:B0-----:R-:W-:-:S02]  /*a4460*/  IMAD.MOV.U32 R8, RZ, RZ, R29 ;  /* 0x000000ffff087224 */ /* 0x001fc400078e001d */
[----:B------:R-:W3:Y:S04]  /*a4470*/  LDL.LU R29, [R1+0x649c] ;  /* 0x00649c00011d7983 */ /* 0x000ee80000300800 */
[----:B------:R-:W4:Y:S01]  /*a4480*/  LDL.LU R9, [R1+0x994] ;  /* 0x0009940001097983 */ /* 0x000f220000300800 */
[----:B------:R-:W-:Y:S02]  /*a4490*/  IMAD.MOV.U32 R12, RZ, RZ, R7 ;  /* 0x000000ffff0c7224 */ /* 0x000fe400078e0007 */
[----:B------:R-:W-:Y:S02]  /*a44a0*/  IMAD.MOV.U32 R13, RZ, RZ, R6 ;  /* 0x000000ffff0d7224 */ /* 0x000fe400078e0006 */
[----:B------:R-:W-:Y:S02]  /*a44b0*/  IMAD.MOV.U32 R10, RZ, RZ, R5 ;  /* 0x000000ffff0a7224 */ /* 0x000fe400078e0005 */
[----:B------:R-:W-:-:S02]  /*a44c0*/  IMAD.MOV.U32 R11, RZ, RZ, R4 ;  /* 0x000000ffff0b7224 */ /* 0x000fc400078e0004 */
[----:B------:R-:W0:Y:S04]  /*a44d0*/  LDSM.16.M88.4 R4, [R28+UR5+0x1f080] ;  /* 0x01f080051c04783b */ /* 0x000e280008000200 */
[----:B------:R-:W-:Y:S04]  /*a44e0*/  STL.64 [R1+0x6490], R10 ;  /* 0x0064900a01007387 */ /* 0x000fe80000100a00 */
[----:B---3--:R-:W1:Y:S04]  /*a44f0*/  LDSM.16.MT88.4 R20, [R29+UR5+0x22000] ;  /* 0x022000051d14783b */ /* 0x008e680008004200 */
[----:B----4-:R3:W-:Y:S04]  /*a4500*/  STL.64 [R1+0x6488], R8 ;  /* 0x0064880801007387 */ /* 0x0107e80000100a00 */
[----:B---3--:R-:W2:Y:S04]  /*a4510*/  LDL.64 R8, [R1+0x1a0] ;  /* 0x0001a00001087983 */ /* 0x008ea80000100a00 */
        /* <DEDUP_REMOVED lines=9> */
[----:B------:R-:W-:Y:S01]  /*a45b0*/  STL [R1+0x5a38], R29 ;  /* 0x005a381d01007387 */ /* 0x000fe20000100800 */
[----:B---3--:R-:W-:Y:S03]  /*a45c0*/  HMMA.16816.F32 R12, R16, R12, R20 ;  /* 0x0000000c100c723c */ /* 0x008fe60000001814 */
[----:B------:R-:W3:Y:S04]  /*a45d0*/  LDL.64 R20, [R1+0x150] ;  /* 0x0001500001147983 */ /* 0x000ee80000100a00 */
[----:B---3--:R0:W-:-:S12]  /*a45e0*/  STL.64 [R1+0x6440], R20 ;  /* 0x0064401401007387 */ /* 0x0081d80000100a00 */
[----:B------:R-:W-:Y:S04]  /*a45f0*/  STL.64 [R1+0x9b0], R12 ;  /* 0x0009b00c01007387 */ /* 0x000fe80000100a00 */
[----:B------:R-:W-:Y:S04]  /*a4600*/  STL.64 [R1+0x9b8], R14 ;  /* 0x0009b80e01007387 */ /* 0x000fe80000100a00 */
[----:B0-----:R-:W3:Y:S01]  /*a4610*/  LDL R20, [R1+0x160] ;  /* 0x0001600001147983 */ /* 0x001ee20000100800 */
[----:B------:R-:W-:-:S03]  /*a4620*/  IMAD.MOV.U32 R21, RZ, RZ, R3 ;  /* 0x000000ffff157224 */ /* 0x000fc600078e0003 */
[----:B------:R-:W4:Y:S01]  /*a4630*/  LDL.LU R3, [R1+0x6498] ;  /* 0x0064980001037983 */ /* 0x000f220000300800 */
[----:B--2---:R-:W-:Y:S03]  /*a4640*/  HMMA.16816.F32 R24, R16, R8, R24 ;  /* 0x000000081018723c */ /* 0x004fe60000001818 */
[----:B---3--:R0:W-:Y:S04]  /*a4650*/  STL.64 [R1+0x6458], R20 ;  /* 0x0064581401007387 */ /* 0x0081e80000100a00 */
[----:B0-----:R-:W2:Y:S01]  /*a4660*/  LDL.64 R20, [R1+0x170] ;  /* 0x0001700001147983 */ /* 0x001ea20000100a00 */
[----:B------:R-:W-:Y:S02]  /*a4670*/  IMAD.MOV.U32 R15, RZ, RZ, R8 ;  /* 0x000000ffff0f7224 */ /* 0x000fe400078e0008 */
[----:B------:R-:W-:Y:S01]  /*a4680*/  IMAD.MOV.U32 R14, RZ, RZ, R9 ;  /* 0x000000ffff0e7224 */ /* 0x000fe200078e0009 */
[----:B--2---:R-:W-:Y:S04]  /*a4690*/  STL.64 [R1+0x6468], R20 ;  /* 0x0064681401007387 */ /* 0x004fe80000100a00 */
[----:B------:R-:W2:Y:S04]  /*a46a0*/  LDL.LU.64 R10, [R1+0x6490] ;  /* 0x00649000010a7983 */ /* 0x000ea80000300a00 */
[----:B------:R-:W2:Y:S04]  /*a46b0*/  LDL.LU.64 R8, [R1+0x6488] ;  /* 0x0064880001087983 */ /* 0x000ea80000300a00 */
[----:B------:R0:W-:Y:S04]  /*a46c0*/  STL.64 [R1+0x9a0], R24 ;  /* 0x0009a01801007387 */ /* 0x0001e80000100a00 */
[----:B0-----:R-:W2:Y:S04]  /*a46d0*/  LDL.LU.64 R24, [R1+0x6480] ;  /* 0x0064800001187983 */ /* 0x001ea80000300a00 */
[----:B------:R0:W-:Y:S04]  /*a46e0*/  STL.64 [R1+0x6460], R14 ;  /* 0x0064600e01007387 */ /* 0x0001e80000100a00 */
[----:B------:R-:W3:Y:S04]  /*a46f0*/  LDL.LU R12, [R1+0x970] ;  /* 0x00097000010c7983 */ /* 0x000ee80000300800 */
[----:B------:R-:W3:Y:S04]  /*a4700*/  LDL.LU R13, [R1+0x974] ;  /* 0x00097400010d7983 */ /* 0x000ee80000300800 */
[----:B0-----:R-:W3:Y:S04]  /*a4710*/  LDL.LU R14, [R1+0x978] ;  /* 0x00097800010e7983 */ /* 0x001ee80000300800 */
[----:B------:R-:W3:Y:S01]  /*a4720*/  LDL.LU R15, [R1+0x97c] ;  /* 0x00097c00010f7983 */ /* 0x000ee20000300800 */
[----:B------:R-:W-:-:S02]  /*a4730*/  IMAD.MOV.U32 R7, RZ, RZ, R27 ;  /* 0x000000ffff077224 */ /* 0x000fc400078e001b */
[----:B------:R-:W-:Y:S01]  /*a4740*/  IMAD.MOV.U32 R6, RZ, RZ, R26 ;  /* 0x000000ffff067224 */ /* 0x000fe200078e001a */
[----:B--2---:R-:W-:Y:S01]  /*a4750*/  HMMA.16816.F32 R8, R16, R24, R8 ;  /* 0x000000181008723c */ /* 0x004fe20000001808 */
[----:B---3--:R-:W-:Y:S04]  /*a4760*/  STL.64 [R1+0x6478], R14 ;  /* 0x0064780e01007387 */ /* 0x008fe80000100a00 */
[----:B------:R0:W-:Y:S04]  /*a4770*/  STL.64 [R1+0x6470], R12 ;  /* 0x0064700c01007387 */ /* 0x0001e80000100a00 */
[----:B0-----:R-:W2:Y:S04]  /*a4780*/  LDL.LU R12, [R1+0x980] ;  /* 0x00098000010c7983 */ /* 0x001ea80000300800 */
[----:B------:R-:W2:Y:S04]  /*a4790*/  LDL.LU R13, [R1+0x984] ;  /* 0x00098400010d7983 */ /* 0x000ea80000300800 */
[----:B------:R-:W2:Y:S04]  /*a47a0*/  LDL.LU R14, [R1+0x988] ;  /* 0x00098800010e7983 */ /* 0x000ea80000300800 */
[----:B------:R-:W2:Y:S04]  /*a47b0*/  LDL.LU R15, [R1+0x98c] ;  /* 0x00098c00010f7983 */ /* 0x000ea80000300800 */
[----:B------:R-:W-:Y:S04]  /*a47c0*/  STL [R1+0x5a40], R7 ;  /* 0x005a400701007387 */ /* 0x000fe80000100800 */
[----:B------:R-:W-:Y:S04]  /*a47d0*/  STL [R1+0x5a3c], R6 ;  /* 0x005a3c0601007387 */ /* 0x000fe80000100800 */
[----:B------:R0:W-:Y:S04]  /*a47e0*/  STL.64 [R1+0x990], R8 ;  /* 0x0009900801007387 */ /* 0x0001e80000100a00 */
[----:B------:R1:W-:Y:S01]  /*a47f0*/  STL [R1+0x998], R10 ;  /* 0x0009980a01007387 */ /* 0x0003e20000100800 */
[----:B------:R-:W-:-:S03]  /*a4800*/  IMAD.MOV.U32 R29, RZ, RZ, R11 ;  /* 0x000000ffff1d7224 */ /* 0x000fc600078e000b */
[----:B0-----:R-:W3:Y:S04]  /*a4810*/  LDL.LU R8, [R1+0x940] ;  /* 0x0009400001087983 */ /* 0x001ee80000300800 */
[----:B------:R-:W3:Y:S04]  /*a4820*/  LDL.LU R9, [R1+0x944] ;  /* 0x0009440001097983 */ /* 0x000ee80000300800 */
[----:B-1----:R-:W3:Y:S04]  /*a4830*/  LDL.LU R10, [R1+0x948] ;  /* 0x00094800010a7983 */ /* 0x002ee80000300800 */
[----:B------:R-:W3:Y:S01]  /*a4840*/  LDL.LU R11, [R1+0x94c] ;  /* 0x00094c00010b7983 */ /* 0x000ee20000300800 */
[----:B------:R-:W-:-:S02]  /*a4850*/  IMAD.MOV.U32 R20, RZ, RZ, R2 ;  /* 0x000000ffff147224 */ /* 0x000fc400078e0002 */
[----:B------:R-:W-:-:S07]  /*a4860*/  IMAD.MOV.U32 R21, RZ, RZ, R0 ;  /* 0x000000ffff157224 */ /* 0x000fce00078e0000 */
[----:B--2---:R-:W-:Y:S01]  /*a4870*/  HMMA.16816.F32 R20, R16, R20, R12 ;  /* 0x000000141014723c */ /* 0x004fe2000000180c */
[----:B---3--:R-:W-:Y:S04]  /*a4880*/  STL.64 [R1+0x6450], R10 ;  /* 0x0064500a01007387 */ /* 0x008fe80000100a00 */
[----:B------:R0:W-:Y:S04]  /*a4890*/  STL.64 [R1+0x6448], R8 ;  /* 0x0064480801007387 */ /* 0x0001e80000100a00 */
[----:B0-----:R-:W2:Y:S04]  /*a48a0*/  LDL.LU R8, [R1+0x960] ;  /* 0x0009600001087983 */ /* 0x001ea80000300800 */
[----:B------:R-:W2:Y:S04]  /*a48b0*/  LDL.LU R9, [R1+0x964] ;  /* 0x0009640001097983 */ /* 0x000ea80000300800 */
[----:B------:R-:W2:Y:S04]  /*a48c0*/  LDL.LU R10, [R1+0x968] ;  /* 0x00096800010a7983 */ /* 0x000ea80000300800 */
[----:B------:R-:W2:Y:S04]  /*a48d0*/  LDL.LU R11, [R1+0x96c] ;  /* 0x00096c00010b7983 */ /* 0x000ea80000300800 */
[----:B------:R-:W3:Y:S04]  /*a48e0*/  LDL.64 R24, [R1+0x140] ;  /* 0x0001400001187983 */ /* 0x000ee80000100a00 */
[----:B------:R-:W-:Y:S04]  /*a48f0*/  STL [R1+0x5a44], R29 ;  /* 0x005a441d01007387 */ /* 0x000fe80000100800 */
[----:B------:R-:W2:Y:S04]  /*a4900*/  LDL.LU.64 R14, [R1+0x6478] ;  /* 0x00647800010e7983 */ /* 0x000ea80000300a00 */
[----:B------:R-:W2:Y:S04]  /*a4910*/  LDL.LU.64 R12, [R1+0x6470] ;  /* 0x00647000010c7983 */ /* 0x000ea80000300a00 */
[----:B------:R0:W-:Y:S04]  /*a4920*/  STL.64 [R1+0x980], R20 ;  /* 0x0009801401007387 */ /* 0x0001e80000100a00 */
[----:B0-----:R-:W2:Y:S01]  /*a4930*/  LDL.LU.64 R20, [R1+0x6468] ;  /* 0x0064680001147983 */ /* 0x001ea20000300a00 */
[----:B------:R-:W-:-:S02]  /*a4940*/  IMAD.MOV.U32 R7, RZ, RZ, R22 ;  /* 0x000000ffff077224 */ /* 0x000fc400078e0016 */
[----:B------:R-:W-:-:S03]  /*a4950*/  IMAD.MOV.U32 R6, RZ, RZ, R23 ;  /* 0x000000ffff067224 */ /* 0x000fc600078e0017 */
[----:B------:R-:W-:Y:S04]  /*a4960*/  STL [R1+0x5a4c], R7 ;  /* 0x005a4c0701007387 */ /* 0x000fe80000100800 */
[----:B------:R-:W-:Y:S01]  /*a4970*/  STL [R1+0x5a48], R6 ;  /* 0x005a480601007387 */ /* 0x000fe20000100800 */
[----:B--2---:R-:W-:-:S15]  /*a4980*/  HMMA.16816.F32 R12, R16, R20, R12 ;  /* 0x00000014100c723c */ /* 0x004fde000000180c */
[----:B------:R-:W-:-:S04]  /*a4990*/  NOP ;  /* 0x0000000000007918 */ /* 0x000fc80000000000 */
[----:B------:R0:W-:Y:S04]  /*a49a0*/  STL.64 [R1+0x970], R12 ;  /* 0x0009700c01007387 */ /* 0x0001e80000100a00 */
[----:B------:R1:W-:Y:S01]  /*a49b0*/  STL.64 [R1+0x978], R14 ;  /* 0x0009780e01007387 */ /* 0x0003e20000100a00 */
[----:B0-----:R-:W-:-:S03]  /*a49c0*/  IMAD.MOV.U32 R12, RZ, RZ, R20 ;  /* 0x000000ffff0c7224 */ /* 0x001fc600078e0014 */
[----:B-1----:R-:W2:Y:S01]  /*a49d0*/  LDL.LU.64 R14, [R1+0x6460] ;  /* 0x00646000010e7983 */ /* 0x002ea20000300a00 */
[----:B------:R-:W-:-:S03]  /*a49e0*/  IMAD.MOV.U32 R13, RZ, RZ, R21 ;  /* 0x000000ffff0d7224 */ /* 0x000fc600078e0015 */
[----:B------:R-:W2:Y:S02]  /*a49f0*/  LDL.LU.64 R20, [R1+0x6458] ;  /* 0x0064580001147983 */ /* 0x000ea40000300a00 */
[----:B--2---:R-:W-:Y:S02]  /*a4a00*/  HMMA.16816.F32 R20, R16, R20, R8 ;  /* 0x000000141014723c */ /* 0x004fe40000001808 */
[----:B------:R-:W-:Y:S04]  /*a4a10*/  STL.64 [R1+0x62c8], R14 ;  /* 0x0062c80e01007387 */ /* 0x000fe80000100a00 */
[----:B------:R0:W-:Y:S04]  /*a4a20*/  STL.64 [R1+0x62c0], R12 ;  /* 0x0062c00c01007387 */ /* 0x0001e80000100a00 */
[----:B0-----:R-:W2:Y:S04]  /*a4a30*/  LDL.LU R12, [R1+0x950] ;  /* 0x00095000010c7983 */ /* 0x001ea80000300800 */
[----:B------:R-:W2:Y:S04]  /*a4a40*/  LDL.LU R13, [R1+0x954] ;  /* 0x00095400010d7983 */ /* 0x000ea80000300800 */
[----:B------:R-:W2:Y:S04]  /*a4a50*/  LDL.LU R14, [R1+0x958] ;  /* 0x00095800010e7983 */ /* 0x000ea80000300800 */
[----:B------:R-:W3:Y:S04]  /*a4a60*/  LDL.LU.64 R10, [R1+0x6450] ;  /* 0x00645000010a7983 */ /* 0x000ee80000300a00 */
[----:B------:R-:W3:Y:S01]  /*a4a70*/  LDL.LU.64 R8, [R1+0x6448] ;  /* 0x0064480001087983 */ /* 0x000ee20000300a00 */
[----:B------:R-:W-:-:S02]  /*a4a80*/  IMAD.MOV.U32 R0, RZ, RZ, R20 ;  /* 0x000000ffff007224 */ /* 0x000fc400078e0014 */
[----:B------:R-:W-:Y:S02]  /*a4a90*/  IMAD.MOV.U32 R2, RZ, RZ, R21 ;  /* 0x000000ffff027224 */ /* 0x000fe400078e0015 */
[----:B------:R-:W2:Y:S01]  /*a4aa0*/  LDL.LU.64 R20, [R1+0x6440] ;  /* 0x0064400001147983 */ /* 0x000ea20000300a00 */
[----:B----4-:R-:W-:Y:S02]  /*a4ab0*/  IMAD.MOV.U32 R15, RZ, RZ, R3 ;  /* 0x000000ffff0f7224 */ /* 0x010fe400078e0003 */
[----:B------:R-:W-:Y:S02]  /*a4ac0*/  IMAD.MOV.U32 R3, RZ, RZ, R23 ;  /* 0x000000ffff037224 */ /* 0x000fe400078e0017 */
[----:B------:R-:W-:-:S03]  /*a4ad0*/  IMAD.MOV.U32 R28, RZ, RZ, R22 ;  /* 0x000000ffff1c7224 */ /* 0x000fc600078e0016 */
[----:B------:R-:W-:Y:S04]  /*a4ae0*/  STL [R1+0x5c9c], R3 ;  /* 0x005c9c0301007387 */ /* 0x000fe80000100800 */
[----:B------:R0:W-:Y:S04]  /*a4af0*/  STL [R1+0x5c98], R28 ;  /* 0x005c981c01007387 */ /* 0x0001e80000100800 */
[----:B------:R-:W-:Y:S04]  /*a4b00*/  STL [R1+0x5c94], R2 ;  /* 0x005c940201007387 */ /* 0x000fe80000100800 */
[----:B------:R-:W-:Y:S01]  /*a4b10*/  STL [R1+0x5c90], R0 ;  /* 0x005c900001007387 */ /* 0x000fe20000100800 */
[----:B--2---:R-:W-:Y:S01]  /*a4b20*/  HMMA.16816.F32 R12, R16, R20, R12 ;  /* 0x00000014100c723c */ /* 0x004fe2000000180c */
[----:B0-----:R-:W-:-:S15]  /*a4b30*/  IMAD.MOV.U32 R28, RZ, RZ, R21 ;  /* 0x000000ffff1c7224 */ /* 0x001fde00078e0015 */
[----:B------:R-:W-:-:S03]  /*a4b40*/  NOP ;  /* 0x0000000000007918 */ /* 0x000fc60000000000 */
[----:B------:R-:W-:Y:S02]  /*a4b50*/  IMAD.MOV.U32 R6, RZ, RZ, R14 ;  /* 0x000000ffff067224 */ /* 0x000fe400078e000e */
[----:B------:R-:W-:Y:S01]  /*a4b60*/  IMAD.MOV.U32 R7, RZ, RZ, R13 ;  /* 0x000000ffff077224 */ /* 0x000fe200078e000d */
[----:B------:R-:W-:Y:S04]  /*a4b70*/  STL [R1+0x950], R12 ;  /* 0x0009500c01007387 */ /* 0x000fe80000100800 */
[----:B------:R-:W-:Y:S04]  /*a4b80*/  STL [R1+0x61e0], R28 ;  /* 0x0061e01c01007387 */ /* 0x000fe80000100800 */
[----:B------:R-:W-:Y:S04]  /*a4b90*/  STL [R1+0x5d9c], R6 ;  /* 0x005d9c0601007387 */ /* 0x000fe80000100800 */
[----:B------:R-:W-:Y:S04]  /*a4ba0*/  STL [R1+0x5d98], R7 ;  /* 0x005d980701007387 */ /* 0x000fe80000100800 */
[----:B------:R3:W-:Y:S02]  /*a4bb0*/  STL.64 [R1+0x62d0], R4 ;  /* 0x0062d00401007387 */ /* 0x0007e40000100a00 */
[----:B---3--:R-:W-:Y:S01]  /*a4bc0*/  HMMA.16816.F32 R4, R16, R24, R8 ;  /* 0x000000181004723c */ /* 0x008fe20000001808 */
[----:B------:R-:W-:-:S05]  /*a4bd0*/  IMAD.MOV.U32 R29, RZ, RZ, R15 ;  /* 0x000000ffff1d7224 */ /* 0x000fca00078e000f */
[----:B------:R-:W-:Y:S04]  /*a4be0*/  STL [R1+0x5ca0], R29 ;  /* 0x005ca01d01007387 */ /* 0x000fe80000100800 */
[----:B------:R-:W2:Y:S09]  /*a4bf0*/  LDL.LU R12, [R1+0x8a0] ;  /* 0x0008a000010c7983 */ /* 0x000eb20000300800 */
[----:B------:R-:W-:Y:S04]  /*a4c00*/  STL.64 [R1+0x940], R4 ;  /* 0x0009400401007387 */ /* 0x000fe80000100a00 */
[----:B------:R-:W-:Y:S04]  /*a4c10*/  STL.64 [R1+0x948], R6 ;  /* 0x0009480601007387 */ /* 0x000fe80000100a00 */
        /* <DEDUP_REMOVED lines=11> */
[----:B0-----:R-:W2:Y:S04]  /*a4cd0*/  LDL.64 R12, [R1+0xc0] ;  /* 0x0000c000010c7983 */ /* 0x001ea80000100a00 */
[----:B--2---:R0:W-:Y:S04]  /*a4ce0*/  STL.64 [R1+0x6398], R12 ;  /* 0x0063980c01007387 */ /* 0x0041e80000100a00 */
[----:B0-----:R-:W2:Y:S04]  /*a4cf0*/  LDL.64 R12, [R1+0xd0] ;  /* 0x0000d000010c7983 */ /* 0x001ea80000100a00 */
[----:B--2---:R0:W-:Y:S04]  /*a4d00*/  STL.64 [R1+0x63b0], R12 ;  /* 0x0063b00c01007387 */ /* 0x0041e80000100a00 */
[----:B0-----:R-:W2:Y:S04]  /*a4d10*/  LDL.64 R12, [R1+0xe0] ;  /* 0x0000e000010c7983 */ /* 0x001ea80000100a00 */
        /* <DEDUP_REMOVED lines=58> */
[----:B------:R-:W3:Y:S01]  /*a50c0*/  LDL.64 R20, [R1+0xa0] ;  /* 0x0000a00001147983 */ /* 0x000ee20000100a00 */
[----:B------:R-:W-:-:S03]  /*a50d0*/  IMAD.MOV.U32 R29, RZ, RZ, R25 ;  /* 0x000000ffff1d7224 */ /* 0x000fc600078e0019 */
[----:B------:R-:W3:Y:S04]  /*a50e0*/  LDL.LU R8, [R1+0x890] ;  /* 0x0008900001087983 */ /* 0x000ee80000300800 */
[----:B------:R-:W3:Y:S04]  /*a50f0*/  LDL.LU R9, [R1+0x894] ;  /* 0x0008940001097983 */ /* 0x000ee80000300800 */
[----:B------:R-:W3:Y:S04]  /*a5100*/  LDL.LU R10, [R1+0x898] ;  /* 0x00089800010a7983 */ /* 0x000ee80000300800 */
[----:B------:R-:W3:Y:S04]  /*a5110*/  LDL.LU R11, [R1+0x89c] ;  /* 0x00089c00010b7983 */ /* 0x000ee80000300800 */
[----:B------:R-:W3:Y:S04]  /*a5120*/  LDL.64 R24, [R1+0x90] ;  /* 0x0000900001187983 */ /* 0x000ee80000100a00 */
[----:B------:R-:W-:Y:S01]  /*a5130*/  STL [R1+0x61e4], R29 ;  /* 0x0061e41d01007387 */ /* 0x000fe20000100800 */
[----:B----4-:R-:W-:Y:S01]  /*a5140*/  IMAD.MOV.U32 R28, RZ, RZ, R13 ;  /* 0x000000ffff1c7224 */ /* 0x010fe200078e000d */
        /* <DEDUP_REMOVED lines=65> */
[----:B------:R0:W-:Y:S04]  /*a5560*/  STL.64 [R1+0x8c0], R4 ;  /* 0x0008c00401007387 */ /* 0x0001e80000100a00 */
[----:B------:R-:W-:Y:S04]  /*a5570*/  STL.64 [R1+0x8c8], R6 ;  /* 0x0008c80601007387 */ /* 0x000fe80000100a00 */
[----:B0-----:R-:W2:Y:S04]  /*a5580*/  LDL.LU.64 R4, [R1+0x6390] ;  /* 0x0063900001047983 */ /* 0x001ea80000300a00 */
[----:B------:R-:W2:Y:S04]  /*a5590*/  LDL.LU.64 R14, [R1+0x6388] ;  /* 0x00638800010e7983 */ /* 0x000ea80000300a00 */
[----:B------:R-:W2:Y:S04]  /*a55a0*/  LDL.LU.64 R12, [R1+0x6380] ;  /* 0x00638000010c7983 */ /* 0x000ea80000300a00 */
[----:B------:R-:W-:Y:S01]  /*a55b0*/  STL [R1+0x6204], R29 ;  /* 0x0062041d01007387 */ /* 0x000fe20000100800 */
[----:B--2---:R-:W-:-:S15]  /*a55c0*/  HMMA.16816.F32 R12, R16, R4, R12 ;  /* 0x00000004100c723c */ /* 0x004fde000000180c */
[----:B------:R-:W-:-:S04]  /*a55d0*/  NOP ;  /* 0x0000000000007918 */ /* 0x000fc80000000000 */
[----:B------:R-:W-:Y:S04]  /*a55e0*/  STL.64 [R1+0x8b0], R12 ;  /* 0x0008b00c01007387 */ /* 0x000fe80000100a00 */
[----:B------:R0:W-:Y:S04]  /*a55f0*/  STL.64 [R1+0x8b8], R14 ;  /* 0x0008b80e01007387 */ /* 0x0001e80000100a00 */
[----:B0-----:R-:W2:Y:S04]  /*a5600*/  LDL.LU.64 R14, [R1+0x6378] ;  /* 0x00637800010e7983 */ /* 0x001ea80000300a00 */
[----:B------:R-:W2:Y:S01]  /*a5610*/  LDL.LU.64 R12, [R1+0x6370] ;  /* 0x00637000010c7983 */ /* 0x000ea20000300a00 */
[----:B------:R-:W-:Y:S01]  /*a5620*/  IMAD.MOV.U32 R28, RZ, RZ, R5 ;  /* 0x000000ffff1c7224 */ /* 0x000fe200078e0005 */
[----:B---3--:R-:W-:Y:S01]  /*a5630*/  HMMA.16816.F32 R8, R16, R24, R8 ;  /* 0x000000181008723c */ /* 0x008fe20000001808 */
[----:B------:R-:W-:-:S03]  /*a5640*/  IMAD.MOV.U32 R29, RZ, RZ, R21 ;  /* 0x000000ffff1d7224 */ /* 0x000fc600078e0015 */
[----:B------:R-:W-:Y:S04]  /*a5650*/  STL [R1+0x6208], R28 ;  /* 0x0062081c01007387 */ /* 0x000fe80000100800 */
[----:B------:R-:W-:Y:S01]  /*a5660*/  STL [R1+0x620c], R29 ;  /* 0x00620c1d01007387 */ /* 0x000fe20000100800 */
[----:B--2---:R-:W-:-:S15]  /*a5670*/  HMMA.16816.F32 R4, R16, R20, R12 ;  /* 0x000000141004723c */ /* 0x004fde000000180c */
[----:B------:R-:W-:-:S04]  /*a5680*/  NOP ;  /* 0x0000000000007918 */ /* 0x000fc80000000000 */
[----:B------:R0:W-:Y:S04]  /*a5690*/  STL.64 [R1+0x8a0], R4 ;  /* 0x0008a00401007387 */ /* 0x0001e80000100a00 */
[----:B------:R1:W-:Y:S04]  /*a56a0*/  STL.64 [R1+0x8a8], R6 ;  /* 0x0008a80601007387 */ /* 0x0003e80000100a00 */
[----:B0-----:R-:W2:Y:S04]  /*a56b0*/  LDL.LU R4, [R1+0x810] ;  /* 0x0008100001047983 */ /* 0x001ea80000300800 */
[----:B------:R-:W-:Y:S04]  /*a56c0*/  STL.64 [R1+0x890], R8 ;  /* 0x0008900801007387 */ /* 0x000fe80000100a00 */
[----:B------:R-:W-:Y:S04]  /*a56d0*/  STL.64 [R1+0x898], R10 ;  /* 0x0008980a01007387 */ /* 0x000fe80000100a00 */
[----:B------:R-:W2:Y:S04]  /*a56e0*/  LDL.LU R5, [R1+0x814] ;  /* 0x0008140001057983 */ /* 0x000ea80000300800 */
[----:B-1----:R-:W3:Y:S04]  /*a56f0*/  LDL.LU R6, [R1+0x818] ;  /* 0x0008180001067983 */ /* 0x002ee80000300800 */
        /* <DEDUP_REMOVED lines=16> */
[----:B----4-:R-:W-:Y:S04]  /*a5800*/  STL.64 [R1+0x6358], R20 ;  /* 0x0063581401007387 */ /* 0x010fe80000100a00 */
[----:B------:R-:W4:Y:S04]  /*a5810*/  LDL.64 R4, [R1+0x50] ;  /* 0x0000500001047983 */ /* 0x000f280000100a00 */
[----:B----4-:R0:W-:Y:S04]  /*a5820*/  STL.64 [R1+0x6338], R4 ;  /* 0x0063380401007387 */ /* 0x0101e80000100a00 */
[----:B0-----:R-:W4:Y:S04]  /*a5830*/  LDL.64 R4, [R1+0x60] ;  /* 0x0000600001047983 */ /* 0x001f280000100a00 */
        /* <DEDUP_REMOVED lines=9> */
[----:B------:R-:W2:Y:S04]  /*a58d0*/  LDL.LU R6, [R1+0x888] ;  /* 0x0008880001067983 */ /* 0x000ea80000300800 */
[----:B------:R-:W2:Y:S04]  /*a58e0*/  LDL.LU R7, [R1+0x88c] ;  /* 0x00088c0001077983 */ /* 0x000ea80000300800 */
[----:B------:R-:W2:Y:S04]  /*a58f0*/  LDL.64 R20, [R1+0x80] ;  /* 0x0000800001147983 */ /* 0x000ea80000100a00 */
[----:B---3--:R-:W-:Y:S04]  /*a5900*/  STL.64 [R1+0x6300], R10 ;  /* 0x0063000a01007387 */ /* 0x008fe80000100a00 */
        /* <DEDUP_REMOVED lines=18> */
[----:B------:R-:W-:Y:S01]  /*a5a30*/  MOV R28, R25 ;  /* 0x00000019001c7202 */ /* 0x000fe20000000f00 */
[----:B------:R-:W-:-:S02]  /*a5a40*/  IMAD.MOV.U32 R29, RZ, RZ, R21 ;  /* 0x000000ffff1d7224 */ /* 0x000fc400078e0015 */
        /* <DEDUP_REMOVED lines=10> */
[----:B------:R-:W3:Y:S04]  /*a5af0*/  LDL.64 R24, [R1] ;  /* 0x0000000001187983 */ /* 0x000ee80000100a00 */
[----:B------:R-:W-:Y:S04]  /*a5b00*/  STL [R1+0x6210], R28 ;  /* 0x0062101c01007387 */ /* 0x000fe80000100800 */
[----:B------:R-:W-:Y:S04]  /*a5b10*/  STL.64 [R1+0x880], R4 ;  /* 0x0008800401007387 */ /* 0x000fe80000100a00 */
[----:B------:R0:W-:Y:S04]  /*a5b20*/  STL.64 [R1+0x888], R6 ;  /* 0x0008880601007387 */ /* 0x0001e80000100a00 */
[----:B0-----:R-:W4:Y:S04]  /*a5b30*/  LDL.LU.64 R6, [R1+0x6368] ;  /* 0x0063680001067983 */ /* 0x001f280000300a00 */
[----:B------:R-:W4:Y:S04]  /*a5b40*/  LDL.LU.64 R4, [R1+0x6360] ;  /* 0x0063600001047983 */ /* 0x000f280000300a00 */
[----:B------:R-:W4:Y:S04]  /*a5b50*/  LDL.LU.64 R20, [R1+0x6358] ;  /* 0x0063580001147983 */ /* 0x000f280000300a00 */
[----:B------:R-:W-:Y:S01]  /*a5b60*/  STL [R1+0x6214], R29 ;  /* 0x0062141d01007387 */ /* 0x000fe20000100800 */
[----:B----4-:R-:W-:-:S15]  /*a5b70*/  HMMA.16816.F32 R4, R16, R20, R4 ;  /* 0x000000141004723c */ /* 0x010fde0000001804 */
[----:B------:R-:W-:-:S04]  /*a5b80*/  NOP ;  /* 0x0000000000007918 */ /* 0x000fc80000000000 */
[----:B------:R0:W-:Y:S04]  /*a5b90*/  STL.64 [R1+0x870], R4 ;  /* 0x0008700401007387 */ /* 0x0001e80000100a00 */
[----:B------:R-:W-:Y:S04]  /*a5ba0*/  STL.64 [R1+0x878], R6 ;  /* 0x0008780601007387 */ /* 0x000fe80000100a00 */
[----:B0-----:R-:W2:Y:S01]  /*a5bb0*/  LDL.LU.64 R4, [R1+0x6350] ;  /* 0x0063500001047983 */ /* 0x001ea20000300a00 */
[----:B------:R-:W-:-:S03]  /*a5bc0*/  IMAD.MOV.U32 R28, RZ, RZ, R21 ;  /* 0x000000ffff1c7224 */ /* 0x000fc600078e0015 */
[----:B------:R-:W4:Y:S04]  /*a5bd0*/  LDL.LU R20, [R1+0x7f0] ;  /* 0x0007f00001147983 */ /* 0x000f280000300800 */
[----:B------:R-:W4:Y:S04]  /*a5be0*/  LDL.LU R21, [R1+0x7f4] ;  /* 0x0007f40001157983 */ /* 0x000f280000300800 */
[----:B------:R-:W4:Y:S04]  /*a5bf0*/  LDL.LU R22, [R1+0x7f8] ;  /* 0x0007f80001167983 */ /* 0x000f280000300800 */
[----:B------:R-:W4:Y:S04]  /*a5c00*/  LDL.LU R23, [R1+0x7fc] ;  /* 0x0007fc0001177983 */ /* 0x000f280000300800 */
        /* <DEDUP_REMOVED lines=44> */
[----:B------:R-:W2:Y:S01]  /*a5ed0*/  LDL.LU.64 R4, [R1+0x62d8] ;  /* 0x0062d80001047983 */ /* 0x000ea20000300a00 */
[----:B---3--:R-:W-:Y:S03]  /*a5ee0*/  HMMA.16816.F32 R12, R16, R24, R12 ;  /* 0x00000018100c723c */ /* 0x008fe6000000180c */
[----:B------:R0:W-:Y:S02]  /*a5ef0*/  STL [R1+0x622c], R29 ;  /* 0x00622c1d01007387 */ /* 0x0001e40000100800 */
[----:B0-----:R-:W-:-:S03]  /*a5f00*/  IMAD.MOV.U32 R29, RZ, RZ, R24 ;  /* 0x000000ffff1d7224 */ /* 0x001fc600078e0018 */
[----:B--2---:R-:W-:Y:S01]  /*a5f10*/  HMMA.16816.F32 R4, R16, R8, R4 ;  /* 0x000000081004723c */ /* 0x004fe20000001804 */
[----:B------:R-:W-:-:S15]  /*a5f20*/  IMAD.MOV.U32 R28, RZ, RZ, R9 ;  /* 0x000000ffff1c7224 */ /* 0x000fde00078e0009 */
[----:B------:R-:W-:-:S03]  /*a5f30*/  NOP ;  /* 0x0000000000007918 */ /* 0x000fc60000000000 */
[----:B------:R0:W-:Y:S04]  /*a5f40*/  STL.64 [R1+0x810], R4 ;  /* 0x0008100401007387 */ /* 0x0001e80000100a00 */
[----:B------:R1:W-:Y:S04]  /*a5f50*/  STL.64 [R1+0x818], R6 ;  /* 0x0008180601007387 */ /* 0x0003e80000100a00 */
[----:B0-----:R-:W2:Y:S04]  /*a5f60*/  LDL.LU.64 R4, [R1+0x62d0] ;  /* 0x0062d00001047983 */ /* 0x001ea80000300a00 */
[----:B------:R-:W3:Y:S04]  /*a5f70*/  LDL.LU R8, [R1+0x7e0] ;  /* 0x0007e00001087983 */ /* 0x000ee80000300800 */
[----:B------:R-:W3:Y:S04]  /*a5f80*/  LDL.LU R9, [R1+0x7e4] ;  /* 0x0007e40001097983 */ /* 0x000ee80000300800 */
[----:B------:R-:W3:Y:S04]  /*a5f90*/  LDL.LU R10, [R1+0x7e8] ;  /* 0x0007e800010a7983 */ /* 0x000ee80000300800 */
[----:B------:R-:W3:Y:S04]  /*a5fa0*/  LDL.LU R11, [R1+0x7ec] ;  /* 0x0007ec00010b7983 */ /* 0x000ee80000300800 */
[----:B------:R-:W-:Y:S04]  /*a5fb0*/  STL.64 [R1+0x800], R12 ;  /* 0x0008000c01007387 */ /* 0x000fe80000100a00 */
[----:B------:R0:W-:Y:S01]  /*a5fc0*/  STL.64 [R1+0x808], R14 ;  /* 0x0008080e01007387 */ /* 0x0001e20000100a00 */
[----:B-1----:R-:W-:-:S03]  /*a5fd0*/  IMAD.MOV.U32 R7, RZ, RZ, R25 ;  /* 0x000000ffff077224 */ /* 0x002fc600078e0019 */
[----:B0-----:R-:W3:Y:S04]  /*a5fe0*/  LDL.LU.64 R14, [R1+0x62c8] ;  /* 0x0062c800010e7983 */ /* 0x001ee80000300a00 */
[----:B------:R-:W3:Y:S04]  /*a5ff0*/  LDL.LU.64 R12, [R1+0x62c0] ;  /* 0x0062c000010c7983 */ /* 0x000ee80000300a00 */
[----:B------:R-:W3:Y:S04]  /*a6000*/  LDL.LU.64 R26, [R1+0x62b8] ;  /* 0x0062b800011a7983 */ /* 0x000ee80000300a00 */
[----:B------:R-:W4:Y:S04]  /*a6010*/  LDL.LU.64 R24, [R1+0x62b0] ;  /* 0x0062b00001187983 */ /* 0x000f280000300a00 */
[----:B------:R-:W-:Y:S04]  /*a6020*/  STL [R1+0x6298], R7 ;  /* 0x0062980701007387 */ /* 0x000fe80000100800 */
[----:B--2---:R0:W-:Y:S04]  /*a6030*/  STL.64 [R1+0x6290], R4 ;  /* 0x0062900401007387 */ /* 0x0041e80000100a00 */
[----:B0-----:R-:W2:Y:S04]  /*a6040*/  LDL.LU R4, [R1+0x7d0] ;  /* 0x0007d00001047983 */ /* 0x001ea80000300800 */
[----:B------:R-:W2:Y:S04]  /*a6050*/  LDL.LU R5, [R1+0x7d4] ;  /* 0x0007d40001057983 */ /* 0x000ea80000300800 */
[----:B------:R-:W2:Y:S04]  /*a6060*/  LDL.LU R6, [R1+0x7d8] ;  /* 0x0007d80001067983 */ /* 0x000ea80000300800 */
[----:B------:R-:W2:Y:S01]  /*a6070*/  LDL.LU R7, [R1+0x7dc] ;  /* 0x0007dc0001077983 */ /* 0x000ea20000300800 */
[----:B----4-:R-:W-:-:S15]  /*a6080*/  HMMA.16816.F32 R20, R16, R24, R20 ;  /* 0x000000181014723c */ /* 0x010fde0000001814 */
[----:B------:R-:W-:-:S04]  /*a6090*/  NOP ;  /* 0x0000000000007918 */ /* 0x000fc80000000000 */
[----:B------:R0:W-:Y:S04]  /*a60a0*/  STL.64 [R1+0x7f0], R20 ;  /* 0x0007f01401007387 */ /* 0x0001e80000100a00 */
[----:B------:R1:W-:Y:S04]  /*a60b0*/  STL.64 [R1+0x7f8], R22 ;  /* 0x0007f81601007387 */ /* 0x0003e80000100a00 */
[----:B0-----:R-:W4:Y:S04]  /*a60c0*/  LDL.LU R20, [R1+0x450] ;  /* 0x0004500001147983 */ /* 0x001f280000300800 */
[----:B------:R-:W4:Y:S04]  /*a60d0*/  LDL.LU R21, [R1+0x454] ;  /* 0x0004540001157983 */ /* 0x000f280000300800 */
[----:B-1----:R-:W4:Y:S04]  /*a60e0*/  LDL.LU R22, [R1+0x458] ;  /* 0x0004580001167983 */ /* 0x002f280000300800 */
[----:B------:R-:W4:Y:S04]  /*a60f0*/  LDL.LU R23, [R1+0x45c] ;  /* 0x00045c0001177983 */ /* 0x000f280000300800 */
[----:B---3--:R-:W-:Y:S04]  /*a6100*/  STL.64 [R1+0x5fc8], R26 ;  /* 0x005fc81a01007387 */ /* 0x008fe80000100a00 */
[----:B------:R0:W-:Y:S02]  /*a6110*/  STL.64 [R1+0x5fc0], R24 ;  /* 0x005fc01801007387 */ /* 0x0001e40000100a00 */
[----:B0-----:R-:W-:-:S02]  /*a6120*/  IMAD.MOV.U32 R24, RZ, RZ, R12 ;  /* 0x000000ffff187224 */ /* 0x001fc400078e000c */
[----:B------:R-:W-:Y:S01]  /*a6130*/  IMAD.MOV.U32 R25, RZ, RZ, R13 ;  /* 0x000000ffff197224 */ /* 0x000fe200078e000d */
[----:B------:R-:W3:Y:S04]  /*a6140*/  LDL.LU R12, [R1+0x62ac] ;  /* 0x0062ac00010c7983 */ /* 0x000ee80000300800 */
[----:B------:R-:W3:Y:S04]  /*a6150*/  LDL.LU R13, [R1+0x62a8] ;  /* 0x0062a800010d7983 */ /* 0x000ee80000300800 */
[----:B------:R0:W-:Y:S04]  /*a6160*/  STL.64 [R1+0x6230], R24 ;  /* 0x0062301801007387 */ /* 0x0001e80000100a00 */
[----:B0-----:R-:W2:Y:S04]  /*a6170*/  LDL.LU R24, [R1+0x410] ;  /* 0x0004100001187983 */ /* 0x001ea80000300800 */
[----:B------:R-:W2:Y:S04]  /*a6180*/  LDL.LU R25, [R1+0x414] ;  /* 0x0004140001197983 */ /* 0x000ea80000300800 */
[----:B------:R-:W2:Y:S04]  /*a6190*/  LDL.LU R26, [R1+0x418] ;  /* 0x00041800011a7983 */ /* 0x000ea80000300800 */
[----:B------:R-:W2:Y:S04]  /*a61a0*/  LDL.LU R27, [R1+0x41c] ;  /* 0x00041c00011b7983 */ /* 0x000ea80000300800 */
[----:B--2---:R-:W-:Y:S04]  /*a61b0*/  STL.64 [R1+0x6240], R26 ;  /* 0x0062401a01007387 */ /* 0x004fe80000100a00 */
[----:B------:R0:W-:Y:S04]  /*a61c0*/  STL.64 [R1+0x6238], R24 ;  /* 0x0062381801007387 */ /* 0x0001e80000100a00 */
[----:B0-----:R-:W2:Y:S01]  /*a61d0*/  LDL.64 R24, [R1+0x190] ;  /* 0x0001900001187983 */ /* 0x001ea20000100a00 */
[----:B---3--:R-:W-:Y:S03]  /*a61e0*/  HMMA.16816.F32 R8, R16, R12, R8 ;  /* 0x0000000c1008723c */ /* 0x008fe60000001808 */
[----:B--2---:R0:W-:Y:S02]  /*a61f0*/  STL.64 [R1+0x6258], R24 ;  /* 0x0062581801007387 */ /* 0x0041e40000100a00 */
[----:B0-----:R-:W-:-:S02]  /*a6200*/  IMAD.MOV.U32 R24, RZ, RZ, R15 ;  /* 0x000000ffff187224 */ /* 0x001fc400078e000f */
[----:B------:R-:W-:-:S05]  /*a6210*/  IMAD.MOV.U32 R25, RZ, RZ, R14 ;  /* 0x000000ffff197224 */ /* 0x000fca00078e000e */
[----:B------:R0:W-:Y:S04]  /*a6220*/  STL.64 [R1+0x6268], R24 ;  /* 0x0062681801007387 */ /* 0x0001e80000100a00 */
[----:B0-----:R-:W2:Y:S04]  /*a6230*/  LDL.64 R24, [R1+0x1b0] ;  /* 0x0001b00001187983 */ /* 0x001ea80000100a00 */
[----:B------:R0:W-:Y:S04]  /*a6240*/  STL.64 [R1+0x7e0], R8 ;  /* 0x0007e00801007387 */ /* 0x0001e80000100a00 */
[----:B------:R-:W-:Y:S04]  /*a6250*/  STL.64 [R1+0x7e8], R10 ;  /* 0x0007e80a01007387 */ /* 0x000fe80000100a00 */
[----:B0-----:R-:W3:Y:S02]  /*a6260*/  LDL.LU.64 R8, [R1+0x62a0] ;  /* 0x0062a00001087983 */ /* 0x001ee40000300a00 */
[----:B---3--:R-:W-:-:S15]  /*a6270*/  HMMA.16816.F32 R4, R16, R8, R4 ;  /* 0x000000081004723c */ /* 0x008fde0000001804 */
[----:B------:R-:W-:-:S04]  /*a6280*/  NOP ;  /* 0x0000000000007918 */ /* 0x000fc80000000000 */
[----:B------:R-:W-:Y:S04]  /*a6290*/  STL.64 [R1+0x7d0], R4 ;  /* 0x0007d00401007387 */ /* 0x000fe80000100a00 */
[----:B------:R0:W-:Y:S04]  /*a62a0*/  STL.64 [R1+0x7d8], R6 ;  /* 0x0007d80601007387 */ /* 0x0001e80000100a00 */
[----:B0-----:R-:W3:Y:S04]  /*a62b0*/  LDL.LU R7, [R1+0x6298] ;  /* 0x0062980001077983 */ /* 0x001ee80000300800 */
[----:B------:R-:W4:Y:S04]  /*a62c0*/  LDL.LU.64 R4, [R1+0x6290] ;  /* 0x0062900001047983 */ /* 0x000f280000300a00 */
[----:B------:R0:W-:Y:S04]  /*a62d0*/  STL.64 [R1+0x6260], R8 ;  /* 0x0062600801007387 */ /* 0x0001e80000100a00 */
[----:B0-----:R-:W2:Y:S04]  /*a62e0*/  LDL.LU R8, [R1+0x430] ;  /* 0x0004300001087983 */ /* 0x001ea80000300800 */
[----:B------:R-:W2:Y:S04]  /*a62f0*/  LDL.LU R9, [R1+0x434] ;  /* 0x0004340001097983 */ /* 0x000ea80000300800 */
[----:B------:R-:W2:Y:S04]  /*a6300*/  LDL.LU R10, [R1+0x438] ;  /* 0x00043800010a7983 */ /* 0x000ea80000300800 */
[----:B------:R-:W2:Y:S01]  /*a6310*/  LDL.LU R11, [R1+0x43c] ;  /* 0x00043c00010b7983 */ /* 0x000ea20000300800 */
[----:B----4-:R-:W-:Y:S03]  /*a6320*/  HMMA.16816.F32 R16, R16, R4, R20 ;  /* 0x000000041010723c */ /* 0x010fe60000001814 */
[----:B--2---:R-:W-:Y:S04]  /*a6330*/  STL.64 [R1+0x6278], R10 ;  /* 0x0062780a01007387 */ /* 0x004fe80000100a00 */
[----:B------:R0:W-:Y:S04]  /*a6340*/  STL.64 [R1+0x6270], R8 ;  /* 0x0062700801007387 */ /* 0x0001e80000100a00 */
[----:B0-----:R-:W2:Y:S04]  /*a6350*/  LDL.LU R8, [R1+0x440] ;  /* 0x0004400001087983 */ /* 0x001ea80000300800 */
[----:B------:R-:W2:Y:S04]  /*a6360*/  LDL.LU R9, [R1+0x444] ;  /* 0x0004440001097983 */ /* 0x000ea80000300800 */
[----:B------:R-:W2:Y:S04]  /*a6370*/  LDL.LU R10, [R1+0x448] ;  /* 0x00044800010a7983 */ /* 0x000ea80000300800 */
[----:B------:R-:W2:Y:S04]  /*a6380*/  LDL.LU R11, [R1+0x44c] ;  /* 0x00044c00010b7983 */ /* 0x000ea80000300800 */
[----:B------:R-:W2:Y:S04]  /*a6390*/  LDL.LU.64 R22, [R1+0x6288] ;  /* 0x0062880001167983 */ /* 0x000ea80000300a00 */
[----:B------:R-:W2:Y:S04]  /*a63a0*/  LDL.LU.64 R20, [R1+0x6280] ;  /* 0x0062800001147983 */ /* 0x000ea80000300a00 */
[----:B------:R0:W-:Y:S01]  /*a63b0*/  STL.64 [R1+0x450], R16 ;  /* 0x0004501001007387 */ /* 0x0001e20000100a00 */
[----:B------:R-:W-:-:S02]  /*a63c0*/  IMAD.MOV.U32 R14, RZ, RZ, R18 ;  /* 0x000000ffff0e7224 */ /* 0x000fc400078e0012 */
[----:B------:R-:W-:Y:S01]  /*a63d0*/  IMAD.MOV.U32 R15, RZ, RZ, R19 ;  /* 0x000000ffff0f7224 */ /* 0x000fe200078e0013 */
[----:B0-----:R-:W4:Y:S04]  /*a63e0*/  LDL.LU R16, [R1+0x400] ;  /* 0x0004000001107983 */ /* 0x001f280000300800 */
[----:B------:R-:W4:Y:S04]  /*a63f0*/  LDL.LU R17, [R1+0x404] ;  /* 0x0004040001117983 */ /* 0x000f280000300800 */
[----:B------:R-:W3:Y:S04]  /*a6400*/  LDL.LU R18, [R1+0x408] ;  /* 0x0004080001127983 */ /* 0x000ee80000300800 */
[----:B------:R-:W3:Y:S01]  /*a6410*/  LDL.LU R19, [R1+0x40c] ;  /* 0x00040c0001137983 */ /* 0x000ee20000300800 */
[----:B------:R-:W-:-:S02]  /*a6420*/  IMAD.MOV.U32 R6, RZ, RZ, R24 ;  /* 0x000000ffff067224 */ /* 0x000fc400078e0018 */
[----:B------:R-:W-:Y:S01]  /*a6430*/  IMAD.MOV.U32 R3, RZ, RZ, R25 ;  /* 0x000000ffff037224 */ /* 0x000fe200078e0019 */
[C---:B--2---:R-:W-:Y:S01]  /*a6440*/  HMMA.16816.F32 R8, R20.reuse, R24, R8 ;  /* 0x000000181408723c */ /* 0x044fe20000001808 */
[----:B---3--:R-:W-:Y:S04]  /*a6450*/  STL.64 [R1+0x6250], R18 ;  /* 0x0062501201007387 */ /* 0x008fe80000100a00 */
[----:B----4-:R0:W-:Y:S04]  /*a6460*/  STL.64 [R1+0x6248], R16 ;  /* 0x0062481001007387 */ /* 0x0101e80000100a00 */
[----:B0-----:R-:W2:Y:S04]  /*a6470*/  LDL.LU R16, [R1+0x420] ;  /* 0x0004200001107983 */ /* 0x001ea80000300800 */
[----:B------:R-:W2:Y:S04]  /*a6480*/  LDL.LU R17, [R1+0x424] ;  /* 0x0004240001117983 */ /* 0x000ea80000300800 */
[----:B------:R-:W2:Y:S04]  /*a6490*/  LDL.LU R18, [R1+0x428] ;  /* 0x0004280001127983 */ /* 0x000ea80000300800 */
[----:B------:R-:W2:Y:S04]  /*a64a0*/  LDL.LU R19, [R1+0x42c] ;  /* 0x00042c0001137983 */ /* 0x000ea80000300800 */
[----:B------:R-:W-:Y:S04]  /*a64b0*/  STL [R1+0x5dc4], R15 ;  /* 0x005dc40f01007387 */ /* 0x000fe80000100800 */
[----:B------:R-:W-:Y:S04]  /*a64c0*/  STL [R1+0x5dc0], R14 ;  /* 0x005dc00e01007387 */ /* 0x000fe80000100800 */
[----:B------:R0:W-:Y:S04]  /*a64d0*/  STL.64 [R1+0x5fb8], R12 ;  /* 0x005fb80c01007387 */ /* 0x0001e80000100a00 */
[----:B0-----:R-:W3:Y:S04]  /*a64e0*/  LDL R12, [R1+0x180] ;  /* 0x00018000010c7983 */ /* 0x001ee80000100800 */
[----:B------:R-:W3:Y:S04]  /*a64f0*/  LDL R13, [R1+0x184] ;  /* 0x00018400010d7983 */ /* 0x000ee80000100800 */
[----:B------:R-:W-:Y:S04]  /*a6500*/  STL.64 [R1+0x440], R8 ;  /* 0x0004400801007387 */ /* 0x000fe80000100a00 */
[----:B------:R0:W-:Y:S04]  /*a6510*/  STL.64 [R1+0x448], R10 ;  /* 0x0004480a01007387 */ /* 0x0001e80000100a00 */
[----:B0-----:R-:W4:Y:S04]  /*a6520*/  LDL.LU.64 R10, [R1+0x6278] ;  /* 0x00627800010a7983 */ /* 0x001f280000300a00 */
[----:B------:R-:W4:Y:S04]  /*a6530*/  LDL.LU.64 R8, [R1+0x6270] ;  /* 0x0062700001087983 */ /* 0x000f280000300a00 */
[----:B------:R-:W4:Y:S04]  /*a6540*/  LDL.LU.64 R24, [R1+0x6268] ;  /* 0x0062680001187983 */ /* 0x000f280000300a00 */
[----:B------:R-:W-:Y:S04]  /*a6550*/  STL [R1+0x5fd8], R6 ;  /* 0x005fd80601007387 */ /* 0x000fe80000100800 */
[----:B------:R-:W-:Y:S01]  /*a6560*/  STL.64 [R1+0x5fd0], R4 ;  /* 0x005fd00401007387 */ /* 0x000fe20000100a00 */
[----:B----4-:R-:W-:Y:S03]  /*a6570*/  HMMA.16816.F32 R24, R20, R24, R8 ;  /* 0x000000181418723c */ /* 0x010fe60000001808 */
[----:B------:R-:W4:-:S15]  /*a6580*/  LDL.LU.64 R8, [R1+0x6260] ;  /* 0x0062600001087983 */ /* 0x000f1e0000300a00 */
[----:B------:R-:W-:Y:S01]  /*a6590*/  NOP ;  /* 0x0000000000007918 */ /* 0x000fe20000000000 */
[----:B------:R0:W-:Y:S04]  /*a65a0*/  STL.64 [R1+0x430], R24 ;  /* 0x0004301801007387 */ /* 0x0001e80000100a00 */
[----:B0-----:R-:W2:Y:S01]  /*a65b0*/  LDL.LU.64 R24, [R1+0x6258] ;  /* 0x0062580001187983 */ /* 0x001ea20000300a00 */
[----:B------:R-:W-:Y:S02]  /*a65c0*/  IMAD.MOV.U32 R11, RZ, RZ, R27 ;  /* 0x000000ffff0b7224 */ /* 0x000fe400078e001b */
[----:B------:R-:W-:-:S03]  /*a65d0*/  IMAD.MOV.U32 R10, RZ, RZ, R26 ;  /* 0x000000ffff0a7224 */ /* 0x000fc600078e001a */
[----:B------:R-:W-:Y:S04]  /*a65e0*/  STL [R1+0x57d4], R11 ;  /* 0x0057d40b01007387 */ /* 0x000fe80000100800 */
[----:B------:R-:W-:Y:S01]  /*a65f0*/  STL [R1+0x57d0], R10 ;  /* 0x0057d00a01007387 */ /* 0x000fe20000100800 */
        /* <DEDUP_REMOVED lines=8> */
[----:B------:R-:W3:Y:S04]  /*a6680*/  LDL.LU.64 R26, [R1+0x6240] ;  /* 0x00624000011a7983 */ /* 0x000ee80000300a00 */
[----:B------:R-:W3:Y:S02]  /*a6690*/  LDL.LU.64 R24, [R1+0x6238] ;  /* 0x0062380001187983 */ /* 0x000ee40000300a00 */
[----:B---3--:R-:W-:Y:S02]  /*a66a0*/  HMMA.16816.F32 R12, R20, R12, R24 ;  /* 0x0000000c140c723c */ /* 0x008fe40000001818 */
[----:B------:R-:W2:-:S15]  /*a66b0*/  LDL.LU.64 R24, [R1+0x6230] ;  /* 0x0062300001187983 */ /* 0x000e9e0000300a00 */
[----:B------:R-:W-:Y:S02]  /*a66c0*/  NOP ;  /* 0x0000000000007918 */ /* 0x000fe40000000000 */
[----:B------:R-:W-:Y:S02]  /*a66d0*/  IMAD.MOV.U32 R11, RZ, RZ, R14 ;  /* 0x000000ffff0b7224 */ /* 0x000fe400078e000e */
[----:B------:R-:W-:Y:S01]  /*a66e0*/  IMAD.MOV.U32 R10, RZ, RZ, R15 ;  /* 0x000000ffff0a7224 */ /* 0x000fe200078e000f */
[----:B------:R-:W-:Y:S04]  /*a66f0*/  STL.64 [R1+0x410], R12 ;  /* 0x0004100c01007387 */ /* 0x000fe80000100a00 */
[----:B------:R-:W-:Y:S04]  /*a6700*/  STL.64 [R1+0x5fe8], R10 ;  /* 0x005fe80a01007387 */ /* 0x000fe80000100a00 */
[----:B----4-:R2:W-:Y:S02]  /*a6710*/  STL.64 [R1+0x5fe0], R8 ;  /* 0x005fe00801007387 */ /* 0x0105e40000100a00 */
[----:B--2---:R-:W-:Y:S01]  /*a6720*/  HMMA.16816.F32 R8, R20, R24, R16 ;  /* 0x000000181408723c */ /* 0x004fe20000001810 */
[----:B------:R-:W-:-:S02]  /*a6730*/  IMAD.MOV.U32 R24, RZ, RZ, R29 ;  /* 0x000000ffff187224 */ /* 0x000fc400078e001d */
[----:B------:R-:W-:Y:S01]  /*a6740*/  IMAD.MOV.U32 R25, RZ, RZ, R7 ;  /* 0x000000ffff197224 */ /* 0x000fe200078e0007 */
[----:B------:R-:W2:-:S15]  /*a6750*/  LDL.LU R29, [R1+0x622c] ;  /* 0x00622c00011d7983 */ /* 0x000e9e0000300800 */
[----:B------:R0:W-:Y:S04]  /*a6760*/  STL.64 [R1+0x400], R8 ;  /* 0x0004000801007387 */ /* 0x0001e80000100a00 */
[----:B------:R-:W-:Y:S04]  /*a6770*/  STL.64 [R1+0x408], R10 ;  /* 0x0004080a01007387 */ /* 0x000fe80000100a00 */
[----:B------:R1:W-:Y:S04]  /*a6780*/  STL.64 [R1+0x5ff0], R24 ;  /* 0x005ff01801007387 */ /* 0x0003e80000100a00 */
[----:B------:R-:W3:Y:S04]  /*a6790*/  LDL.LU R4, [R1+0x680] ;  /* 0x0006800001047983 */ /* 0x000ee80000300800 */
[----:B------:R-:W3:Y:S04]  /*a67a0*/  LDL.LU R5, [R1+0x684] ;  /* 0x0006840001057983 */ /* 0x000ee80000300800 */
[----:B------:R-:W4:Y:S04]  /*a67b0*/  LDL.LU R6, [R1+0x688] ;  /* 0x0006880001067983 */ /* 0x000f280000300800 */
[----:B------:R-:W4:Y:S04]  /*a67c0*/  LDL.LU R7, [R1+0x68c] ;  /* 0x00068c0001077983 */ /* 0x000f280000300800 */
[----:B----4-:R-:W-:Y:S04]  /*a67d0*/  STL.64 [R1+0x6000], R6 ;  /* 0x0060000601007387 */ /* 0x010fe80000100a00 */
[----:B---3--:R2:W-:Y:S04]  /*a67e0*/  STL.64 [R1+0x5ff8], R4 ;  /* 0x005ff80401007387 */ /* 0x0085e80000100a00 */
[----:B0-----:R-:W3:Y:S01]  /*a67f0*/  LDL R8, [R1+0x10] ;  /* 0x0000100001087983 */ /* 0x001ee20000100800 */
[----:B------:R-:W-:-:S03]  /*a6800*/  IMAD.MOV.U32 R9, RZ, RZ, R28 ;  /* 0x000000ffff097224 */ /* 0x000fc600078e001c */
[----:B------:R-:W4:Y:S04]  /*a6810*/  LDL.LU R28, [R1+0x6228] ;  /* 0x00622800011c7983 */ /* 0x000f280000300800 */
[----:B---3--:R0:W-:Y:S04]  /*a6820*/  STL.64 [R1+0x6008], R8 ;  /* 0x0060080801007387 */ /* 0x0081e80000100a00 */
[----:B-1----:R-:W3:Y:S04]  /*a6830*/  LDL.LU R24, [R1+0x690] ;  /* 0x0006900001187983 */ /* 0x002ee80000300800 */
[----:B------:R-:W3:Y:S04]  /*a6840*/  LDL.LU R25, [R1+0x694] ;  /* 0x0006940001197983 */ /* 0x000ee80000300800 */
[----:B------:R-:W3:Y:S04]  /*a6850*/  LDL.LU R26, [R1+0x698] ;  /* 0x00069800011a7983 */ /* 0x000ee80000300800 */
[----:B------:R-:W3:Y:S01]  /*a6860*/  LDL.LU R27, [R1+0x69c] ;  /* 0x00069c00011b7983 */ /* 0x000ee20000300800 */
[----:B--2---:R-:W-:-:S03]  /*a6870*/  IMAD.MOV.U32 R5, RZ, RZ, R29 ;  /* 0x000000ffff057224 */ /* 0x004fc600078e001d */
[----:B---3--:R-:W-:Y:S04]  /*a6880*/  STL.64 [R1+0x6018], R26 ;  /* 0x0060181a01007387 */ /* 0x008fe80000100a00 */
[----:B------:R4:W-:Y:S04]  /*a6890*/  STL.64 [R1+0x6010], R24 ;  /* 0x0060101801007387 */ /* 0x0009e80000100a00 */
[----:B------:R-:W2:Y:S04]  /*a68a0*/  LDL R4, [R1+0x20] ;  /* 0x0000200001047983 */ /* 0x000ea80000100800 */
[----:B------:R-:W3:Y:S04]  /*a68b0*/  LDL.LU R29, [R1+0x6224] ;  /* 0x00622400011d7983 */ /* 0x000ee80000300800 */
[----:B--2---:R-:W-:Y:S04]  /*a68c0*/  STL.64 [R1+0x6020], R4 ;  /* 0x0060200401007387 */ /* 0x004fe80000100a00 */
[----:B0-----:R-:W2:Y:S04]  /*a68d0*/  LDL.LU R8, [R1+0x6a0] ;  /* 0x0006a00001087983 */ /* 0x001ea80000300800 */
[----:B------:R-:W2:Y:S04]  /*a68e0*/  LDL.LU R9, [R1+0x6a4] ;  /* 0x0006a40001097983 */ /* 0x000ea80000300800 */
[----:B------:R-:W2:Y:S04]  /*a68f0*/  LDL.LU R10, [R1+0x6a8] ;  /* 0x0006a800010a7983 */ /* 0x000ea80000300800 */
[----:B------:R-:W2:Y:S01]  /*a6900*/  LDL.LU R11, [R1+0x6ac] ;  /* 0x0006ac00010b7983 */ /* 0x000ea20000300800 */
[----:B----4-:R-:W-:-:S03]  /*a6910*/  IMAD.MOV.U32 R25, RZ, RZ, R28 ;  /* 0x000000ffff197224 */ /* 0x010fc600078e001c */
[----:B--2---:R-:W-:Y:S04]  /*a6920*/  STL.64 [R1+0x6030], R10 ;  /* 0x0060300a01007387 */ /* 0x004fe80000100a00 */
[----:B------:R0:W-:Y:S04]  /*a6930*/  STL.64 [R1+0x6028], R8 ;  /* 0x0060280801007387 */ /* 0x0001e80000100a00 */
[----:B------:R-:W2:Y:S04]  /*a6940*/  LDL R24, [R1+0x30] ;  /* 0x0000300001187983 */ /* 0x000ea80000100800 */
[----:B------:R-:W4:Y:S04]  /*a6950*/  LDL.LU R28, [R1+0x6220] ;  /* 0x00622000011c7983 */ /* 0x000f280000300800 */
[----:B--2---:R1:W-:Y:S04]  /*a6960*/  STL.64 [R1+0x6038], R24 ;  /* 0x0060381801007387 */ /* 0x0043e80000100a00 */
[----:B0-----:R-:W2:Y:S01]  /*a6970*/  LDL R8, [R1+0x40] ;  /* 0x0000400001087983 */ /* 0x001ea20000100800 */
[----:B---3--:R-:W-:-:S03]  /*a6980*/  IMAD.MOV.U32 R9, RZ, RZ, R29 ;  /* 0x000000ffff097224 */ /* 0x008fc600078e001d */
[----:B------:R-:W3:Y:S04]  /*a6990*/  LDL.LU R29, [R1+0x621c] ;  /* 0x00621c00011d7983 */ /* 0x000ee80000300800 */
[----:B--2---:R0:W-:Y:S04]  /*a69a0*/  STL.64 [R1+0x6040], R8 ;  /* 0x0060400801007387 */ /* 0x0041e80000100a00 */
[----:B-1----:R-:W2:Y:S04]  /*a69b0*/  LDL.LU R24, [R1+0x6c0] ;  /* 0x0006c00001187983 */ /* 0x002ea80000300800 */
[----:B------:R-:W2:Y:S04]  /*a69c0*/  LDL.LU R25, [R1+0x6c4] ;  /* 0x0006c40001197983 */ /* 0x000ea80000300800 */
[----:B------:R-:W2:Y:S04]  /*a69d0*/  LDL.LU R26, [R1+0x6c8] ;  /* 0x0006c800011a7983 */ /* 0x000ea80000300800 */
[----:B------:R-:W2:Y:S04]  /*a69e0*/  LDL.LU R27, [R1+0x6cc] ;  /* 0x0006cc00011b7983 */ /* 0x000ea80000300800 */
[----:B--2---:R-:W-:Y:S04]  /*a69f0*/  STL.64 [R1+0x6050], R26 ;  /* 0x0060501a01007387 */ /* 0x004fe80000100a00 */
[----:B------:R1:W-:Y:S04]  /*a6a00*/  STL.64 [R1+0x6048], R24 ;  /* 0x0060481801007387 */ /* 0x0003e80000100a00 */
[----:B0-----:R-:W2:Y:S01]  /*a6a10*/  LDL R8, [R1+0x50] ;  /* 0x0000500001087983 */ /* 0x001ea20000100800 */
[----:B----4-:R-:W-:-:S03]  /*a6a20*/  IMAD.MOV.U32 R9, RZ, RZ, R28 ;  /* 0x000000ffff097224 */ /* 0x010fc600078e001c */
[----:B------:R-:W4:Y:S04]  /*a6a30*/  LDL.LU R28, [R1+0x6218] ;  /* 0x00621800011c7983 */ /* 0x000f280000300800 */
        /* <DEDUP_REMOVED lines=16> */
[----:B------:R-:W-:Y:S04]  /*a6b40*/  STL.64 [R1+0x6078], R24 ;  /* 0x0060781801007387 */ /* 0x000fe80000100a00 */
[----:B0-----:R-:W2:Y:S01]  /*a6b50*/  LDL R8, [R1+0x70] ;  /* 0x0000700001087983 */ /* 0x001ea20000100800 */
[----:B----4-:R-:W-:-:S03]  /*a6b60*/  IMAD.MOV.U32 R9, RZ, RZ, R28 ;  /* 0x000000ffff097224 */ /* 0x010fc600078e001c */
[----:B------:R-:W4:Y:S04]  /*a6b70*/  LDL.LU R28, [R1+0x6210] ;  /* 0x00621000011c7983 */ /* 0x000f280000300800 */
[----:B--2---:R0:W-:Y:S04]  /*a6b80*/  STL.64 [R1+0x6088], R8 ;  /* 0x0060880801007387 */ /* 0x0041e80000100a00 */
[----:B0-----:R-:W2:Y:S01]  /*a6b90*/  LDL R8, [R1+0x80] ;  /* 0x0000800001087983 */ /* 0x001ea20000100800 */
[----:B---3--:R-:W-:-:S03]  /*a6ba0*/  IMAD.MOV.U32 R9, RZ, RZ, R29 ;  /* 0x000000ffff097224 */ /* 0x008fc600078e001d */
[----:B------:R-:W3:Y:S04]  /*a6bb0*/  LDL.LU R29, [R1+0x620c] ;  /* 0x00620c00011d7983 */ /* 0x000ee80000300800 */
[----:B--2---:R0:W-:Y:S04]  /*a6bc0*/  STL.64 [R1+0x60a0], R8 ;  /* 0x0060a00801007387 */ /* 0x0041e80000100a00 */
[----:B------:R-:W2:Y:S04]  /*a6bd0*/  LDL.LU R24, [R1+0x6f0] ;  /* 0x0006f00001187983 */ /* 0x000ea80000300800 */
[----:B------:R-:W2:Y:S04]  /*a6be0*/  LDL.LU R25, [R1+0x6f4] ;  /* 0x0006f40001197983 */ /* 0x000ea80000300800 */
[----:B------:R-:W2:Y:S04]  /*a6bf0*/  LDL.LU R26, [R1+0x6f8] ;  /* 0x0006f800011a7983 */ /* 0x000ea80000300800 */
[----:B------:R-:W2:Y:S04]  /*a6c00*/  LDL.LU R27, [R1+0x6fc] ;  /* 0x0006fc00011b7983 */ /* 0x000ea80000300800 */
[----:B0-----:R-:W2:Y:S01]  /*a6c10*/  LDL R8, [R1+0x90] ;  /* 0x0000900001087983 */ /* 0x001ea20000100800 */
[----:B----4-:R-:W-:-:S03]  /*a6c20*/  IMAD.MOV.U32 R9, RZ, RZ, R28 ;  /* 0x000000ffff097224 */ /* 0x010fc600078e001c */
[----:B------:R-:W4:Y:S04]  /*a6c30*/  LDL.LU R28, [R1+0x6208] ;  /* 0x00620800011c7983 */ /* 0x000f280000300800 */
[----:B--2---:R-:W-:Y:S04]  /*a6c40*/  STL.64 [R1+0x60b8], R8 ;  /* 0x0060b80801007387 */ /* 0x004fe80000100a00 */
[----:B------:R-:W-:Y:S04]  /*a6c50*/  STL.64 [R1+0x6098], R26 ;  /* 0x0060981a01007387 */ /* 0x000fe80000100a00 */
[----:B------:R0:W-:Y:S04]  /*a6c60*/  STL.64 [R1+0x6090], R24 ;  /* 0x0060901801007387 */ /* 0x0001e80000100a00 */
[----:B0-----:R-:W2:Y:S04]  /*a6c70*/  LDL.LU R24, [R1+0x700] ;  /* 0x0007000001187983 */ /* 0x001ea80000300800 */
[----:B------:R-:W2:Y:S04]  /*a6c80*/  LDL.LU R25, [R1+0x704] ;  /* 0x0007040001197983 */ /* 0x000ea80000300800 */
[----:B------:R-:W2:Y:S04]  /*a6c90*/  LDL.LU R26, [R1+0x708] ;  /* 0x00070800011a7983 */ /* 0x000ea80000300800 */
[----:B------:R-:W2:Y:S04]  /*a6ca0*/  LDL.LU R27, [R1+0x70c] ;  /* 0x00070c00011b7983 */ /* 0x000ea80000300800 */
[----:B------:R-:W2:Y:S01]  /*a6cb0*/  LDL R8, [R1+0xa0] ;  /* 0x0000a00001087983 */ /* 0x000ea20000100800 */
[----:B---3--:R-:W-:-:S03]  /*a6cc0*/  IMAD.MOV.U32 R9, RZ, RZ, R29 ;  /* 0x000000ffff097224 */ /* 0x008fc600078e001d */
[----:B------:R-:W3:Y:S04]  /*a6cd0*/  LDL.LU R29, [R1+0x6204] ;  /* 0x00620400011d7983 */ /* 0x000ee80000300800 */
        /* <DEDUP_REMOVED lines=30> */
[----:B--2---:R0:W-:Y:S04]  /*a6ec0*/  STL.64 [R1+0x6118], R8 ;  /* 0x0061180801007387 */ /* 0x0041e80000100a00 */
[----:B0-----:R-:W2:Y:S01]  /*a6ed0*/  LDL R8, [R1+0xe0] ;  /* 0x0000e00001087983 */ /* 0x001ea20000100800 */
        /* <DEDUP_REMOVED lines=54> */
[----:B---3--:R-:W-:-:S05]  /*a7240*/  IMAD.MOV.U32 R9, RZ, RZ, R29 ;  /* 0x000000ffff097224 */ /* 0x008fca00078e001d */
[----:B--2---:R-:W-:Y:S04]  /*a7250*/  STL.64 [R1+0x61c0], R8 ;  /* 0x0061c00801007387 */ /* 0x004fe80000100a00 */
[----:B------:R-:W-:Y:S04]  /*a7260*/  STL.64 [R1+0x6170], R26 ;  /* 0x0061701a01007387 */ /* 0x000fe80000100a00 */
[----:B------:R0:W-:Y:S04]  /*a7270*/  STL.64 [R1+0x6168], R24 ;  /* 0x0061681801007387 */ /* 0x0001e80000100a00 */
[----:B0-----:R-:W2:Y:S04]  /*a7280*/  LDL.LU R24, [R1+0x790] ;  /* 0x0007900001187983 */ /* 0x001ea80000300800 */
[----:B------:R-:W2:Y:S04]  /*a7290*/  LDL.LU R25, [R1+0x794] ;  /* 0x0007940001197983 */ /* 0x000ea80000300800 */
[----:B------:R-:W3:Y:S04]  /*a72a0*/  LDL.LU R26, [R1+0x798] ;  /* 0x00079800011a7983 */ /* 0x000ee80000300800 */
[----:B------:R-:W3:Y:S04]  /*a72b0*/  LDL.LU R27, [R1+0x79c] ;  /* 0x00079c00011b7983 */ /* 0x000ee80000300800 */
[----:B------:R-:W2:Y:S01]  /*a72c0*/  LDL R16, [R1+0x150] ;  /* 0x0001500001107983 */ /* 0x000ea20000100800 */
[----:B----4-:R-:W-:-:S05]  /*a72d0*/  IMAD.MOV.U32 R17, RZ, RZ, R28 ;  /* 0x000000ffff117224 */ /* 0x010fca00078e001c */
[----:B--2---:R0:W-:Y:S04]  /*a72e0*/  STL.64 [R1+0x61c8], R16 ;  /* 0x0061c81001007387 */ /* 0x0041e80000100a00 */
[----:B0-----:R-:W2:Y:S04]  /*a72f0*/  LDL R16, [R1+0x160] ;  /* 0x0001600001107983 */ /* 0x001ea80000100800 */
[----:B------:R-:W2:Y:S04]  /*a7300*/  LDL R17, [R1+0x164] ;  /* 0x0001640001117983 */ /* 0x000ea80000100800 */
        /* <DEDUP_REMOVED lines=10> */
[----:B---3--:R-:W-:Y:S04]  /*a73b0*/  STL.64 [R1+0x6188], R26 ;  /* 0x0061881a01007387 */ /* 0x008fe80000100a00 */
[----:B------:R0:W-:Y:S04]  /*a73c0*/  STL.64 [R1+0x6180], R24 ;  /* 0x0061801801007387 */ /* 0x0001e80000100a00 */
[----:B0-----:R-:W3:Y:S04]  /*a73d0*/  LDL.LU R24, [R1+0x7a0] ;  /* 0x0007a00001187983 */ /* 0x001ee80000300800 */
[----:B------:R-:W3:Y:S04]  /*a73e0*/  LDL.LU R25, [R1+0x7a4] ;  /* 0x0007a40001197983 */ /* 0x000ee80000300800 */
[----:B------:R-:W4:Y:S04]  /*a73f0*/  LDL.LU R26, [R1+0x7a8] ;  /* 0x0007a800011a7983 */ /* 0x000f280000300800 */
[----:B------:R-:W4:Y:S01]  /*a7400*/  LDL.LU R27, [R1+0x7ac] ;  /* 0x0007ac00011b7983 */ /* 0x000f220000300800 */
[----:B------:R-:W0:Y:S03]  /*a7410*/  S2R R29, SR_TID.X ;  /* 0x00000000001d7919 */ /* 0x000e260000002100 */
[----:B----4-:R-:W-:Y:S04]  /*a7420*/  STL.64 [R1+0x61a0], R26 ;  /* 0x0061a01a01007387 */ /* 0x010fe80000100a00 */
[----:B---3--:R1:W-:Y:S04]  /*a7430*/  STL.64 [R1+0x6198], R24 ;  /* 0x0061981801007387 */ /* 0x0083e80000100a00 */
[----:B-1----:R-:W3:Y:S04]  /*a7440*/  LDL.LU R24, [R1+0x7b0] ;  /* 0x0007b00001187983 */ /* 0x002ee80000300800 */
[----:B------:R-:W3:Y:S04]  /*a7450*/  LDL.LU R25, [R1+0x7b4] ;  /* 0x0007b40001197983 */ /* 0x000ee80000300800 */
[----:B------:R-:W4:Y:S04]  /*a7460*/  LDL.LU R26, [R1+0x7b8] ;  /* 0x0007b800011a7983 */ /* 0x000f280000300800 */
[----:B------:R-:W4:Y:S01]  /*a7470*/  LDL.LU R27, [R1+0x7bc] ;  /* 0x0007bc00011b7983 */ /* 0x000f220000300800 */
[C---:B0-----:R-:W-:Y:S01]  /*a7480*/  LOP3.LUT R28, R29.reuse, 0x7, RZ, 0xc0, !PT ;  /* 0x000000071d1c7812 */ /* 0x041fe200078ec0ff */
[----:B------:R-:W-:-:S04]  /*a7490*/  IMAD.SHL.U32 R19, R29, 0x2, RZ ;  /* 0x000000021d137824 */ /* 0x000fc800078e00ff */
[----:B------:R-:W-:-:S05]  /*a74a0*/  IMAD R28, R28, 0x90, RZ ;  /* 0x000000901c1c7824 */ /* 0x000fca00078e02ff */
[----:B------:R-:W-:Y:S02]  /*a74b0*/  LOP3.LUT R28, R28, 0x10, R19, 0x78, !PT ;  /* 0x000000101c1c7812 */ /* 0x000fe400078e7813 */
[----:B--2---:R-:W-:Y:S01]  /*a74c0*/  HMMA.16816.F32 R16, R20, R16, R8 ;  /* 0x000000101410723c */ /* 0x004fe20000001808 */
        /* <DEDUP_REMOVED lines=15> */
[----:B------:R-:W2:Y:S04]  /*a75c0*/  LDL.LU.64 R8, [R1+0x61d0] ;  /* 0x0061d00001087983 */ /* 0x000ea80000300a00 */
[----:B------:R0:W-:Y:S04]  /*a75d0*/  STL.64 [R1+0x3f0], R16 ;  /* 0x0003f01001007387 */ /* 0x0001e80000100a00 */
[----:B------:R2:W-:Y:S04]  /*a75e0*/  STL.64 [R1+0x3f8], R18 ;  /* 0x0003f81201007387 */ /* 0x0005e80000100a00 */
[----:B0-----:R-:W2:Y:S01]  /*a75f0*/  LDL.LU.64 R16, [R1+0x61c8] ;  /* 0x0061c80001107983 */ /* 0x001ea20000300a00 */
[----:B------:R-:W-:-:S05]  /*a7600*/  IMAD.SHL.U32 R29, R29, 0x40, RZ ;  /* 0x000000401d1d7824 */ /* 0x000fca00078e00ff */
[----:B------:R-:W-:-:S04]  /*a7610*/  LOP3.LUT R28, R28, 0x400, R29, 0xf8, !PT ;  /* 0x000004001c1c7812 */ /* 0x000fc800078ef81d */
[----:B------:R-:W-:Y:S01]  /*a7620*/  LOP3.LUT R28, R28, 0x40, RZ, 0x3c, !PT ;  /* 0x000000401c1c7812 */ /* 0x000fe200078e3cff */
[----:B--2---:R-:W-:Y:S01]  /*a7630*/  HMMA.16816.F32 R16, R20, R16, R8 ;  /* 0x000000101410723c */ /* 0x004fe20000001808 */
[----:B------:R-:W2:-:S15]  /*a7640*/  LDL.LU.64 R8, [R1+0x61c0] ;  /* 0x0061c00001087983 */ /* 0x000e9e0000300a00 */
[----:B------:R-:W-:-:S03]  /*a7650*/  NOP ;  /* 0x0000000000007918 */ /* 0x000fc60000000000 */
[----:B------:R-:W-:Y:S04]  /*a7660*/  STL.64 [R1+0x3e0], R16 ;  /* 0x0003e01001007387 */ /* 0x000fe80000100a00 */
[----:B------:R-:W-:Y:S04]  /*a7670*/  STL.64 [R1+0x3e8], R18 ;  /* 0x0003e81201007387 */ /* 0x000fe80000100a00 */
[----:B------:R-:W0:Y:S04]  /*a7680*/  LDSM.16.MT88.4 R16, [R28+UR5+0x22000] ;  /* 0x022000051c10783b */ /* 0x000e280008004200 */
[----:B0-----:R-:W-:Y:S04]  /*a7690*/  STL.64 [R1+0x5fb0], R18 ;  /* 0x005fb01201007387 */ /* 0x001fe80000100a00 */
[----:B------:R0:W-:Y:S04]  /*a76a0*/  STL.64 [R1+0x5fa8], R16 ;  /* 0x005fa81001007387 */ /* 0x0001e80000100a00 */
[----:B0-----:R-:W3:Y:S04]  /*a76b0*/  LDL.LU R16, [R1+0x650] ;  /* 0x0006500001107983 */ /* 0x001ee80000300800 */
[----:B------:R-:W3:Y:S04]  /*a76c0*/  LDL.LU R17, [R1+0x654] ;  /* 0x0006540001117983 */ /* 0x000ee80000300800 */
[----:B------:R-:W3:Y:S04]  /*a76d0*/  LDL.LU R18, [R1+0x658] ;  /* 0x0006580001127983 */ /* 0x000ee80000300800 */
        /* <DEDUP_REMOVED lines=126> */
[----:B------:R-:W2:Y:S04]  /*a7ec0*/  LDL.LU R6, [R1+0x5fd8] ;  /* 0x005fd80001067983 */ /* 0x000ea80000300800 */
[----:B------:R-:W2:-:S12]  /*a7ed0*/  LDL.LU.64 R4, [R1+0x5fd0] ;  /* 0x005fd00001047983 */ /* 0x000e980000300a00 */
[----:B------:R-:W-:Y:S04]  /*a7ee0*/  STL.64 [R1+0x680], R24 ;  /* 0x0006801801007387 */ /* 0x000fe80000100a00 */
[----:B------:R0:W-:Y:S04]  /*a7ef0*/  STL.64 [R1+0x688], R26 ;  /* 0x0006881a01007387 */ /* 0x0001e80000100a00 */
[----:B0-----:R-:W2:Y:S04]  /*a7f00*/  LDL.LU.64 R26, [R1+0x5fc8] ;  /* 0x005fc800011a7983 */ /* 0x001ea80000300a00 */
[----:B------:R-:W4:Y:S02]  /*a7f10*/  LDL.LU.64 R24, [R1+0x5fc0] ;  /* 0x005fc00001187983 */ /* 0x000f240000300a00 */
[----:B----4-:R-:W-:-:S15]  /*a7f20*/  HMMA.16816.F32 R12, R20, R24, R12 ;  /* 0x00000018140c723c */ /* 0x010fde000000180c */
[----:B------:R-:W-:-:S04]  /*a7f30*/  NOP ;  /* 0x0000000000007918 */ /* 0x000fc80000000000 */
[----:B------:R0:W-:Y:S04]  /*a7f40*/  STL.64 [R1+0x670], R12 ;  /* 0x0006700c01007387 */ /* 0x0001e80000100a00 */
[----:B------:R-:W-:Y:S04]  /*a7f50*/  STL.64 [R1+0x678], R14 ;  /* 0x0006780e01007387 */ /* 0x000fe80000100a00 */
[----:B0-----:R-:W4:Y:S04]  /*a7f60*/  LDL.LU.64 R12, [R1+0x5fb8] ;  /* 0x005fb800010c7983 */ /* 0x001f280000300a00 */
[----:B--2---:R-:W-:Y:S04]  /*a7f70*/  STL.64 [R1+0x5dd0], R26 ;  /* 0x005dd01a01007387 */ /* 0x004fe80000100a00 */
[----:B------:R0:W-:Y:S04]  /*a7f80*/  STL.64 [R1+0x5dc8], R24 ;  /* 0x005dc81801007387 */ /* 0x0001e80000100a00 */
[----:B0-----:R-:W4:Y:S04]  /*a7f90*/  LDL.LU R24, [R1+0x660] ;  /* 0x0006600001187983 */ /* 0x001f280000300800 */
[----:B------:R-:W4:Y:S04]  /*a7fa0*/  LDL.LU R25, [R1+0x664] ;  /* 0x0006640001197983 */ /* 0x000f280000300800 */
[----:B------:R-:W4:Y:S04]  /*a7fb0*/  LDL.LU R26, [R1+0x668] ;  /* 0x00066800011a7983 */ /* 0x000f280000300800 */
[----:B------:R-:W4:Y:S02]  /*a7fc0*/  LDL.LU R27, [R1+0x66c] ;  /* 0x00066c00011b7983 */ /* 0x000f240000300800 */
[----:B----4-:R-:W-:Y:S02]  /*a7fd0*/  HMMA.16816.F32 R24, R20, R12, R24 ;  /* 0x0000000c1418723c */ /* 0x010fe40000001818 */
[----:B------:R-:W-:-:S15]  /*a7fe0*/  STL.64 [R1+0x5f88], R12 ;  /* 0x005f880c01007387 */ /* 0x000fde0000100a00 */
[----:B------:R-:W-:Y:S02]  /*a7ff0*/  NOP ;  /* 0x0000000000007918 */ /* 0x000fe40000000000 */
[----:B------:R0:W-:Y:S04]  /*a8000*/  STL.64 [R1+0x660], R24 ;  /* 0x0006601801007387 */ /* 0x0001e80000100a00 */
[----:B------:R-:W-:Y:S04]  /*a8010*/  STL.64 [R1+0x668], R26 ;  /* 0x0006681a01007387 */ /* 0x000fe80000100a00 */
[----:B0-----:R-:W2:Y:S01]  /*a8020*/  LDL.LU.64 R24, [R1+0x140] ;  /* 0x0001400001187983 */ /* 0x001ea20000300a00 */
[----:B---3--:R-:W-:Y:S03]  /*a8030*/  HMMA.16816.F32 R12, R20, R8, R16 ;  /* 0x00000008140c723c */ /* 0x008fe60000001810 */
[----:B--2---:R0:W-:-:S15]  /*a8040*/  STL.64 [R1+0x5f38], R24 ;  /* 0x005f381801007387 */ /* 0x0041de0000100a00 */
[----:B------:R-:W-:Y:S01]  /*a8050*/  NOP ;  /* 0x0000000000007918 */ /* 0x000fe20000000000 */
[----:B------:R1:W-:Y:S04]  /*a8060*/  STL.64 [R1+0x650], R12 ;  /* 0x0006500c01007387 */ /* 0x0003e80000100a00 */
[----:B------:R2:W-:Y:S04]  /*a8070*/  STL.64 [R1+0x658], R14 ;  /* 0x0006580e01007387 */ /* 0x0005e80000100a00 */
[----:B0-----:R-:W3:Y:S04]  /*a8080*/  LDL.LU R24, [R1+0x5f0] ;  /* 0x0005f00001187983 */ /* 0x001ee80000300800 */
[----:B------:R-:W3:Y:S04]  /*a8090*/  LDL.LU R25, [R1+0x5f4] ;  /* 0x0005f40001197983 */ /* 0x000ee80000300800 */
[----:B------:R-:W4:Y:S04]  /*a80a0*/  LDL.LU R26, [R1+0x5f8] ;  /* 0x0005f800011a7983 */ /* 0x000f280000300800 */
[----:B------:R-:W4:Y:S04]  /*a80b0*/  LDL.LU R27, [R1+0x5fc] ;  /* 0x0005fc00011b7983 */ /* 0x000f280000300800 */
[----:B-1----:R-:W3:Y:S04]  /*a80c0*/  LDL.LU R12, [R1+0x630] ;  /* 0x00063000010c7983 */ /* 0x002ee80000300800 */
[----:B------:R-:W3:Y:S04]  /*a80d0*/  LDL.LU R13, [R1+0x634] ;  /* 0x00063400010d7983 */ /* 0x000ee80000300800 */
[----:B--2---:R-:W2:Y:S04]  /*a80e0*/  LDL.LU R14, [R1+0x638] ;  /* 0x00063800010e7983 */ /* 0x004ea80000300800 */
[----:B------:R-:W2:Y:S04]  /*a80f0*/  LDL.LU R15, [R1+0x63c] ;  /* 0x00063c00010f7983 */ /* 0x000ea80000300800 */
[----:B--2---:R-:W-:Y:S04]  /*a8100*/  STL.64 [R1+0x5f98], R14 ;  /* 0x005f980e01007387 */ /* 0x004fe80000100a00 */
[----:B---3--:R-:W-:Y:S04]  /*a8110*/  STL.64 [R1+0x5f90], R12 ;  /* 0x005f900c01007387 */ /* 0x008fe80000100a00 */
[----:B------:R-:W2:Y:S04]  /*a8120*/  LDL.LU R16, [R1+0x3d0] ;  /* 0x0003d00001107983 */ /* 0x000ea80000300800 */
[----:B------:R-:W2:Y:S04]  /*a8130*/  LDL.LU R17, [R1+0x3d4] ;  /* 0x0003d40001117983 */ /* 0x000ea80000300800 */
[----:B------:R-:W2:Y:S04]  /*a8140*/  LDL.LU R18, [R1+0x3d8] ;  /* 0x0003d80001127983 */ /* 0x000ea80000300800 */
[----:B------:R-:W2:Y:S04]  /*a8150*/  LDL.LU R19, [R1+0x3dc] ;  /* 0x0003dc0001137983 */ /* 0x000ea80000300800 */
[----:B----4-:R-:W-:Y:S04]  /*a8160*/  STL.64 [R1+0x5f48], R26 ;  /* 0x005f481a01007387 */ /* 0x010fe80000100a00 */
[----:B------:R0:W-:Y:S04]  /*a8170*/  STL.64 [R1+0x5f40], R24 ;  /* 0x005f401801007387 */ /* 0x0001e80000100a00 */
[----:B0-----:R-:W3:Y:S04]  /*a8180*/  LDL.LU.64 R24, [R1+0x170] ;  /* 0x0001700001187983 */ /* 0x001ee80000300a00 */
[----:B---3--:R0:W-:Y:S04]  /*a8190*/  STL.64 [R1+0x5f50], R24 ;  /* 0x005f501801007387 */ /* 0x0081e80000100a00 */
[----:B0-----:R-:W3:Y:S04]  /*a81a0*/  LDL.LU.64 R24, [R1+0x180] ;  /* 0x0001800001187983 */ /* 0x001ee80000300a00 */
[----:B---3--:R0:W-:Y:S02]  /*a81b0*/  STL.64 [R1+0x5f68], R24 ;  /* 0x005f681801007387 */ /* 0x0081e40000100a00 */
[----:B0-----:R-:W-:-:S02]  /*a81c0*/  IMAD.MOV.U32 R24, RZ, RZ, R2 ;  /* 0x000000ffff187224 */ /* 0x001fc400078e0002 */
[----:B------:R-:W-:-:S05]  /*a81d0*/  IMAD.MOV.U32 R25, RZ, RZ, R0 ;  /* 0x000000ffff197224 */ /* 0x000fca00078e0000 */
[----:B------:R0:W-:Y:S04]  /*a81e0*/  STL.64 [R1+0x5f80], R24 ;  /* 0x005f801801007387 */ /* 0x0001e80000100a00 */
[----:B0-----:R-:W3:Y:S04]  /*a81f0*/  LDL.LU.64 R24, [R1+0x1a0] ;  /* 0x0001a00001187983 */ /* 0x001ee80000300a00 */
[----:B---3--:R0:W-:Y:S04]  /*a8200*/  STL.64 [R1+0x5fa0], R24 ;  /* 0x005fa01801007387 */ /* 0x0081e80000100a00 */
[----:B0-----:R-:W3:Y:S04]  /*a8210*/  LDL.LU R24, [R1+0x640] ;  /* 0x0006400001187983 */ /* 0x001ee80000300800 */
[----:B------:R-:W3:Y:S04]  /*a8220*/  LDL.LU R25, [R1+0x644] ;  /* 0x0006440001197983 */ /* 0x000ee80000300800 */
[----:B------:R-:W3:Y:S04]  /*a8230*/  LDL.LU R26, [R1+0x648] ;  /* 0x00064800011a7983 */ /* 0x000ee80000300800 */
[----:B------:R-:W3:Y:S04]  /*a8240*/  LDL.LU R27, [R1+0x64c] ;  /* 0x00064c00011b7983 */ /* 0x000ee80000300800 */
[----:B------:R-:W-:Y:S04]  /*a8250*/  STL.64 [R1+0x5db8], R10 ;  /* 0x005db80a01007387 */ /* 0x000fe80000100a00 */
[----:B------:R0:W-:Y:S04]  /*a8260*/  STL.64 [R1+0x5db0], R8 ;  /* 0x005db00801007387 */ /* 0x0001e80000100a00 */
        /* <DEDUP_REMOVED lines=10> */
[----:B------:R-:W-:Y:S01]  /*a8310*/  HMMA.16816.F32 R20, R20, R4, R16 ;  /* 0x000000041414723c */ /* 0x000fe20000001810 */
[----:B------:R-:W0:Y:S01]  /*a8320*/  S2R R28, SR_TID.X ;  /* 0x00000000001c7919 */ /* 0x000e220000002100 */
[----:B------:R-:W-:Y:S01]  /*a8330*/  IMAD.MOV.U32 R13, RZ, RZ, R3 ;  /* 0x000000ffff0d7224 */ /* 0x000fe200078e0003 */
[C---:B0-----:R-:W-:Y:S01]  /*a8340*/  LOP3.LUT R3, R28.reuse, 0x7, RZ, 0xc0, !PT ;  /* 0x000000071c037812 */ /* 0x041fe200078ec0ff */
[----:B------:R-:W-:Y:S01]  /*a8350*/  IMAD.SHL.U32 R2, R28, 0x2, RZ ;  /* 0x000000021c027824 */ /* 0x000fe200078e00ff */
[----:B----4-:R-:W-:Y:S04]  /*a8360*/  STL.64 [R1+0x5f78], R10 ;  /* 0x005f780a01007387 */ /* 0x010fe80000100a00 */
[----:B--2---:R0:W-:Y:S04]  /*a8370*/  STL.64 [R1+0x5f70], R8 ;  /* 0x005f700801007387 */ /* 0x0041e80000100a00 */
[----:B0-----:R-:W2:Y:S04]  /*a8380*/  LDL.LU R8, [R1+0x620] ;  /* 0x0006200001087983 */ /* 0x001ea80000300800 */
[----:B------:R-:W2:Y:S04]  /*a8390*/  LDL.LU R9, [R1+0x624] ;  /* 0x0006240001097983 */ /* 0x000ea80000300800 */
[----:B------:R-:W2:Y:S04]  /*a83a0*/  LDL.LU R10, [R1+0x628] ;  /* 0x00062800010a7983 */ /* 0x000ea80000300800 */
[----:B------:R-:W2:Y:S04]  /*a83b0*/  LDL.LU R11, [R1+0x62c] ;  /* 0x00062c00010b7983 */ /* 0x000ea80000300800 */
[----:B------:R-:W3:Y:S04]  /*a83c0*/  LDL.LU.64 R18, [R1+0x5fb0] ;  /* 0x005fb00001127983 */ /* 0x000ee80000300a00 */
[----:B------:R-:W3:Y:S01]  /*a83d0*/  LDL.LU.64 R16, [R1+0x5fa8] ;  /* 0x005fa80001107983 */ /* 0x000ee20000300a00 */
[----:B------:R-:W-:-:S02]  /*a83e0*/  IMAD R3, R3, 0x90, RZ ;  /* 0x0000009003037824 */ /* 0x000fc400078e02ff */
[----:B------:R-:W-:-:S03]  /*a83f0*/  IMAD.SHL.U32 R28, R28, 0x40, RZ ;  /* 0x000000401c1c7824 */ /* 0x000fc600078e00ff */
[----:B------:R-:W-:-:S04]  /*a8400*/  LOP3.LUT R3, R3, 0x10, R2, 0x78, !PT ;  /* 0x0000001003037812 */ /* 0x000fc800078e7802 */
[----:B------:R-:W-:Y:S01]  /*a8410*/  LOP3.LUT R3, R3, 0x400, R28, 0xf8, !PT ;  /* 0x0000040003037812 */ /* 0x000fe200078ef81c */
[----:B------:R-:W-:Y:S03]  /*a8420*/  STL.64 [R1+0x3d0], R20 ;  /* 0x0003d01401007387 */ /* 0x000fe60000100a00 */
[----:B------:R-:W-:Y:S01]  /*a8430*/  LOP3.LUT R3, R3, 0x60, RZ, 0x3c, !PT ;  /* 0x0000006003037812 */ /* 0x000fe200078e3cff */
[----:B------:R-:W-:Y:S04]  /*a8440*/  STL.64 [R1+0x3d8], R22 ;  /* 0x0003d81601007387 */ /* 0x000fe80000100a00 */
[----:B------:R-:W0:Y:S01]  /*a8450*/  LDSM.16.MT88.4 R20, [R3+UR5+0x22000] ;  /* 0x022000050314783b */ /* 0x000e220008004200 */
[----:B------:R-:W-:-:S03]  /*a8460*/  IMAD.MOV.U32 R12, RZ, RZ, R6 ;  /* 0x000000ffff0c7224 */ /* 0x000fc600078e0006 */
[----:B0-----:R-:W-:Y:S04]  /*a8470*/  STL.64 [R1+0x5d90], R22 ;  /* 0x005d901601007387 */ /* 0x001fe80000100a00 */
[----:B------:R0:W-:Y:S04]  /*a8480*/  STL.64 [R1+0x5d88], R20 ;  /* 0x005d881401007387 */ /* 0x0001e80000100a00 */
[----:B0-----:R-:W4:Y:S01]  /*a8490*/  LDL.LU.64 R20, [R1+0x150] ;  /* 0x0001500001147983 */ /* 0x001f220000300a00 */
        /* <DEDUP_REMOVED lines=10> */
[----:B------:R1:W-:Y:S04]  /*a8540*/  STL.64 [R1+0x638], R14 ;  /* 0x0006380e01007387 */ /* 0x0003e80000100a00 */
[----:B0-----:R-:W3:Y:S01]  /*a8550*/  LDL.LU.64 R12, [R1+0x5f88] ;  /* 0x005f8800010c7983 */ /* 0x001ee20000300a00 */
[----:B-1----:R-:W-:Y:S02]  /*a8560*/  IMAD.MOV.U32 R15, RZ, RZ, R24 ;  /* 0x000000ffff0f7224 */ /* 0x002fe400078e0018 */
[----:B------:R-:W-:-:S02]  /*a8570*/  IMAD.MOV.U32 R14, RZ, RZ, R25 ;  /* 0x000000ffff0e7224 */ /* 0x000fc400078e0019 */
[----:B------:R-:W2:Y:S04]  /*a8580*/  LDL.LU.64 R24, [R1+0x5f80] ;  /* 0x005f800001187983 */ /* 0x000ea80000300a00 */
[----:B------:R-:W-:Y:S01]  /*a8590*/  STL.64 [R1+0x5de0], R14 ;  /* 0x005de00e01007387 */ /* 0x000fe20000100a00 */
[C---:B--2---:R-:W-:Y:S03]  /*a85a0*/  HMMA.16816.F32 R24, R16.reuse, R24, R8 ;  /* 0x000000181018723c */ /* 0x044fe60000001808 */
[----:B---3--:R0:W-:Y:S04]  /*a85b0*/  STL.64 [R1+0x5dd8], R12 ;  /* 0x005dd80c01007387 */ /* 0x0081e80000100a00 */
[----:B0-----:R-:W4:Y:S04]  /*a85c0*/  LDL.LU R12, [R1+0x5e0] ;  /* 0x0005e000010c7983 */ /* 0x001f280000300800 */
[----:B------:R-:W4:Y:S04]  /*a85d0*/  LDL.LU R13, [R1+0x5e4] ;  /* 0x0005e400010d7983 */ /* 0x000f280000300800 */
[----:B------:R-:W4:Y:S04]  /*a85e0*/  LDL.LU R14, [R1+0x5e8] ;  /* 0x0005e800010e7983 */ /* 0x000f280000300800 */
[----:B------:R-:W4:Y:S04]  /*a85f0*/  LDL.LU R15, [R1+0x5ec] ;  /* 0x0005ec00010f7983 */ /* 0x000f280000300800 */
[----:B------:R-:W2:Y:S04]  /*a8600*/  LDL.LU.64 R10, [R1+0x5f78] ;  /* 0x005f7800010a7983 */ /* 0x000ea80000300a00 */
[----:B------:R-:W2:Y:S04]  /*a8610*/  LDL.LU.64 R8, [R1+0x5f70] ;  /* 0x005f700001087983 */ /* 0x000ea80000300a00 */
[----:B------:R0:W-:Y:S04]  /*a8620*/  STL.64 [R1+0x620], R24 ;  /* 0x0006201801007387 */ /* 0x0001e80000100a00 */
[----:B------:R-:W-:Y:S04]  /*a8630*/  STL.64 [R1+0x628], R26 ;  /* 0x0006281a01007387 */ /* 0x000fe80000100a00 */
[----:B0-----:R-:W2:Y:S02]  /*a8640*/  LDL.LU.64 R24, [R1+0x5f68] ;  /* 0x005f680001187983 */ /* 0x001ea40000300a00 */
        /* <DEDUP_REMOVED lines=8> */
[----:B------:R-:W3:Y:S04]  /*a86d0*/  LDL.LU.64 R24, [R1+0x5f50] ;  /* 0x005f500001187983 */ /* 0x000ee80000300a00 */
[----:B------:R-:W-:Y:S04]  /*a86e0*/  STL.64 [R1+0x5da8], R6 ;  /* 0x005da80601007387 */ /* 0x000fe80000100a00 */
        /* <DEDUP_REMOVED lines=8> */
[----:B------:R-:W-:Y:S04]  /*a8770*/  STL.64 [R1+0x608], R6 ;  /* 0x0006080601007387 */ /* 0x000fe80000100a00 */
[----:B------:R-:W3:Y:S01]  /*a8780*/  LDL.LU.64 R26, [R1+0x5f48] ;  /* 0x005f4800011a7983 */ /* 0x000ee20000300a00 */
[----:B0-----:R-:W-:Y:S02]  /*a8790*/  IMAD.MOV.U32 R5, RZ, RZ, R24 ;  /* 0x000000ffff057224 */ /* 0x001fe400078e0018 */
[----:B------:R-:W-:-:S02]  /*a87a0*/  IMAD.MOV.U32 R4, RZ, RZ, R25 ;  /* 0x000000ffff047224 */ /* 0x000fc400078e0019 */
[----:B------:R-:W3:Y:S04]  /*a87b0*/  LDL.LU.64 R24, [R1+0x5f40] ;  /* 0x005f400001187983 */ /* 0x000ee80000300a00 */
[----:B------:R0:W-:Y:S04]  /*a87c0*/  STL.64 [R1+0x5de8], R4 ;  /* 0x005de80401007387 */ /* 0x0001e80000100a00 */
[----:B0-----:R-:W3:Y:S02]  /*a87d0*/  LDL.LU.64 R4, [R1+0x160] ;  /* 0x0001600001047983 */ /* 0x001ee40000300a00 */
[----:B---3--:R-:W-:-:S15]  /*a87e0*/  HMMA.16816.F32 R24, R16, R4, R24 ;  /* 0x000000041018723c */ /* 0x008fde0000001818 */
[----:B------:R-:W-:-:S04]  /*a87f0*/  NOP ;  /* 0x0000000000007918 */ /* 0x000fc80000000000 */
[----:B------:R0:W-:Y:S04]  /*a8800*/  STL.64 [R1+0x5f0], R24 ;  /* 0x0005f01801007387 */ /* 0x0001e80000100a00 */
[----:B------:R-:W-:Y:S04]  /*a8810*/  STL.64 [R1+0x5f8], R26 ;  /* 0x0005f81a01007387 */ /* 0x000fe80000100a00 */
[----:B0-----:R-:W2:Y:S01]  /*a8820*/  LDL.LU.64 R24, [R1+0x5f38] ;  /* 0x005f380001187983 */ /* 0x001ea20000300a00 */
[----:B------:R-:W-:Y:S02]  /*a8830*/  IMAD.MOV.U32 R2, RZ, RZ, R4 ;  /* 0x000000ffff027224 */ /* 0x000fe400078e0004 */
[----:B------:R-:W-:-:S02]  /*a8840*/  IMAD.MOV.U32 R0, RZ, RZ, R5 ;  /* 0x000000ffff007224 */ /* 0x000fc400078e0005 */
[----:B----4-:R-:W-:Y:S03]  /*a8850*/  HMMA.16816.F32 R4, R16, R20, R12 ;  /* 0x000000141004723c */ /* 0x010fe6000000180c */
[----:B------:R-:W-:Y:S04]  /*a8860*/  STL [R1+0x5ca8], R0 ;  /* 0x005ca80001007387 */ /* 0x000fe80000100800 */
[----:B------:R-:W-:Y:S01]  /*a8870*/  STL [R1+0x5ca4], R2 ;  /* 0x005ca40201007387 */ /* 0x000fe20000100800 */
[----:B------:R-:W-:-:S11]  /*a8880*/  IMAD.MOV.U32 R3, RZ, RZ, R20 ;  /* 0x000000ffff037224 */ /* 0x000fd600078e0014 */
[----:B------:R-:W-:Y:S04]  /*a8890*/  STL.64 [R1+0x5e0], R4 ;  /* 0x0005e00401007387 */ /* 0x000fe80000100a00 */
[----:B------:R2:W-:Y:S01]  /*a88a0*/  STL.64 [R1+0x5e8], R6 ;  /* 0x0005e80601007387 */ /* 0x0005e20000100a00 */
[----:B------:R-:W-:-:S03]  /*a88b0*/  IMAD.MOV.U32 R28, RZ, RZ, R21 ;  /* 0x000000ffff1c7224 */ /* 0x000fc600078e0015 */
[----:B------:R-:W-:Y:S04]  /*a88c0*/  STL [R1+0x5cb0], R3 ;  /* 0x005cb00301007387 */ /* 0x000fe80000100800 */
[----:B------:R-:W-:Y:S01]  /*a88d0*/  STL [R1+0x5cac], R28 ;  /* 0x005cac1c01007387 */ /* 0x000fe20000100800 */
[----:B--2---:R-:W-:-:S15]  /*a88e0*/  HMMA.16816.F32 R4, R16, R24, R8 ;  /* 0x000000181004723c */ /* 0x004fde0000001808 */
[----:B------:R-:W-:-:S04]  /*a88f0*/  NOP ;  /* 0x0000000000007918 */ /* 0x000fc80000000000 */
[----:B------:R0:W-:Y:S04]  /*a8900*/  STL.64 [R1+0x5d0], R4 ;  /* 0x0005d00401007387 */ /* 0x0001e80000100a00 */
[----:B------:R-:W-:Y:S04]  /*a8910*/  STL.64 [R1+0x5d8], R6 ;  /* 0x0005d80601007387 */ /* 0x000fe80000100a00 */
[----:B0-----:R-:W2:Y:S04]  /*a8920*/  LDL.LU.64 R4, [R1+0xf0] ;  /* 0x0000f00001047983 */ /* 0x001ea80000300a00 */
[----:B--2---:R0:W-:Y:S04]  /*a8930*/  STL.64 [R1+0x5ed8], R4 ;  /* 0x005ed80401007387 */ /* 0x0041e80000100a00 */
[----:B0-----:R-:W2:Y:S04]  /*a8940*/  LDL.LU.64 R4, [R1+0x100] ;  /* 0x0001000001047983 */ /* 0x001ea80000300a00 */
[----:B--2---:R0:W-:Y:S04]  /*a8950*/  STL.64 [R1+0x5ef0], R4 ;  /* 0x005ef00401007387 */ /* 0x0041e80000100a00 */
[----:B------:R-:W2:Y:S04]  /*a8960*/  LDL.LU R12, [R1+0x570] ;  /* 0x00057000010c7983 */ /* 0x000ea80000300800 */
[----:B------:R-:W2:Y:S04]  /*a8970*/  LDL.LU R13, [R1+0x574] ;  /* 0x00057400010d7983 */ /* 0x000ea80000300800 */
[----:B------:R-:W3:Y:S04]  /*a8980*/  LDL.LU R14, [R1+0x578] ;  /* 0x00057800010e7983 */ /* 0x000ee80000300800 */
[----:B------:R-:W3:Y:S04]  /*a8990*/  LDL.LU R15, [R1+0x57c] ;  /* 0x00057c00010f7983 */ /* 0x000ee80000300800 */
[----:B0-----:R-:W4:Y:S04]  /*a89a0*/  LDL.LU.64 R4, [R1+0x110] ;  /* 0x0001100001047983 */ /* 0x001f280000300a00 */
[----:B----4-:R0:W-:Y:S04]  /*a89b0*/  STL.64 [R1+0x5f08], R4 ;  /* 0x005f080401007387 */ /* 0x0101e80000100a00 */
[----:B0-----:R-:W4:Y:S04]  /*a89c0*/  LDL.LU.64 R4, [R1+0x120] ;  /* 0x0001200001047983 */ /* 0x001f280000300a00 */
[----:B----4-:R0:W-:Y:S04]  /*a89d0*/  STL.64 [R1+0x5f20], R4 ;  /* 0x005f200401007387 */ /* 0x0101e80000100a00 */
[----:B0-----:R-:W4:Y:S04]  /*a89e0*/  LDL.LU.64 R4, [R1+0x130] ;  /* 0x0001300001047983 */ /* 0x001f280000300a00 */
        /* <DEDUP_REMOVED lines=30> */
[----:B------:R-:W3:Y:S01]  /*a8bd0*/  LDL.LU.64 R20, [R1+0xe0] ;  /* 0x0000e00001147983 */ /* 0x000ee20000300a00 */
        /* <DEDUP_REMOVED lines=61> */
[----:B------:R-:W-:Y:S04]  /*a8fb0*/  STL [R1+0x5ce0], R3 ;  /* 0x005ce00301007387 */ /* 0x000fe80000100800 */
[----:B------:R-:W-:Y:S01]  /*a8fc0*/  STL [R1+0x5cdc], R28 ;  /* 0x005cdc1c01007387 */ /* 0x000fe20000100800 */
[----:B---3--:R-:W-:Y:S02]  /*a8fd0*/  IMAD.MOV.U32 R29, RZ, RZ, R21 ;  /* 0x000000ffff1d7224 */ /* 0x008fe400078e0015 */
[----:B------:R-:W-:Y:S01]  /*a8fe0*/  IMAD.MOV.U32 R2, RZ, RZ, R20 ;  /* 0x000000ffff027224 */ /* 0x000fe200078e0014 */
[----:B--2---:R-:W-:-:S15]  /*a8ff0*/  HMMA.16816.F32 R4, R16, R20, R12 ;  /* 0x000000141004723c */ /* 0x004fde000000180c */
[----:B------:R-:W-:-:S04]  /*a9000*/  NOP ;  /* 0x0000000000007918 */ /* 0x000fc80000000000 */
[----:B------:R-:W-:Y:S04]  /*a9010*/  STL.64 [R1+0x570], R4 ;  /* 0x0005700401007387 */ /* 0x000fe80000100a00 */
[----:B------:R0:W-:Y:S02]  /*a9020*/  STL.64 [R1+0x578], R6 ;  /* 0x0005780601007387 */ /* 0x0001e40000100a00 */
[----:B0-----:R-:W-:Y:S02]  /*a9030*/  HMMA.16816.F32 R4, R16, R24, R8 ;  /* 0x000000181004723c */ /* 0x001fe40000001808 */
[----:B------:R-:W-:Y:S04]  /*a9040*/  STL [R1+0x5ce8], R29 ;  /* 0x005ce81d01007387 */ /* 0x000fe80000100800 */
[----:B------:R-:W-:-:S13]  /*a9050*/  STL [R1+0x5ce4], R2 ;  /* 0x005ce40201007387 */ /* 0x000fda0000100800 */
        /* <DEDUP_REMOVED lines=55> */
[----:B----4-:R-:W-:Y:S01]  /*a93d0*/  IMAD.MOV.U32 R2, RZ, RZ, R4 ;  /* 0x000000ffff027224 */ /* 0x010fe200078e0004 */
[----:B------:R-:W-:Y:S01]  /*a93e0*/  MOV R3, R5 ;  /* 0x0000000500037202 */ /* 0x000fe20000000f00 */
        /* <DEDUP_REMOVED lines=61> */
[----:B------:R-:W-:Y:S04]  /*a97c0*/  STL.64 [R1+0x4f0], R4 ;  /* 0x0004f00401007387 */ /* 0x000fe80000100a00 */
[----:B------:R-:W-:Y:S04]  /*a97d0*/  STL.64 [R1+0x4f8], R6 ;  /* 0x0004f80601007387 */ /* 0x000fe80000100a00 */
[----:B------:R-:W2:Y:S04]  /*a97e0*/  LDL.LU.64 R8, [R1+0x20] ;  /* 0x0000200001087983 */ /* 0x000ea80000300a00 */
        /* <DEDUP_REMOVED lines=40> */
[----:B------:R-:W-:-:S02]  /*a9a70*/  IMAD.MOV.U32 R2, RZ, RZ, R24 ;  /* 0x000000ffff027224 */ /* 0x000fc400078e0018 */
[----:B------:R-:W-:Y:S01]  /*a9a80*/  IMAD.MOV.U32 R3, RZ, RZ, R25 ;  /* 0x000000ffff037224 */ /* 0x000fe200078e0019 */
[----:B------:R-:W3:Y:S04]  /*a9a90*/  LDL.LU.64 R4, [R1+0x10] ;  /* 0x0000100001047983 */ /* 0x000ee80000300a00 */
[----:B------:R-:W3:Y:S04]  /*a9aa0*/  LDL.LU.64 R24, [R1] ;  /* 0x0000000001187983 */ /* 0x000ee80000300a00 */
        /* <DEDUP_REMOVED lines=46> */
[----:B------:R-:W-:Y:S01]  /*a9d90*/  IMAD.MOV.U32 R29, RZ, RZ, R9 ;  /* 0x000000ffff1d7224 */ /* 0x000fe200078e0009 */
[----:B------:R-:W2:Y:S04]  /*a9da0*/  LDL.LU R8, [R1+0x470] ;  /* 0x0004700001087983 */ /* 0x000ea80000300800 */
[----:B------:R-:W2:Y:S04]  /*a9db0*/  LDL.LU R9, [R1+0x474] ;  /* 0x0004740001097983 */ /* 0x000ea80000300800 */
[----:B------:R-:W2:Y:S04]  /*a9dc0*/  LDL.LU R10, [R1+0x478] ;  /* 0x00047800010a7983 */ /* 0x000ea80000300800 */
[----:B------:R-:W2:Y:S04]  /*a9dd0*/  LDL.LU R11, [R1+0x47c] ;  /* 0x00047c00010b7983 */ /* 0x000ea80000300800 */
[----:B------:R-:W-:Y:S01]  /*a9de0*/  STL [R1+0x5d44], R2 ;  /* 0x005d440201007387 */ /* 0x000fe20000100800 */
[----:B---3--:R-:W-:-:S15]  /*a9df0*/  HMMA.16816.F32 R12, R16, R4, R12 ;  /* 0x00000004100c723c */ /* 0x008fde000000180c */
[----:B------:R-:W-:-:S04]  /*a9e00*/  NOP ;  /* 0x0000000000007918 */ /* 0x000fc80000000000 */
[----:B------:R-:W-:Y:S04]  /*a9e10*/  STL.64 [R1+0x4a0], R12 ;  /* 0x0004a00c01007387 */ /* 0x000fe80000100a00 */
[----:B------:R0:W-:Y:S04]  /*a9e20*/  STL.64 [R1+0x4a8], R14 ;  /* 0x0004a80e01007387 */ /* 0x0001e80000100a00 */
[----:B0-----:R-:W3:Y:S04]  /*a9e30*/  LDL.LU.64 R14, [R1+0x5df8] ;  /* 0x005df800010e7983 */ /* 0x001ee80000300a00 */
[----:B------:R-:W3:Y:S01]  /*a9e40*/  LDL.LU.64 R12, [R1+0x5df0] ;  /* 0x005df000010c7983 */ /* 0x000ee20000300a00 */
[----:B------:R-:W-:-:S02]  /*a9e50*/  IMAD.MOV.U32 R28, RZ, RZ, R4 ;  /* 0x000000ffff1c7224 */ /* 0x000fc400078e0004 */
[----:B------:R-:W-:Y:S02]  /*a9e60*/  IMAD.MOV.U32 R0, RZ, RZ, R5 ;  /* 0x000000ffff007224 */ /* 0x000fe400078e0005 */
[----:B------:R-:W4:Y:S01]  /*a9e70*/  LDL.LU.64 R4, [R1+0x5de8] ;  /* 0x005de80001047983 */ /* 0x000f220000300a00 */
[----:B------:R-:W-:Y:S02]  /*a9e80*/  IMAD.MOV.U32 R2, RZ, RZ, R24 ;  /* 0x000000ffff027224 */ /* 0x000fe400078e0018 */
[----:B------:R-:W-:Y:S01]  /*a9e90*/  IMAD.MOV.U32 R3, RZ, RZ, R25 ;  /* 0x000000ffff037224 */ /* 0x000fe200078e0019 */
[----:B---3--:R-:W-:-:S15]  /*a9ea0*/  HMMA.16816.F32 R12, R16, R24, R12 ;  /* 0x00000018100c723c */ /* 0x008fde000000180c */
[----:B------:R-:W-:-:S04]  /*a9eb0*/  NOP ;  /* 0x0000000000007918 */ /* 0x000fc80000000000 */
[----:B------:R-:W-:Y:S04]  /*a9ec0*/  STL.64 [R1+0x490], R12 ;  /* 0x0004900c01007387 */ /* 0x000fe80000100a00 */
[----:B------:R0:W-:Y:S04]  /*a9ed0*/  STL.64 [R1+0x498], R14 ;  /* 0x0004980e01007387 */ /* 0x0001e80000100a00 */
[----:B0-----:R-:W3:Y:S04]  /*a9ee0*/  LDL.LU.64 R14, [R1+0x5de0] ;  /* 0x005de000010e7983 */ /* 0x001ee80000300a00 */
[----:B------:R-:W2:Y:S04]  /*a9ef0*/  LDL.LU.64 R12, [R1+0x5dd8] ;  /* 0x005dd800010c7983 */ /* 0x000ea80000300a00 */
[----:B------:R-:W2:Y:S04]  /*a9f00*/  LDL.LU.64 R26, [R1+0x5dd0] ;  /* 0x005dd000011a7983 */ /* 0x000ea80000300a00 */
[----:B------:R-:W2:Y:S02]  /*a9f10*/  LDL.LU.64 R24, [R1+0x5dc8] ;  /* 0x005dc80001187983 */ /* 0x000ea40000300a00 */
[----:B--2---:R-:W-:Y:S02]  /*a9f20*/  HMMA.16816.F32 R20, R16, R24, R20 ;  /* 0x000000181014723c */ /* 0x004fe40000001814 */
[----:B------:R-:W-:Y:S04]  /*a9f30*/  STL.64 [R1+0x5a68], R26 ;  /* 0x005a681a01007387 */ /* 0x000fe80000100a00 */
[----:B------:R4:W-:Y:S02]  /*a9f40*/  STL.64 [R1+0x5a60], R24 ;  /* 0x005a601801007387 */ /* 0x0009e40000100a00 */
[----:B----4-:R-:W-:-:S02]  /*a9f50*/  IMAD.MOV.U32 R24, RZ, RZ, R5 ;  /* 0x000000ffff187224 */ /* 0x010fc400078e0005 */
[----:B------:R-:W-:-:S09]  /*a9f60*/  IMAD.MOV.U32 R25, RZ, RZ, R4 ;  /* 0x000000ffff197224 */ /* 0x000fd200078e0004 */
[----:B------:R-:W-:Y:S04]  /*a9f70*/  STL.64 [R1+0x480], R20 ;  /* 0x0004801401007387 */ /* 0x000fe80000100a00 */
[----:B------:R-:W-:Y:S04]  /*a9f80*/  STL.64 [R1+0x488], R22 ;  /* 0x0004881601007387 */ /* 0x000fe80000100a00 */
[----:B------:R0:W-:Y:S04]  /*a9f90*/  STL.64 [R1+0x5d48], R24 ;  /* 0x005d481801007387 */ /* 0x0001e80000100a00 */
        /* <DEDUP_REMOVED lines=8> */
[----:B------:R-:W3:Y:S04]  /*aa020*/  LDL.LU R20, [R1+0x3c0] ;  /* 0x0003c00001147983 */ /* 0x000ee80000300800 */
[----:B------:R-:W3:Y:S04]  /*aa030*/  LDL.LU R21, [R1+0x3c4] ;  /* 0x0003c40001157983 */ /* 0x000ee80000300800 */
[----:B------:R-:W3:Y:S04]  /*aa040*/  LDL.LU R22, [R1+0x3c8] ;  /* 0x0003c80001167983 */ /* 0x000ee80000300800 */
[----:B------:R-:W3:Y:S01]  /*aa050*/  LDL.LU R23, [R1+0x3cc] ;  /* 0x0003cc0001177983 */ /* 0x000ee20000300800 */
[----:B------:R-:W-:Y:S03]  /*aa060*/  HMMA.16816.F32 R8, R16, R12, R8 ;  /* 0x0000000c1008723c */ /* 0x000fe60000001808 */
[----:B----4-:R-:W-:Y:S04]  /*aa070*/  STL.64 [R1+0x5d58], R26 ;  /* 0x005d581a01007387 */ /* 0x010fe80000100a00 */
[----:B--2---:R3:W-:Y:S02]  /*aa080*/  STL.64 [R1+0x5d50], R24 ;  /* 0x005d501801007387 */ /* 0x0047e40000100a00 */
[----:B---3--:R-:W-:-:S02]  /*aa090*/  IMAD.MOV.U32 R24, RZ, RZ, R15 ;  /* 0x000000ffff187224 */ /* 0x008fc400078e000f */
[----:B------:R-:W-:Y:S01]  /*aa0a0*/  IMAD.MOV.U32 R25, RZ, RZ, R14 ;  /* 0x000000ffff197224 */ /* 0x000fe200078e000e */
[----:B------:R-:W2:Y:S04]  /*aa0b0*/  LDL.LU R15, [R1+0x5dc4] ;  /* 0x005dc400010f7983 */ /* 0x000ea80000300800 */
[----:B------:R-:W2:Y:S04]  /*aa0c0*/  LDL.LU R14, [R1+0x5dc0] ;  /* 0x005dc000010e7983 */ /* 0x000ea80000300800 */
[----:B------:R0:W-:Y:S04]  /*aa0d0*/  STL.64 [R1+0x5d70], R24 ;  /* 0x005d701801007387 */ /* 0x0001e80000100a00 */
[----:B0-----:R-:W3:Y:S04]  /*aa0e0*/  LDL.LU R24, [R1+0x1b0] ;  /* 0x0001b00001187983 */ /* 0x001ee80000300800 */
[----:B------:R-:W3:Y:S04]  /*aa0f0*/  LDL.LU R25, [R1+0x1b4] ;  /* 0x0001b40001197983 */ /* 0x000ee80000300800 */
[----:B------:R-:W-:Y:S04]  /*aa100*/  STL.64 [R1+0x470], R8 ;  /* 0x0004700801007387 */ /* 0x000fe80000100a00 */
[----:B------:R0:W-:Y:S04]  /*aa110*/  STL.64 [R1+0x478], R10 ;  /* 0x0004780a01007387 */ /* 0x0001e80000100a00 */
[----:B0-----:R-:W4:Y:S04]  /*aa120*/  LDL.LU.64 R10, [R1+0x5db8] ;  /* 0x005db800010a7983 */ /* 0x001f280000300a00 */
[----:B------:R-:W3:Y:S04]  /*aa130*/  LDL.LU.64 R8, [R1+0x5db0] ;  /* 0x005db00001087983 */ /* 0x000ee80000300a00 */
        /* <DEDUP_REMOVED lines=17> */
[----:B------:R-:W2:Y:S04]  /*aa250*/  LDL.LU R14, [R1+0x3b8] ;  /* 0x0003b800010e7983 */ /* 0x000ea80000300800 */
[----:B------:R-:W2:Y:S04]  /*aa260*/  LDL.LU R15, [R1+0x3bc] ;  /* 0x0003bc00010f7983 */ /* 0x000ea80000300800 */
[----:B------:R-:W-:Y:S04]  /*aa270*/  STL.64 [R1+0x460], R4 ;  /* 0x0004600401007387 */ /* 0x000fe80000100a00 */
[----:B------:R0:W-:Y:S04]  /*aa280*/  STL.64 [R1+0x468], R6 ;  /* 0x0004680601007387 */ /* 0x0001e80000100a00 */
[----:B0-----:R-:W3:Y:S04]  /*aa290*/  LDL.LU.64 R6, [R1+0x5da8] ;  /* 0x005da80001067983 */ /* 0x001ee80000300a00 */
[----:B------:R-:W2:Y:S04]  /*aa2a0*/  LDL.LU.64 R4, [R1+0x5da0] ;  /* 0x005da00001047983 */ /* 0x000ea80000300a00 */
[----:B----4-:R-:W-:Y:S04]  /*aa2b0*/  STL.64 [R1+0x5a78], R10 ;  /* 0x005a780a01007387 */ /* 0x010fe80000100a00 */
[----:B------:R3:W-:Y:S02]  /*aa2c0*/  STL.64 [R1+0x5a70], R8 ;  /* 0x005a700801007387 */ /* 0x0007e40000100a00 */
[----:B---3--:R-:W-:-:S02]  /*aa2d0*/  IMAD.MOV.U32 R8, RZ, RZ, R6 ;  /* 0x000000ffff087224 */ /* 0x008fc400078e0006 */
[----:B------:R-:W-:Y:S01]  /*aa2e0*/  IMAD.MOV.U32 R9, RZ, RZ, R7 ;  /* 0x000000ffff097224 */ /* 0x000fe200078e0007 */
[----:B------:R-:W3:Y:S04]  /*aa2f0*/  LDL.LU R6, [R1+0x5d9c] ;  /* 0x005d9c0001067983 */ /* 0x000ee80000300800 */
[----:B------:R-:W3:Y:S01]  /*aa300*/  LDL.LU R7, [R1+0x5d98] ;  /* 0x005d980001077983 */ /* 0x000ee20000300800 */
[----:B--2---:R-:W-:Y:S03]  /*aa310*/  HMMA.16816.F32 R16, R16, R4, R20 ;  /* 0x000000041010723c */ /* 0x004fe60000001814 */
[----:B------:R-:W2:Y:S04]  /*aa320*/  LDL.LU.64 R22, [R1+0x5d90] ;  /* 0x005d900001167983 */ /* 0x000ea80000300a00 */
[----:B------:R-:W2:-:S12]  /*aa330*/  LDL.LU.64 R20, [R1+0x5d88] ;  /* 0x005d880001147983 */ /* 0x000e980000300a00 */
[----:B------:R0:W-:Y:S04]  /*aa340*/  STL.64 [R1+0x3c0], R16 ;  /* 0x0003c01001007387 */ /* 0x0001e80000100a00 */
[----:B------:R1:W-:Y:S04]  /*aa350*/  STL.64 [R1+0x3c8], R18 ;  /* 0x0003c81201007387 */ /* 0x0003e80000100a00 */
[----:B0-----:R-:W4:Y:S04]  /*aa360*/  LDL.LU R16, [R1+0x380] ;  /* 0x0003800001107983 */ /* 0x001f280000300800 */
[----:B------:R-:W4:Y:S04]  /*aa370*/  LDL.LU R17, [R1+0x384] ;  /* 0x0003840001117983 */ /* 0x000f280000300800 */
[----:B-1----:R-:W4:Y:S04]  /*aa380*/  LDL.LU R18, [R1+0x388] ;  /* 0x0003880001127983 */ /* 0x002f280000300800 */
[----:B------:R-:W4:Y:S01]  /*aa390*/  LDL.LU R19, [R1+0x38c] ;  /* 0x00038c0001137983 */ /* 0x000f220000300800 */
[C---:B--2---:R-:W-:Y:S03]  /*aa3a0*/  HMMA.16816.F32 R24, R20.reuse, R24, R12 ;  /* 0x000000181418723c */ /* 0x044fe6000000180c */
[----:B---3--:R-:W-:Y:S04]  /*aa3b0*/  STL.64 [R1+0x5a88], R6 ;  /* 0x005a880601007387 */ /* 0x008fe80000100a00 */
[----:B------:R0:W-:Y:S04]  /*aa3c0*/  STL.64 [R1+0x5a80], R4 ;  /* 0x005a800401007387 */ /* 0x0001e80000100a00 */
[----:B0-----:R-:W2:Y:S04]  /*aa3d0*/  LDL.LU R4, [R1+0x190] ;  /* 0x0001900001047983 */ /* 0x001ea80000300800 */
[----:B------:R-:W2:Y:S04]  /*aa3e0*/  LDL.LU R5, [R1+0x194] ;  /* 0x0001940001057983 */ /* 0x000ea80000300800 */
[----:B------:R-:W3:Y:S04]  /*aa3f0*/  LDL.LU.64 R14, [R1+0x5d80] ;  /* 0x005d8000010e7983 */ /* 0x000ee80000300a00 */
[----:B------:R-:W3:Y:S04]  /*aa400*/  LDL.LU.64 R12, [R1+0x5d78] ;  /* 0x005d7800010c7983 */ /* 0x000ee80000300a00 */
        /* <DEDUP_REMOVED lines=9> */
[----:B------:R-:W2:Y:S01]  /*aa4a0*/  LDL.LU.64 R24, [R1+0x5d50] ;  /* 0x005d500001187983 */ /* 0x000ea20000300a00 */
[C---:B----4-:R-:W-:Y:S08]  /*aa4b0*/  HMMA.16816.F32 R8, R20.reuse, R8, R16 ;  /* 0x000000081408723c */ /* 0x050ff00000001810 */
[----:B--2---:R-:W-:Y:S01]  /*aa4c0*/  HMMA.16816.F32 R4, R20, R4, R24 ;  /* 0x000000041404723c */ /* 0x004fe20000001818 */
[----:B------:R-:W3:-:S15]  /*aa4d0*/  LDL.LU.64 R24, [R1+0x5d48] ;  /* 0x005d480001187983 */ /* 0x000ede0000300a00 */
[----:B------:R-:W-:-:S03]  /*aa4e0*/  NOP ;  /* 0x0000000000007918 */ /* 0x000fc60000000000 */
[----:B------:R-:W-:Y:S04]  /*aa4f0*/  STL.64 [R1+0x390], R4 ;  /* 0x0003900401007387 */ /* 0x000fe80000100a00 */
[----:B------:R3:W-:Y:S04]  /*aa500*/  STL.64 [R1+0x398], R6 ;  /* 0x0003980601007387 */ /* 0x0007e80000100a00 */
[----:B------:R0:W-:Y:S04]  /*aa510*/  STL.64 [R1+0x380], R8 ;  /* 0x0003800801007387 */ /* 0x0001e80000100a00 */
[----:B------:R1:W-:Y:S01]  /*aa520*/  STL.64 [R1+0x388], R10 ;  /* 0x0003880a01007387 */ /* 0x0003e20000100a00 */
[----:B---3--:R-:W-:Y:S01]  /*aa530*/  HMMA.16816.F32 R4, R20, R24, R12 ;  /* 0x000000181404723c */ /* 0x008fe2000000180c */
[----:B------:R-:W-:-:S02]  /*aa540*/  IMAD.MOV.U32 R24, RZ, RZ, R2 ;  /* 0x000000ffff187224 */ /* 0x000fc400078e0002 */
[----:B------:R-:W-:Y:S01]  /*aa550*/  IMAD.MOV.U32 R25, RZ, RZ, R3 ;  /* 0x000000ffff197224 */ /* 0x000fe200078e0003 */
[----:B------:R-:W2:-:S15]  /*aa560*/  LDL.LU R2, [R1+0x5d44] ;  /* 0x005d440001027983 */ /* 0x000e9e0000300800 */
[----:B------:R3:W-:Y:S04]  /*aa570*/  STL.64 [R1+0x370], R4 ;  /* 0x0003700401007387 */ /* 0x0007e80000100a00 */
[----:B------:R-:W-:Y:S04]  /*aa580*/  STL.64 [R1+0x378], R6 ;  /* 0x0003780601007387 */ /* 0x000fe80000100a00 */
[----:B------:R-:W4:Y:S04]  /*aa590*/  LDL.LU R3, [R1+0x5d40] ;  /* 0x005d400001037983 */ /* 0x000f280000300800 */
[----:B------:R1:W-:Y:S04]  /*aa5a0*/  STL.64 [R1+0x5a90], R24 ;  /* 0x005a901801007387 */ /* 0x0003e80000100a00 */
[----:B0-----:R-:W2:Y:S04]  /*aa5b0*/  LDL.LU R8, [R1+0x200] ;  /* 0x0002000001087983 */ /* 0x001ea80000300800 */
[----:B------:R-:W2:Y:S04]  /*aa5c0*/  LDL.LU R9, [R1+0x204] ;  /* 0x0002040001097983 */ /* 0x000ea80000300800 */
[----:B-1----:R-:W2:Y:S04]  /*aa5d0*/  LDL.LU R10, [R1+0x208] ;  /* 0x00020800010a7983 */ /* 0x002ea80000300800 */
        /* <DEDUP_REMOVED lines=8> */
[----:B------:R-:W2:Y:S04]  /*aa660*/  LDL.LU R24, [R1+0x210] ;  /* 0x0002100001187983 */ /* 0x000ea80000300800 */
[----:B------:R-:W2:Y:S04]  /*aa670*/  LDL.LU R25, [R1+0x214] ;  /* 0x0002140001197983 */ /* 0x000ea80000300800 */
[----:B------:R-:W2:Y:S04]  /*aa680*/  LDL.LU R26, [R1+0x218] ;  /* 0x00021800011a7983 */ /* 0x000ea80000300800 */
[----:B------:R-:W2:Y:S01]  /*aa690*/  LDL.LU R27, [R1+0x21c] ;  /* 0x00021c00011b7983 */ /* 0x000ea20000300800 */
[----:B0-----:R-:W-:-:S02]  /*aa6a0*/  IMAD.MOV.U32 R8, RZ, RZ, R2 ;  /* 0x000000ffff087224 */ /* 0x001fc400078e0002 */
[----:B------:R-:W-:Y:S01]  /*aa6b0*/  IMAD.MOV.U32 R9, RZ, RZ, R29 ;  /* 0x000000ffff097224 */ /* 0x000fe200078e001d */
[----:B--2---:R-:W-:Y:S04]  /*aa6c0*/  STL.64 [R1+0x5ab8], R26 ;  /* 0x005ab81a01007387 */ /* 0x004fe80000100a00 */
[----:B------:R0:W-:Y:S04]  /*aa6d0*/  STL.64 [R1+0x5ab0], R24 ;  /* 0x005ab01801007387 */ /* 0x0001e80000100a00 */
[----:B------:R-:W2:Y:S04]  /*aa6e0*/  LDL.LU R2, [R1+0x5d34] ;  /* 0x005d340001027983 */ /* 0x000ea80000300800 */
[----:B------:R-:W2:Y:S04]  /*aa6f0*/  LDL.LU R29, [R1+0x5d30] ;  /* 0x005d3000011d7983 */ /* 0x000ea80000300800 */
[----:B------:R-:W-:Y:S04]  /*aa700*/  STL.64 [R1+0x5ac0], R8 ;  /* 0x005ac00801007387 */ /* 0x000fe80000100a00 */
[----:B-1----:R-:W2:Y:S04]  /*aa710*/  LDL.LU R4, [R1+0x220] ;  /* 0x0002200001047983 */ /* 0x002ea80000300800 */
[----:B------:R-:W2:Y:S04]  /*aa720*/  LDL.LU R5, [R1+0x224] ;  /* 0x0002240001057983 */ /* 0x000ea80000300800 */
[----:B------:R-:W2:Y:S04]  /*aa730*/  LDL.LU R6, [R1+0x228] ;  /* 0x0002280001067983 */ /* 0x000ea80000300800 */
[----:B------:R-:W2:Y:S01]  /*aa740*/  LDL.LU R7, [R1+0x22c] ;  /* 0x00022c0001077983 */ /* 0x000ea20000300800 */
[----:B0-----:R-:W-:-:S02]  /*aa750*/  IMAD.MOV.U32 R24, RZ, RZ, R28 ;  /* 0x000000ffff187224 */ /* 0x001fc400078e001c */
[----:B----4-:R-:W-:Y:S01]  /*aa760*/  IMAD.MOV.U32 R25, RZ, RZ, R3 ;  /* 0x000000ffff197224 */ /* 0x010fe200078e0003 */
[----:B--2---:R-:W-:Y:S04]  /*aa770*/  STL.64 [R1+0x5ad0], R6 ;  /* 0x005ad00601007387 */ /* 0x004fe80000100a00 */
[----:B------:R0:W-:Y:S04]  /*aa780*/  STL.64 [R1+0x5ac8], R4 ;  /* 0x005ac80401007387 */ /* 0x0001e80000100a00 */
[----:B------:R-:W2:Y:S04]  /*aa790*/  LDL.LU R28, [R1+0x5d2c] ;  /* 0x005d2c00011c7983 */ /* 0x000ea80000300800 */
[----:B------:R-:W4:Y:S04]  /*aa7a0*/  LDL.LU R3, [R1+0x5d28] ;  /* 0x005d280001037983 */ /* 0x000f280000300800 */
[----:B------:R1:W-:Y:S01]  /*aa7b0*/  STL.64 [R1+0x5ad8], R24 ;  /* 0x005ad81801007387 */ /* 0x0003e20000100a00 */
[----:B0-----:R-:W-:-:S02]  /*aa7c0*/  IMAD.MOV.U32 R4, RZ, RZ, R2 ;  /* 0x000000ffff047224 */ /* 0x001fc400078e0002 */
[----:B---3--:R-:W-:Y:S01]  /*aa7d0*/  IMAD.MOV.U32 R5, RZ, RZ, R0 ;  /* 0x000000ffff057224 */ /* 0x008fe200078e0000 */
[----:B------:R-:W3:Y:S04]  /*aa7e0*/  LDL.LU R2, [R1+0x5d24] ;  /* 0x005d240001027983 */ /* 0x000ee80000300800 */
[----:B------:R-:W3:Y:S04]  /*aa7f0*/  LDL.LU R0, [R1+0x5d20] ;  /* 0x005d200001007983 */ /* 0x000ee80000300800 */
[----:B------:R0:W-:Y:S04]  /*aa800*/  STL.64 [R1+0x5ae0], R4 ;  /* 0x005ae00401007387 */ /* 0x0001e80000100a00 */
[----:B-1----:R-:W3:Y:S04]  /*aa810*/  LDL.LU R24, [R1+0x240] ;  /* 0x0002400001187983 */ /* 0x002ee80000300800 */
[----:B------:R-:W3:Y:S04]  /*aa820*/  LDL.LU R25, [R1+0x244] ;  /* 0x0002440001197983 */ /* 0x000ee80000300800 */
[----:B------:R-:W3:Y:S04]  /*aa830*/  LDL.LU R26, [R1+0x248] ;  /* 0x00024800011a7983 */ /* 0x000ee80000300800 */
[----:B------:R-:W3:Y:S01]  /*aa840*/  LDL.LU R27, [R1+0x24c] ;  /* 0x00024c00011b7983 */ /* 0x000ee20000300800 */
[----:B0-----:R-:W-:-:S02]  /*aa850*/  IMAD.MOV.U32 R5, RZ, RZ, R29 ;  /* 0x000000ffff057224 */ /* 0x001fc400078e001d */
[----:B--2---:R-:W-:Y:S01]  /*aa860*/  IMAD.MOV.U32 R4, RZ, RZ, R28 ;  /* 0x000000ffff047224 */ /* 0x004fe200078e001c */
[----:B---3--:R-:W-:Y:S04]  /*aa870*/  STL.64 [R1+0x5af0], R26 ;  /* 0x005af01a01007387 */ /* 0x008fe80000100a00 */
        /* <DEDUP_REMOVED lines=27> */
[----:B---3--:R-:W-:Y:S01]  /*aaa30*/  IMAD.MOV.U32 R5, RZ, RZ, R29 ;  /* 0x000000ffff057224 */ /* 0x008fe200078e001d */
[----:B------:R-:W3:Y:S04]  /*aaa40*/  LDL.LU R2, [R1+0x5d04] ;  /* 0x005d040001027983 */ /* 0x000ee80000300800 */
[----:B------:R-:W3:Y:S04]  /*aaa50*/  LDL.LU R29, [R1+0x5d00] ;  /* 0x005d0000011d7983 */ /* 0x000ee80000300800 */
[----:B------:R4:W-:Y:S04]  /*aaa60*/  STL.64 [R1+0x5b40], R4 ;  /* 0x005b400401007387 */ /* 0x0009e80000100a00 */
[----:B------:R-:W3:Y:S04]  /*aaa70*/  LDL.LU R24, [R1+0x270] ;  /* 0x0002700001187983 */ /* 0x000ee80000300800 */
[----:B------:R-:W3:Y:S04]  /*aaa80*/  LDL.LU R25, [R1+0x274] ;  /* 0x0002740001197983 */ /* 0x000ee80000300800 */
[----:B------:R-:W3:Y:S04]  /*aaa90*/  LDL.LU R26, [R1+0x278] ;  /* 0x00027800011a7983 */ /* 0x000ee80000300800 */
[----:B------:R-:W3:Y:S01]  /*aaaa0*/  LDL.LU R27, [R1+0x27c] ;  /* 0x00027c00011b7983 */ /* 0x000ee20000300800 */
[----:B----4-:R-:W-:-:S02]  /*aaab0*/  IMAD.MOV.U32 R5, RZ, RZ, R3 ;  /* 0x000000ffff057224 */ /* 0x010fc400078e0003 */
[----:B--2---:R-:W-:Y:S02]  /*aaac0*/  IMAD.MOV.U32 R4, RZ, RZ, R28 ;  /* 0x000000ffff047224 */ /* 0x004fe400078e001c */
[----:B------:R-:W2:Y:S04]  /*aaad0*/  LDL.LU R28, [R1+0x5cfc] ;  /* 0x005cfc00011c7983 */ /* 0x000ea80000300800 */
[----:B------:R-:W4:Y:S04]  /*aaae0*/  LDL.LU R3, [R1+0x5cf8] ;  /* 0x005cf80001037983 */ /* 0x000f280000300800 */
[----:B------:R-:W-:Y:S04]  /*aaaf0*/  STL.64 [R1+0x5b58], R4 ;  /* 0x005b580401007387 */ /* 0x000fe80000100a00 */
[----:B---3--:R-:W-:Y:S04]  /*aab00*/  STL.64 [R1+0x5b38], R26 ;  /* 0x005b381a01007387 */ /* 0x008fe80000100a00 */
[----:B------:R0:W-:Y:S04]  /*aab10*/  STL.64 [R1+0x5b30], R24 ;  /* 0x005b301801007387 */ /* 0x0001e80000100a00 */
[----:B0-----:R-:W3:Y:S04]  /*aab20*/  LDL.LU R24, [R1+0x280] ;  /* 0x0002800001187983 */ /* 0x001ee80000300800 */
[----:B------:R-:W3:Y:S04]  /*aab30*/  LDL.LU R25, [R1+0x284] ;  /* 0x0002840001197983 */ /* 0x000ee80000300800 */
[----:B------:R-:W2:Y:S04]  /*aab40*/  LDL.LU R26, [R1+0x288] ;  /* 0x00028800011a7983 */ /* 0x000ea80000300800 */
[----:B------:R-:W2:Y:S01]  /*aab50*/  LDL.LU R27, [R1+0x28c] ;  /* 0x00028c00011b7983 */ /* 0x000ea20000300800 */
[----:B------:R-:W-:-:S02]  /*aab60*/  IMAD.MOV.U32 R4, RZ, RZ, R2 ;  /* 0x000000ffff047224 */ /* 0x000fc400078e0002 */
[----:B------:R-:W-:Y:S01]  /*aab70*/  IMAD.MOV.U32 R5, RZ, RZ, R0 ;  /* 0x000000ffff057224 */ /* 0x000fe200078e0000 */
[----:B------:R-:W3:Y:S04]  /*aab80*/  LDL.LU R2, [R1+0x5cf4] ;  /* 0x005cf40001027983 */ /* 0x000ee80000300800 */
[----:B------:R-:W4:Y:S04]  /*aab90*/  LDL.LU R0, [R1+0x5cf0] ;  /* 0x005cf00001007983 */ /* 0x000f280000300800 */
[----:B------:R-:W-:Y:S04]  /*aaba0*/  STL.64 [R1+0x5b70], R4 ;  /* 0x005b700401007387 */ /* 0x000fe80000100a00 */
[----:B--2---:R-:W-:Y:S04]  /*aabb0*/  STL.64 [R1+0x5b50], R26 ;  /* 0x005b501a01007387 */ /* 0x004fe80000100a00 */
[----:B---3--:R0:W-:Y:S04]  /*aabc0*/  STL.64 [R1+0x5b48], R24 ;  /* 0x005b481801007387 */ /* 0x0081e80000100a00 */
[----:B0-----:R-:W2:Y:S04]  /*aabd0*/  LDL.LU R24, [R1+0x290] ;  /* 0x0002900001187983 */ /* 0x001ea80000300800 */
[----:B------:R-:W2:Y:S04]  /*aabe0*/  LDL.LU R25, [R1+0x294] ;  /* 0x0002940001197983 */ /* 0x000ea80000300800 */
[----:B------:R-:W3:Y:S04]  /*aabf0*/  LDL.LU R26, [R1+0x298] ;  /* 0x00029800011a7983 */ /* 0x000ee80000300800 */
[----:B------:R-:W3:Y:S01]  /*aac00*/  LDL.LU R27, [R1+0x29c] ;  /* 0x00029c00011b7983 */ /* 0x000ee20000300800 */
[----:B------:R-:W-:-:S02]  /*aac10*/  IMAD.MOV.U32 R4, RZ, RZ, R28 ;  /* 0x000000ffff047224 */ /* 0x000fc400078e001c */
[----:B------:R-:W-:Y:S01]  /*aac20*/  IMAD.MOV.U32 R5, RZ, RZ, R29 ;  /* 0x000000ffff057224 */ /* 0x000fe200078e001d */
[----:B------:R-:W2:Y:S04]  /*aac30*/  LDL.LU R28, [R1+0x5cec] ;  /* 0x005cec00011c7983 */ /* 0x000ea80000300800 */
[----:B------:R-:W4:Y:S04]  /*aac40*/  LDL.LU R29, [R1+0x5ce8] ;  /* 0x005ce800011d7983 */ /* 0x000f280000300800 */
[----:B------:R-:W-:Y:S04]  /*aac50*/  STL.64 [R1+0x5b88], R4 ;  /* 0x005b880401007387 */ /* 0x000fe80000100a00 */
[----:B---3--:R-:W-:Y:S04]  /*aac60*/  STL.64 [R1+0x5b68], R26 ;  /* 0x005b681a01007387 */ /* 0x008fe80000100a00 */
[----:B--2---:R0:W-:Y:S04]  /*aac70*/  STL.64 [R1+0x5b60], R24 ;  /* 0x005b601801007387 */ /* 0x0041e80000100a00 */
[----:B0-----:R-:W2:Y:S04]  /*aac80*/  LDL.LU R24, [R1+0x2a0] ;  /* 0x0002a00001187983 */ /* 0x001ea80000300800 */
[----:B------:R-:W2:Y:S04]  /*aac90*/  LDL.LU R25, [R1+0x2a4] ;  /* 0x0002a40001197983 */ /* 0x000ea80000300800 */
[----:B------:R-:W3:Y:S04]  /*aaca0*/  LDL.LU R26, [R1+0x2a8] ;  /* 0x0002a800011a7983 */ /* 0x000ee80000300800 */
[----:B------:R-:W3:Y:S01]  /*aacb0*/  LDL.LU R27, [R1+0x2ac] ;  /* 0x0002ac00011b7983 */ /* 0x000ee20000300800 */
[----:B------:R-:W-:-:S02]  /*aacc0*/  IMAD.MOV.U32 R4, RZ, RZ, R2 ;  /* 0x000000ffff047224 */ /* 0x000fc400078e0002 */
[----:B----4-:R-:W-:Y:S01]  /*aacd0*/  IMAD.MOV.U32 R5, RZ, RZ, R3 ;  /* 0x000000ffff057224 */ /* 0x010fe200078e0003 */
[----:B------:R-:W4:Y:S04]  /*aace0*/  LDL.LU R2, [R1+0x5ce4] ;  /* 0x005ce40001027983 */ /* 0x000f280000300800 */
        /* <DEDUP_REMOVED lines=10> */
[----:B------:R-:W2:Y:S04]  /*aad90*/  LDL.LU R28, [R1+0x5cdc] ;  /* 0x005cdc00011c7983 */ /* 0x000ea80000300800 */
[----:B------:R-:W2:Y:S04]  /*aada0*/  LDL.LU R0, [R1+0x5cd8] ;  /* 0x005cd80001007983 */ /* 0x000ea80000300800 */
[----:B------:R4:W-:Y:S02]  /*aadb0*/  STL.64 [R1+0x5bb8], R4 ;  /* 0x005bb80401007387 */ /* 0x0009e40000100a00 */
[----:B----4-:R-:W-:-:S02]  /*aadc0*/  IMAD.MOV.U32 R4, RZ, RZ, R2 ;  /* 0x000000ffff047224 */ /* 0x010fc400078e0002 */
[----:B------:R-:W-:Y:S01]  /*aadd0*/  IMAD.MOV.U32 R5, RZ, RZ, R29 ;  /* 0x000000ffff057224 */ /* 0x000fe200078e001d */
        /* <DEDUP_REMOVED lines=46> */
[----:B------:R0:W-:Y:S02]  /*ab0c0*/  STL.64 [R1+0x5c30], R4 ;  /* 0x005c300401007387 */ /* 0x0001e40000100a00 */
[----:B0-----:R-:W-:-:S02]  /*ab0d0*/  IMAD.MOV.U32 R4, RZ, RZ, R28 ;  /* 0x000000ffff047224 */ /* 0x001fc400078e001c */
[----:B---3--:R-:W-:Y:S04]  /*ab0e0*/  STL.64 [R1+0x5bf8], R26 ;  /* 0x005bf81a01007387 */ /* 0x008fe80000100a00 */
[----:B--2---:R0:W-:Y:S04]  /*ab0f0*/  STL.64 [R1+0x5bf0], R24 ;  /* 0x005bf01801007387 */ /* 0x0041e80000100a00 */
[----:B0-----:R-:W2:Y:S04]  /*ab100*/  LDL.LU R24, [R1+0x300] ;  /* 0x0003000001187983 */ /* 0x001ea80000300800 */
[----:B------:R-:W2:Y:S04]  /*ab110*/  LDL.LU R25, [R1+0x304] ;  /* 0x0003040001197983 */ /* 0x000ea80000300800 */
[----:B------:R-:W3:Y:S04]  /*ab120*/  LDL.LU R26, [R1+0x308] ;  /* 0x00030800011a7983 */ /* 0x000ee80000300800 */
[----:B------:R-:W3:Y:S04]  /*ab130*/  LDL.LU R27, [R1+0x30c] ;  /* 0x00030c00011b7983 */ /* 0x000ee80000300800 */
[----:B------:R-:W2:Y:S01]  /*ab140*/  LDL.LU R28, [R1+0x5cac] ;  /* 0x005cac00011c7983 */ /* 0x000ea20000300800 */
[----:B------:R-:W-:-:S03]  /*ab150*/  IMAD.MOV.U32 R5, RZ, RZ, R0 ;  /* 0x000000ffff057224 */ /* 0x000fc600078e0000 */
[----:B------:R-:W3:Y:S04]  /*ab160*/  LDL.LU R0, [R1+0x5ca8] ;  /* 0x005ca80001007983 */ /* 0x000ee80000300800 */
[----:B------:R4:W-:Y:S02]  /*ab170*/  STL.64 [R1+0x5c48], R4 ;  /* 0x005c480401007387 */ /* 0x0009e40000100a00 */
[----:B----4-:R-:W-:Y:S02]  /*ab180*/  IMAD.MOV.U32 R4, RZ, RZ, R2 ;  /* 0x000000ffff047224 */ /* 0x010fe400078e0002 */
[----:B------:R-:W-:Y:S01]  /*ab190*/  IMAD.MOV.U32 R5, RZ, RZ, R29 ;  /* 0x000000ffff057224 */ /* 0x000fe200078e001d */
[----:B------:R-:W4:Y:S04]  /*ab1a0*/  LDL.LU R2, [R1+0x5ca4] ;  /* 0x005ca40001027983 */ /* 0x000f280000300800 */
[----:B------:R-:W4:Y:S04]  /*ab1b0*/  LDL.LU R29, [R1+0x5ca0] ;  /* 0x005ca000011d7983 */ /* 0x000f280000300800 */
[----:B------:R0:W-:Y:S02]  /*ab1c0*/  STL.64 [R1+0x5c60], R4 ;  /* 0x005c600401007387 */ /* 0x0001e40000100a00 */
[----:B0-----:R-:W-:-:S02]  /*ab1d0*/  IMAD.MOV.U32 R4, RZ, RZ, R3 ;  /* 0x000000ffff047224 */ /* 0x001fc400078e0003 */
[----:B------:R-:W4:Y:S01]  /*ab1e0*/  LDL.LU R3, [R1+0x5c9c] ;  /* 0x005c9c0001037983 */ /* 0x000f220000300800 */
[----:B--2---:R-:W-:-:S03]  /*ab1f0*/  IMAD.MOV.U32 R5, RZ, RZ, R28 ;  /* 0x000000ffff057224 */ /* 0x004fc600078e001c */
[----:B------:R-:W2:Y:S04]  /*ab200*/  LDL.LU R28, [R1+0x5c98] ;  /* 0x005c9800011c7983 */ /* 0x000ea80000300800 */
[----:B------:R-:W-:Y:S04]  /*ab210*/  STL.64 [R1+0x5c78], R4 ;  /* 0x005c780401007387 */ /* 0x000fe80000100a00 */
[----:B---3--:R-:W-:Y:S04]  /*ab220*/  STL.64 [R1+0x5c10], R26 ;  /* 0x005c101a01007387 */ /* 0x008fe80000100a00 */
[----:B------:R0:W-:Y:S04]  /*ab230*/  STL.64 [R1+0x5c08], R24 ;  /* 0x005c081801007387 */ /* 0x0001e80000100a00 */
[----:B0-----:R-:W3:Y:S04]  /*ab240*/  LDL.LU R24, [R1+0x310] ;  /* 0x0003100001187983 */ /* 0x001ee80000300800 */
[----:B------:R-:W3:Y:S04]  /*ab250*/  LDL.LU R25, [R1+0x314] ;  /* 0x0003140001197983 */ /* 0x000ee80000300800 */
[----:B------:R-:W2:Y:S04]  /*ab260*/  LDL.LU R26, [R1+0x318] ;  /* 0x00031800011a7983 */ /* 0x000ea80000300800 */
[----:B------:R-:W2:Y:S01]  /*ab270*/  LDL.LU R27, [R1+0x31c] ;  /* 0x00031c00011b7983 */ /* 0x000ea20000300800 */
[----:B----4-:R-:W-:-:S02]  /*ab280*/  IMAD.MOV.U32 R4, RZ, RZ, R2 ;  /* 0x000000ffff047224 */ /* 0x010fc400078e0002 */
[----:B------:R-:W-:Y:S01]  /*ab290*/  IMAD.MOV.U32 R5, RZ, RZ, R0 ;  /* 0x000000ffff057224 */ /* 0x000fe200078e0000 */
        /* <DEDUP_REMOVED lines=26> */
[----:B------:R-:W0:Y:S03]  /*ab440*/  S2R R15, SR_TID.X ;  /* 0x00000000000f7919 */ /* 0x000e260000002100 */
[----:B---3--:R-:W-:Y:S04]  /*ab450*/  STL.64 [R1+0x5c88], R26 ;  /* 0x005c881a01007387 */ /* 0x008fe80000100a00 */
[----:B--2---:R1:W-:Y:S04]  /*ab460*/  STL.64 [R1+0x5c80], R24 ;  /* 0x005c801801007387 */ /* 0x0043e80000100a00 */
[----:B-1----:R-:W2:Y:S04]  /*ab470*/  LDL.LU R24, [R1+0x360] ;  /* 0x0003600001187983 */ /* 0x002ea80000300800 */
[----:B------:R-:W2:Y:S04]  /*ab480*/  LDL.LU R25, [R1+0x364] ;  /* 0x0003640001197983 */ /* 0x000ea80000300800 */
[----:B------:R-:W2:Y:S04]  /*ab490*/  LDL.LU R26, [R1+0x368] ;  /* 0x00036800011a7983 */ /* 0x000ea80000300800 */
[----:B------:R-:W2:Y:S04]  /*ab4a0*/  LDL.LU R27, [R1+0x36c] ;  /* 0x00036c00011b7983 */ /* 0x000ea80000300800 */
[----:B------:R-:W3:Y:S04]  /*ab4b0*/  LDL.LU R8, [R1+0x230] ;  /* 0x0002300001087983 */ /* 0x000ee80000300800 */
[----:B------:R-:W3:Y:S04]  /*ab4c0*/  LDL.LU R9, [R1+0x234] ;  /* 0x0002340001097983 */ /* 0x000ee80000300800 */
[----:B------:R-:W3:Y:S04]  /*ab4d0*/  LDL.LU R10, [R1+0x238] ;  /* 0x00023800010a7983 */ /* 0x000ee80000300800 */
[----:B------:R-:W3:Y:S04]  /*ab4e0*/  LDL.LU R11, [R1+0x23c] ;  /* 0x00023c00010b7983 */ /* 0x000ee80000300800 */
[----:B------:R-:W3:Y:S04]  /*ab4f0*/  LDL.LU R12, [R1+0x1f0] ;  /* 0x0001f000010c7983 */ /* 0x000ee80000300800 */
[----:B------:R-:W3:Y:S01]  /*ab500*/  LDL.LU R13, [R1+0x1f4] ;  /* 0x0001f400010d7983 */ /* 0x000ee20000300800 */
[C---:B0-----:R-:W-:Y:S01]  /*ab510*/  LOP3.LUT R19, R15.reuse, 0x7, RZ, 0xc0, !PT ;  /* 0x000000070f137812 */ /* 0x041fe200078ec0ff */
[----:B------:R-:W-:-:S02]  /*ab520*/  IMAD.SHL.U32 R17, R15, 0x2, RZ ;  /* 0x000000020f117824 */ /* 0x000fc400078e00ff */
[----:B------:R-:W-:Y:S01]  /*ab530*/  IMAD.SHL.U32 R18, R15, 0x40, RZ ;  /* 0x000000400f127824 */ /* 0x000fe200078e00ff */
        /* <DEDUP_REMOVED lines=14> */
[----:B------:R-:W-:-:S05]  /*ab620*/  IMAD R19, R19, 0x90, RZ ;  /* 0x0000009013137824 */ /* 0x000fca00078e02ff */
[----:B------:R-:W-:-:S04]  /*ab630*/  LOP3.LUT R19, R19, 0x10, R17, 0x78, !PT ;  /* 0x0000001013137812 */ /* 0x000fc800078e7811 */
[----:B------:R-:W-:-:S06]  /*ab640*/  LOP3.LUT R19, R19, 0x400, R18, 0xf8, !PT ;  /* 0x0000040013137812 */ /* 0x000fcc00078ef812 */
[----:B------:R-:W0:Y:S01]  /*ab650*/  LDSM.16.MT88.4 R16, [R19+UR5+0x22800] ;  /* 0x022800051310783b */ /* 0x000e220008004200 */
[----:B--2---:R-:W-:Y:S03]  /*ab660*/  HMMA.16816.F32 R4, R20, R4, R24 ;  /* 0x000000041404723c */ /* 0x004fe60000001818 */
[----:B------:R-:W2:Y:S04]  /*ab670*/  LDL.LU.64 R26, [R1+0x5c58] ;  /* 0x005c5800011a7983 */ /* 0x000ea80000300a00 */
[----:B------:R-:W2:-:S12]  /*ab680*/  LDL.LU.64 R24, [R1+0x5c50] ;  /* 0x005c500001187983 */ /* 0x000e980000300a00 */
[----:B------:R1:W-:Y:S04]  /*ab690*/  STL.64 [R1+0x340], R4 ;  /* 0x0003400401007387 */ /* 0x0003e80000100a00 */
[----:B------:R-:W-:Y:S04]  /*ab6a0*/  STL.64 [R1+0x348], R6 ;  /* 0x0003480601007387 */ /* 0x000fe80000100a00 */
[----:B-1----:R-:W2:Y:S04]  /*ab6b0*/  LDL.LU.64 R4, [R1+0x5c48] ;  /* 0x005c480001047983 */ /* 0x002ea80000300a00 */
        /* <DEDUP_REMOVED lines=125> */
[----:B------:R-:W2:Y:S04]  /*abe90*/  LDL.LU.64 R10, [R1+0x5a78] ;  /* 0x005a7800010a7983 */ /* 0x000ea80000300a00 */
[----:B------:R-:W2:-:S12]  /*abea0*/  LDL.LU.64 R8, [R1+0x5a70] ;  /* 0x005a700001087983 */ /* 0x000e980000300a00 */
[----:B------:R-:W-:Y:S04]  /*abeb0*/  STL.64 [R1+0x200], R24 ;  /* 0x0002001801007387 */ /* 0x000fe80000100a00 */
[----:B------:R0:W-:Y:S04]  /*abec0*/  STL.64 [R1+0x208], R26 ;  /* 0x0002081a01007387 */ /* 0x0001e80000100a00 */
[----:B0-----:R-:W2:Y:S04]  /*abed0*/  LDL.LU.64 R26, [R1+0x5a68] ;  /* 0x005a6800011a7983 */ /* 0x001ea80000300a00 */
[----:B------:R-:W2:Y:S02]  /*abee0*/  LDL.LU.64 R24, [R1+0x5a60] ;  /* 0x005a600001187983 */ /* 0x000ea40000300a00 */
[----:B--2---:R-:W-:-:S15]  /*abef0*/  HMMA.16816.F32 R12, R20, R24, R12 ;  /* 0x00000018140c723c */ /* 0x004fde000000180c */
[----:B------:R-:W-:-:S04]  /*abf00*/  NOP ;  /* 0x0000000000007918 */ /* 0x000fc80000000000 */
[----:B------:R-:W-:Y:S04]  /*abf10*/  STL.64 [R1+0x1f0], R12 ;  /* 0x0001f00c01007387 */ /* 0x000fe80000100a00 */
[----:B------:R0:W-:Y:S04]  /*abf20*/  STL.64 [R1+0x1f8], R14 ;  /* 0x0001f80e01007387 */ /* 0x0001e80000100a00 */
[----:B0-----:R-:W2:Y:S04]  /*abf30*/  LDL.LU.64 R14, [R1+0x5a58] ;  /* 0x005a5800010e7983 */ /* 0x001ea80000300a00 */
[----:B------:R-:W2:Y:S04]  /*abf40*/  LDL.LU.64 R12, [R1+0x5a50] ;  /* 0x005a5000010c7983 */ /* 0x000ea80000300a00 */
[----:B------:R0:W-:Y:S04]  /*abf50*/  STL.64 [R1+0x5828], R26 ;  /* 0x0058281a01007387 */ /* 0x0001e80000100a00 */
[----:B0-----:R-:W2:Y:S04]  /*abf60*/  LDL R26, [R1+0x158] ;  /* 0x00015800011a7983 */ /* 0x001ea80000100800 */
[----:B------:R-:W2:Y:S04]  /*abf70*/  LDL R27, [R1+0x15c] ;  /* 0x00015c00011b7983 */ /* 0x000ea80000100800 */
[----:B--2---:R0:W-:Y:S04]  /*abf80*/  STL.64 [R1+0x59b8], R26 ;  /* 0x0059b81a01007387 */ /* 0x0041e80000100a00 */
[----:B------:R-:W2:Y:S04]  /*abf90*/  LDL.LU R24, [R1+0x1e0] ;  /* 0x0001e00001187983 */ /* 0x000ea80000300800 */
[----:B------:R-:W2:Y:S04]  /*abfa0*/  LDL.LU R25, [R1+0x1e4] ;  /* 0x0001e40001197983 */ /* 0x000ea80000300800 */
[----:B0-----:R-:W2:Y:S04]  /*abfb0*/  LDL.LU R26, [R1+0x1e8] ;  /* 0x0001e800011a7983 */ /* 0x001ea80000300800 */
[----:B------:R-:W2:Y:S02]  /*abfc0*/  LDL.LU R27, [R1+0x1ec] ;  /* 0x0001ec00011b7983 */ /* 0x000ea40000300800 */
[----:B--2---:R-:W-:-:S15]  /*abfd0*/  HMMA.16816.F32 R24, R20, R12, R24 ;  /* 0x0000000c1418723c */ /* 0x004fde0000001818 */
[----:B------:R-:W-:-:S04]  /*abfe0*/  NOP ;  /* 0x0000000000007918 */ /* 0x000fc80000000000 */
[----:B------:R0:W-:Y:S04]  /*abff0*/  STL.64 [R1+0x1e0], R24 ;  /* 0x0001e01801007387 */ /* 0x0001e80000100a00 */
[----:B------:R1:W-:Y:S04]  /*ac000*/  STL.64 [R1+0x1e8], R26 ;  /* 0x0001e81a01007387 */ /* 0x0003e80000100a00 */
[----:B0-----:R-:W2:Y:S04]  /*ac010*/  LDL.LU R24, [R1+0x970] ;  /* 0x0009700001187983 */ /* 0x001ea80000300800 */
[----:B------:R-:W2:Y:S04]  /*ac020*/  LDL.LU R25, [R1+0x974] ;  /* 0x0009740001197983 */ /* 0x000ea80000300800 */
[----:B-1----:R-:W2:Y:S04]  /*ac030*/  LDL.LU R26, [R1+0x978] ;  /* 0x00097800011a7983 */ /* 0x002ea80000300800 */
[----:B------:R-:W2:Y:S01]  /*ac040*/  LDL.LU R27, [R1+0x97c] ;  /* 0x00097c00011b7983 */ /* 0x000ea20000300800 */
[----:B------:R-:W-:Y:S03]  /*ac050*/  HMMA.16816.F32 R16, R20, R8, R16 ;  /* 0x000000081410723c */ /* 0x000fe60000001810 */
[----:B--2---:R0:W-:Y:S04]  /*ac060*/  STL.64 [R1+0x59c8], R26 ;  /* 0x0059c81a01007387 */ /* 0x0041e80000100a00 */
[----:B------:R-:W-:Y:S04]  /*ac070*/  STL.64 [R1+0x59c0], R24 ;  /* 0x0059c01801007387 */ /* 0x000fe80000100a00 */
[----:B0-----:R-:W2:Y:S04]  /*ac080*/  LDL R26, [R1+0x188] ;  /* 0x00018800011a7983 */ /* 0x001ea80000100800 */
[----:B------:R-:W2:Y:S04]  /*ac090*/  LDL R27, [R1+0x18c] ;  /* 0x00018c00011b7983 */ /* 0x000ea80000100800 */
[----:B------:R-:W-:-:S02]  /*ac0a0*/  IMAD.MOV.U32 R12, RZ, RZ, R16 ;  /* 0x000000ffff0c7224 */ /* 0x000fc400078e0010 */
[----:B------:R-:W-:Y:S01]  /*ac0b0*/  IMAD.MOV.U32 R13, RZ, RZ, R17 ;  /* 0x000000ffff0d7224 */ /* 0x000fe200078e0011 */
[----:B------:R-:W3:Y:S01]  /*ac0c0*/  LDL.LU R16, [R1+0x1c0] ;  /* 0x0001c00001107983 */ /* 0x000ee20000300800 */
[----:B------:R-:W-:-:S03]  /*ac0d0*/  IMAD.MOV.U32 R9, RZ, RZ, R18 ;  /* 0x000000ffff097224 */ /* 0x000fc600078e0012 */
[----:B------:R-:W3:Y:S01]  /*ac0e0*/  LDL.LU R17, [R1+0x1c4] ;  /* 0x0001c40001117983 */ /* 0x000ee20000300800 */
[----:B------:R-:W-:-:S03]  /*ac0f0*/  IMAD.MOV.U32 R8, RZ, RZ, R19 ;  /* 0x000000ffff087224 */ /* 0x000fc600078e0013 */
[----:B------:R-:W3:Y:S04]  /*ac100*/  LDL.LU R18, [R1+0x1c8] ;  /* 0x0001c80001127983 */ /* 0x000ee80000300800 */
[----:B------:R-:W3:Y:S04]  /*ac110*/  LDL.LU R19, [R1+0x1cc] ;  /* 0x0001cc0001137983 */ /* 0x000ee80000300800 */
[----:B--2---:R0:W-:Y:S04]  /*ac120*/  STL.64 [R1+0x59e0], R26 ;  /* 0x0059e01a01007387 */ /* 0x0041e80000100a00 */
[----:B0-----:R-:W2:Y:S04]  /*ac130*/  LDL.64 R26, [R1+0x198] ;  /* 0x00019800011a7983 */ /* 0x001ea80000100a00 */
[----:B--2---:R0:W-:Y:S04]  /*ac140*/  STL.64 [R1+0x5a00], R26 ;  /* 0x005a001a01007387 */ /* 0x0041e80000100a00 */
[----:B0-----:R-:W2:Y:S04]  /*ac150*/  LDL.64 R26, [R1+0x1a8] ;  /* 0x0001a800011a7983 */ /* 0x001ea80000100a00 */
[----:B--2---:R0:W-:Y:S04]  /*ac160*/  STL.64 [R1+0x5a08], R26 ;  /* 0x005a081a01007387 */ /* 0x0041e80000100a00 */
[----:B0-----:R-:W2:Y:S04]  /*ac170*/  LDL R26, [R1+0x1b8] ;  /* 0x0001b800011a7983 */ /* 0x001ea80000100800 */
[----:B------:R-:W2:Y:S04]  /*ac180*/  LDL R27, [R1+0x1bc] ;  /* 0x0001bc00011b7983 */ /* 0x000ea80000100800 */
[----:B------:R-:W-:Y:S04]  /*ac190*/  STL.64 [R1+0x57f8], R14 ;  /* 0x0057f80e01007387 */ /* 0x000fe80000100a00 */
[----:B------:R0:W-:Y:S04]  /*ac1a0*/  STL.64 [R1+0x57f0], R12 ;  /* 0x0057f00c01007387 */ /* 0x0001e80000100a00 */
[----:B0-----:R-:W2:Y:S01]  /*ac1b0*/  LDL.LU R12, [R1+0x950] ;  /* 0x00095000010c7983 */ /* 0x001ea20000300800 */
[----:B---3--:R-:W-:Y:S01]  /*ac1c0*/  MOV R13, R7 ;  /* 0x00000007000d7202 */ /* 0x008fe20000000f00 */
[----:B------:R-:W-:-:S02]  /*ac1d0*/  IMAD.MOV.U32 R14, RZ, RZ, R6 ;  /* 0x000000ffff0e7224 */ /* 0x000fc400078e0006 */
[----:B------:R-:W-:Y:S01]  /*ac1e0*/  IMAD.MOV.U32 R15, RZ, RZ, R29 ;  /* 0x000000ffff0f7224 */ /* 0x000fe200078e001d */
[----:B------:R-:W3:Y:S04]  /*ac1f0*/  LDL.LU R7, [R1+0x5a4c] ;  /* 0x005a4c0001077983 */ /* 0x000ee80000300800 */
[----:B------:R-:W3:Y:S04]  /*ac200*/  LDL.LU R6, [R1+0x5a48] ;  /* 0x005a480001067983 */ /* 0x000ee80000300800 */
[----:B------:R-:W3:Y:S04]  /*ac210*/  LDL.LU R29, [R1+0x5a44] ;  /* 0x005a4400011d7983 */ /* 0x000ee80000300800 */
[----:B------:R-:W-:Y:S04]  /*ac220*/  STL.64 [R1+0x59d8], R14 ;  /* 0x0059d80e01007387 */ /* 0x000fe80000100a00 */
[----:B--2---:R0:W-:Y:S04]  /*ac230*/  STL.64 [R1+0x59d0], R12 ;  /* 0x0059d00c01007387 */ /* 0x0041e80000100a00 */
[----:B0-----:R-:W2:Y:S04]  /*ac240*/  LDL.LU R12, [R1+0x980] ;  /* 0x00098000010c7983 */ /* 0x001ea80000300800 */
[----:B------:R-:W2:Y:S01]  /*ac250*/  LDL.LU R13, [R1+0x984] ;  /* 0x00098400010d7983 */ /* 0x000ea20000300800 */
[----:B---3--:R-:W-:-:S02]  /*ac260*/  IMAD.MOV.U32 R14, RZ, RZ, R7 ;  /* 0x000000ffff0e7224 */ /* 0x008fc400078e0007 */
[----:B------:R-:W-:Y:S01]  /*ac270*/  IMAD.MOV.U32 R15, RZ, RZ, R6 ;  /* 0x000000ffff0f7224 */ /* 0x000fe200078e0006 */
[----:B------:R-:W3:Y:S04]  /*ac280*/  LDL.LU R7, [R1+0x5a40] ;  /* 0x005a400001077983 */ /* 0x000ee80000300800 */
[----:B------:R-:W3:Y:S04]  /*ac290*/  LDL.LU R6, [R1+0x5a3c] ;  /* 0x005a3c0001067983 */ /* 0x000ee80000300800 */
[----:B------:R-:W-:Y:S04]  /*ac2a0*/  STL.64 [R1+0x59f0], R14 ;  /* 0x0059f00e01007387 */ /* 0x000fe80000100a00 */
[----:B--2---:R0:W-:Y:S04]  /*ac2b0*/  STL.64 [R1+0x59e8], R12 ;  /* 0x0059e80c01007387 */ /* 0x0041e80000100a00 */
[----:B0-----:R-:W2:Y:S04]  /*ac2c0*/  LDL.LU R12, [R1+0x990] ;  /* 0x00099000010c7983 */ /* 0x001ea80000300800 */
[----:B------:R-:W2:Y:S04]  /*ac2d0*/  LDL.LU R13, [R1+0x994] ;  /* 0x00099400010d7983 */ /* 0x000ea80000300800 */
[----:B------:R-:W2:Y:S01]  /*ac2e0*/  LDL.LU R14, [R1+0x998] ;  /* 0x00099800010e7983 */ /* 0x000ea20000300800 */
[----:B------:R-:W-:-:S03]  /*ac2f0*/  IMAD.MOV.U32 R15, RZ, RZ, R29 ;  /* 0x000000ffff0f7224 */ /* 0x000fc600078e001d */
[----:B------:R-:W3:Y:S01]  /*ac300*/  LDL.LU R29, [R1+0x5a38] ;  /* 0x005a3800011d7983 */ /* 0x000ee20000300800 */
[----:B------:R-:W-:Y:S03]  /*ac310*/  HMMA.16816.F32 R20, R20, R4, R16 ;  /* 0x000000041414723c */ /* 0x000fe60000001810 */
[----:B--2---:R-:W-:Y:S04]  /*ac320*/  STL.64 [R1+0x5a18], R14 ;  /* 0x005a180e01007387 */ /* 0x004fe80000100a00 */
        /* <DEDUP_REMOVED lines=8> */
[----:B0-----:R-:W2:Y:S04]  /*ac3b0*/  LDL R10, [R1+0x168] ;  /* 0x00016800010a7983 */ /* 0x001ea80000100800 */
[----:B------:R-:W2:Y:S04]  /*ac3c0*/  LDL R11, [R1+0x16c] ;  /* 0x00016c00010b7983 */ /* 0x000ea80000100800 */
[----:B------:R-:W2:Y:S04]  /*ac3d0*/  LDL.LU.64 R18, [R1+0x5a30] ;  /* 0x005a300001127983 */ /* 0x000ea80000300a00 */
[----:B------:R-:W2:Y:S04]  /*ac3e0*/  LDL.LU.64 R16, [R1+0x5a28] ;  /* 0x005a280001107983 */ /* 0x000ea80000300a00 */
[----:B------:R-:W-:Y:S04]  /*ac3f0*/  STL.64 [R1+0x1c0], R20 ;  /* 0x0001c01401007387 */ /* 0x000fe80000100a00 */
[----:B------:R-:W-:Y:S04]  /*ac400*/  STL.64 [R1+0x1c8], R22 ;  /* 0x0001c81601007387 */ /* 0x000fe80000100a00 */
[----:B---3--:R-:W0:Y:S04]  /*ac410*/  LDSM.16.MT88.4 R20, [R29+UR5+0x22800] ;  /* 0x022800051d14783b */ /* 0x008e280008004200 */
[----:B0-----:R0:W-:Y:S04]  /*ac420*/  STL.64 [R1+0x57b0], R22 ;  /* 0x0057b01601007387 */ /* 0x0011e80000100a00 */
[----:B------:R1:W-:Y:S01]  /*ac430*/  STL.64 [R1+0x57a8], R20 ;  /* 0x0057a81401007387 */ /* 0x0003e20000100a00 */
[----:B0-----:R-:W-:-:S03]  /*ac440*/  IMAD.MOV.U32 R22, RZ, RZ, R6 ;  /* 0x000000ffff167224 */ /* 0x001fc600078e0006 */
[----:B-1----:R-:W3:Y:S04]  /*ac450*/  LDL.LU R20, [R1+0x9a0] ;  /* 0x0009a00001147983 */ /* 0x002ee80000300800 */
[----:B------:R-:W3:Y:S04]  /*ac460*/  LDL.LU R21, [R1+0x9a4] ;  /* 0x0009a40001157983 */ /* 0x000ee80000300800 */
[----:B------:R-:W3:Y:S01]  /*ac470*/  LDL.LU R6, [R1+0x5a24] ;  /* 0x005a240001067983 */ /* 0x000ee20000300800 */
[----:B------:R-:W-:-:S03]  /*ac480*/  IMAD.MOV.U32 R23, RZ, RZ, R7 ;  /* 0x000000ffff177224 */ /* 0x000fc600078e0007 */
[----:B------:R-:W3:Y:S04]  /*ac490*/  LDL.LU R7, [R1+0x5a20] ;  /* 0x005a200001077983 */ /* 0x000ee80000300800 */
[----:B------:R-:W-:Y:S01]  /*ac4a0*/  STL [R1+0x4f90], R29 ;  /* 0x004f901d01007387 */ /* 0x000fe20000100800 */
[----:B--2---:R-:W-:Y:S03]  /*ac4b0*/  HMMA.16816.F32 R24, R16, R26, R12 ;  /* 0x0000001a1018723c */ /* 0x004fe6000000180c */
[----:B------:R-:W2:Y:S04]  /*ac4c0*/  LDL.LU.64 R14, [R1+0x5a18] ;  /* 0x005a1800010e7983 */ /* 0x000ea80000300a00 */
[----:B------:R-:W2:-:S12]  /*ac4d0*/  LDL.LU.64 R12, [R1+0x5a10] ;  /* 0x005a1000010c7983 */ /* 0x000e980000300a00 */
[----:B------:R-:W-:Y:S04]  /*ac4e0*/  STL.64 [R1+0x9b0], R24 ;  /* 0x0009b01801007387 */ /* 0x000fe80000100a00 */
[----:B------:R0:W-:Y:S04]  /*ac4f0*/  STL.64 [R1+0x9b8], R26 ;  /* 0x0009b81a01007387 */ /* 0x0001e80000100a00 */
[----:B0-----:R-:W3:Y:S02]  /*ac500*/  LDL.LU.64 R26, [R1+0x5a08] ;  /* 0x005a0800011a7983 */ /* 0x001ee40000300a00 */
[----:B---3--:R-:W-:Y:S01]  /*ac510*/  HMMA.16816.F32 R20, R16, R26, R20 ;  /* 0x0000001a1014723c */ /* 0x008fe20000001814 */
[----:B------:R-:W-:-:S15]  /*ac520*/  IMAD.MOV.U32 R4, RZ, RZ, R27 ;  /* 0x000000ffff047224 */ /* 0x000fde00078e001b */
[----:B------:R-:W-:-:S03]  /*ac530*/  NOP ;  /* 0x0000000000007918 */ /* 0x000fc60000000000 */
[----:B------:R0:W-:Y:S04]  /*ac540*/  STL.64 [R1+0x9a0], R20 ;  /* 0x0009a01401007387 */ /* 0x0001e80000100a00 */
[----:B------:R-:W-:Y:S01]  /*ac550*/  STL.64 [R1+0x9a8], R22 ;  /* 0x0009a81601007387 */ /* 0x000fe20000100a00 */
[----:B0-----:R-:W-:-:S03]  /*ac560*/  IMAD.MOV.U32 R20, RZ, RZ, R26 ;  /* 0x000000ffff147224 */ /* 0x001fc600078e001a */
[----:B------:R-:W2:Y:S04]  /*ac570*/  LDL.LU.64 R26, [R1+0x5a00] ;  /* 0x005a0000011a7983 */ /* 0x000ea80000300a00 */
[----:B------:R-:W-:Y:S04]  /*ac580*/  STL.64 [R1+0x5838], R6 ;  /* 0x0058380601007387 */ /* 0x000fe80000100a00 */
[----:B------:R0:W-:Y:S01]  /*ac590*/  STL [R1+0x5830], R4 ;  /* 0x0058300401007387 */ /* 0x0001e20000100800 */
[----:B----4-:R-:W-:Y:S02]  /*ac5a0*/  IMAD.MOV.U32 R5, RZ, RZ, R2 ;  /* 0x000000ffff057224 */ /* 0x010fe400078e0002 */
[----:B0-----:R-:W-:-:S02]  /*ac5b0*/  IMAD.MOV.U32 R4, RZ, RZ, R0 ;  /* 0x000000ffff047224 */ /* 0x001fc400078e0000 */
[----:B------:R-:W3:Y:S04]  /*ac5c0*/  LDL.LU R0, [R1+0x59fc] ;  /* 0x0059fc0001007983 */ /* 0x000ee80000300800 */
[----:B------:R-:W4:Y:S01]  /*ac5d0*/  LDL.LU R2, [R1+0x59f8] ;  /* 0x0059f80001027983 */ /* 0x000f220000300800 */
        /* <DEDUP_REMOVED lines=10> */
[----:B------:R-:W-:Y:S01]  /*ac680*/  STL.64 [R1+0x5800], R20 ;  /* 0x0058001401007387 */ /* 0x000fe20000100a00 */
[----:B--2---:R-:W-:Y:S03]  /*ac690*/  HMMA.16816.F32 R24, R16, R26, R12 ;  /* 0x0000001a1018723c */ /* 0x004fe6000000180c */
[----:B------:R-:W2:Y:S04]  /*ac6a0*/  LDL.LU.64 R14, [R1+0x59d8] ;  /* 0x0059d800010e7983 */ /* 0x000ea80000300a00 */
[----:B------:R-:W2:-:S12]  /*ac6b0*/  LDL.LU.64 R12, [R1+0x59d0] ;  /* 0x0059d000010c7983 */ /* 0x000e980000300a00 */
[----:B------:R-:W-:Y:S04]  /*ac6c0*/  STL.64 [R1+0x980], R24 ;  /* 0x0009801801007387 */ /* 0x000fe80000100a00 */
[----:B------:R0:W-:Y:S04]  /*ac6d0*/  STL.64 [R1+0x988], R26 ;  /* 0x0009881a01007387 */ /* 0x0001e80000100a00 */
[----:B0-----:R-:W2:Y:S04]  /*ac6e0*/  LDL.LU.64 R26, [R1+0x59c8] ;  /* 0x0059c800011a7983 */ /* 0x001ea80000300a00 */
[----:B------:R-:W2:Y:S01]  /*ac6f0*/  LDL.LU.64 R24, [R1+0x59c0] ;  /* 0x0059c00001187983 */ /* 0x000ea20000300a00 */
[----:B----4-:R-:W-:-:S02]  /*ac700*/  IMAD.MOV.U32 R22, RZ, RZ, R2 ;  /* 0x000000ffff167224 */ /* 0x010fc400078e0002 */
[----:B---3--:R-:W-:Y:S02]  /*ac710*/  IMAD.MOV.U32 R23, RZ, RZ, R0 ;  /* 0x000000ffff177224 */ /* 0x008fe400078e0000 */
[----:B------:R-:W-:Y:S02]  /*ac720*/  IMAD.MOV.U32 R6, RZ, RZ, R28 ;  /* 0x000000ffff067224 */ /* 0x000fe400078e001c */
[----:B------:R-:W-:-:S07]  /*ac730*/  IMAD.MOV.U32 R7, RZ, RZ, R3 ;  /* 0x000000ffff077224 */ /* 0x000fce00078e0003 */
[C---:B------:R-:W-:Y:S08]  /*ac740*/  HMMA.16816.F32 R8, R16.reuse, R10, R4 ;  /* 0x0000000a1008723c */ /* 0x040ff00000001804 */
[----:B--2---:R-:W-:Y:S01]  /*ac750*/  HMMA.16816.F32 R20, R16, R22, R24 ;  /* 0x000000161014723c */ /* 0x004fe20000001818 */
[----:B------:R-:W2:-:S15]  /*ac760*/  LDL.LU.64 R26, [R1+0x59b8] ;  /* 0x0059b800011a7983 */ /* 0x000e9e0000300a00 */
[----:B------:R-:W-:-:S03]  /*ac770*/  NOP ;  /* 0x0000000000007918 */ /* 0x000fc60000000000 */
[----:B------:R-:W-:Y:S04]  /*ac780*/  STL.64 [R1+0x970], R20 ;  /* 0x0009701401007387 */ /* 0x000fe80000100a00 */
[----:B------:R-:W-:Y:S04]  /*ac790*/  STL.64 [R1+0x978], R22 ;  /* 0x0009781601007387 */ /* 0x000fe80000100a00 */
[----:B------:R-:W-:Y:S04]  /*ac7a0*/  STL.64 [R1+0x960], R8 ;  /* 0x0009600801007387 */ /* 0x000fe80000100a00 */
[----:B------:R0:W-:Y:S01]  /*ac7b0*/  STL.64 [R1+0x968], R10 ;  /* 0x0009680a01007387 */ /* 0x0001e20000100a00 */
[----:B--2---:R-:W-:Y:S03]  /*ac7c0*/  HMMA.16816.F32 R4, R16, R26, R12 ;  /* 0x0000001a1004723c */ /* 0x004fe6000000180c */
[----:B------:R-:W2:Y:S04]  /*ac7d0*/  LDL.LU R12, [R1+0x8a0] ;  /* 0x0008a000010c7983 */ /* 0x000ea80000300800 */
        /* <DEDUP_REMOVED lines=8> */
[----:B-1----:R-:W2:Y:S04]  /*ac860*/  LDL.LU R12, [R1+0x8c0] ;  /* 0x0008c000010c7983 */ /* 0x002ea80000300800 */
[----:B------:R-:W2:Y:S04]  /*ac870*/  LDL.LU R13, [R1+0x8c4] ;  /* 0x0008c400010d7983 */ /* 0x000ea80000300800 */
[----:B------:R-:W3:Y:S04]  /*ac880*/  LDL.LU R14, [R1+0x8c8] ;  /* 0x0008c800010e7983 */ /* 0x000ee80000300800 */
[----:B------:R-:W3:Y:S04]  /*ac890*/  LDL.LU R15, [R1+0x8cc] ;  /* 0x0008cc00010f7983 */ /* 0x000ee80000300800 */
[----:B---3--:R-:W-:Y:S04]  /*ac8a0*/  STL.64 [R1+0x5908], R14 ;  /* 0x0059080e01007387 */ /* 0x008fe80000100a00 */
[----:B--2---:R-:W-:Y:S04]  /*ac8b0*/  STL.64 [R1+0x5900], R12 ;  /* 0x0059000c01007387 */ /* 0x004fe80000100a00 */
[----:B0-----:R-:W2:Y:S04]  /*ac8c0*/  LDL R10, [R1+0xd8] ;  /* 0x0000d800010a7983 */ /* 0x001ea80000100800 */
[----:B------:R-:W2:Y:S04]  /*ac8d0*/  LDL R11, [R1+0xdc] ;  /* 0x0000dc00010b7983 */ /* 0x000ea80000100800 */
[----:B--2---:R0:W-:Y:S04]  /*ac8e0*/  STL.64 [R1+0x5910], R10 ;  /* 0x0059100a01007387 */ /* 0x0041e80000100a00 */
[----:B0-----:R-:W2:Y:S04]  /*ac8f0*/  LDL.64 R10, [R1+0xe8] ;  /* 0x0000e800010a7983 */ /* 0x001ea80000100a00 */
[----:B--2---:R0:W-:Y:S04]  /*ac900*/  STL.64 [R1+0x5928], R10 ;  /* 0x0059280a01007387 */ /* 0x0041e80000100a00 */
[----:B------:R-:W2:Y:S04]  /*ac910*/  LDL.LU R12, [R1+0x8d0] ;  /* 0x0008d000010c7983 */ /* 0x000ea80000300800 */
[----:B------:R-:W2:Y:S04]  /*ac920*/  LDL.LU R13, [R1+0x8d4] ;  /* 0x0008d400010d7983 */ /* 0x000ea80000300800 */
[----:B------:R-:W3:Y:S04]  /*ac930*/  LDL.LU R14, [R1+0x8d8] ;  /* 0x0008d800010e7983 */ /* 0x000ee80000300800 */
[----:B------:R-:W3:Y:S04]  /*ac940*/  LDL.LU R15, [R1+0x8dc] ;  /* 0x0008dc00010f7983 */ /* 0x000ee80000300800 */
[----:B0-----:R-:W4:Y:S04]  /*ac950*/  LDL R10, [R1+0xf8] ;  /* 0x0000f800010a7983 */ /* 0x001f280000100800 */
[----:B------:R-:W4:Y:S04]  /*ac960*/  LDL R11, [R1+0xfc] ;  /* 0x0000fc00010b7983 */ /* 0x000f280000100800 */
        /* <DEDUP_REMOVED lines=9> */
[----:B------:R-:W4:Y:S04]  /*aca00*/  LDL R10, [R1+0x118] ;  /* 0x00011800010a7983 */ /* 0x000f280000100800 */
        /* <DEDUP_REMOVED lines=45> */
[----:B------:R-:W3:Y:S01]  /*acce0*/  LDL.64 R22, [R1+0xc8] ;  /* 0x0000c80001167983 */ /* 0x000ee20000100a00 */
[----:B------:R-:W-:Y:S02]  /*accf0*/  IMAD.MOV.U32 R3, RZ, RZ, R5 ;  /* 0x000000ffff037224 */ /* 0x000fe400078e0005 */
[----:B------:R-:W-:Y:S01]  /*acd00*/  IMAD.MOV.U32 R0, RZ, RZ, R7 ;  /* 0x000000ffff007224 */ /* 0x000fe200078e0007 */
[----:B------:R-:W3:Y:S01]  /*acd10*/  LDL.LU R4, [R1+0x8b0] ;  /* 0x0008b00001047983 */ /* 0x000ee20000300800 */
[----:B------:R-:W-:-:S03]  /*acd20*/  IMAD.MOV.U32 R2, RZ, RZ, R6 ;  /* 0x000000ffff027224 */ /* 0x000fc600078e0006 */
[----:B------:R-:W3:Y:S04]  /*acd30*/  LDL.LU R5, [R1+0x8b4] ;  /* 0x0008b40001057983 */ /* 0x000ee80000300800 */
[----:B------:R-:W3:Y:S04]  /*acd40*/  LDL.LU R6, [R1+0x8b8] ;  /* 0x0008b80001067983 */ /* 0x000ee80000300800 */
[----:B------:R-:W3:Y:S04]  /*acd50*/  LDL.LU R7, [R1+0x8bc] ;  /* 0x0008bc0001077983 */ /* 0x000ee80000300800 */
[----:B------:R-:W3:Y:S04]  /*acd60*/  LDL.64 R26, [R1+0xa8] ;  /* 0x0000a800011a7983 */ /* 0x000ee80000100a00 */
[----:B------:R-:W-:Y:S04]  /*acd70*/  STL [R1+0x4f7c], R0 ;  /* 0x004f7c0001007387 */ /* 0x000fe80000100800 */
[----:B------:R-:W-:Y:S04]  /*acd80*/  STL [R1+0x4f78], R2 ;  /* 0x004f780201007387 */ /* 0x000fe80000100800 */
[----:B------:R-:W-:Y:S04]  /*acd90*/  STL [R1+0x4f74], R3 ;  /* 0x004f740301007387 */ /* 0x000fe80000100800 */
[----:B------:R4:W-:Y:S02]  /*acda0*/  STL [R1+0x4f70], R28 ;  /* 0x004f701c01007387 */ /* 0x0009e40000100800 */
        /* <DEDUP_REMOVED lines=12> */
[----:B------:R-:W-:Y:S04]  /*ace70*/  STL [R1+0x934], R9 ;  /* 0x0009340901007387 */ /* 0x000fe80000100800 */
[----:B------:R0:W-:Y:S04]  /*ace80*/  STL.64 [R1+0x938], R10 ;  /* 0x0009380a01007387 */ /* 0x0001e80000100a00 */
[----:B0-----:R-:W2:Y:S01]  /*ace90*/  LDL.LU.64 R10, [R1+0x5988] ;  /* 0x00598800010a7983 */ /* 0x001ea20000300a00 */
[----:B------:R-:W-:-:S05]  /*acea0*/  IMAD.MOV.U32 R29, RZ, RZ, R8 ;  /* 0x000000ffff1d7224 */ /* 0x000fca00078e0008 */
[----:B------:R0:W-:Y:S01]  /*aceb0*/  STL [R1+0x51c8], R29 ;  /* 0x0051c81d01007387 */ /* 0x0001e20000100800 */
[----:B--2---:R-:W-:Y:S01]  /*acec0*/  HMMA.16816.F32 R12, R16, R10, R12 ;  /* 0x0000000a100c723c */ /* 0x004fe2000000180c */
[----:B------:R-:W-:Y:S02]  /*aced0*/  IMAD.MOV.U32 R28, RZ, RZ, R10 ;  /* 0x000000ffff1c7224 */ /* 0x000fe400078e000a */
[----:B0-----:R-:W-:-:S15]  /*acee0*/  IMAD.MOV.U32 R29, RZ, RZ, R11 ;  /* 0x000000ffff1d7224 */ /* 0x001fde00078e000b */
        /* <DEDUP_REMOVED lines=8> */
[----:B--2---:R-:W-:Y:S03]  /*acf70*/  HMMA.16816.F32 R8, R16, R10, R12 ;  /* 0x0000000a1008723c */ /* 0x004fe6000000180c */
[----:B------:R-:W2:Y:S04]  /*acf80*/  LDL.LU.64 R14, [R1+0x5968] ;  /* 0x00596800010e7983 */ /* 0x000ea80000300a00 */
[----:B------:R-:W2:-:S12]  /*acf90*/  LDL.LU.64 R12, [R1+0x5960] ;  /* 0x00596000010c7983 */ /* 0x000e980000300a00 */
[----:B------:R-:W-:Y:S04]  /*acfa0*/  STL.64 [R1+0x910], R8 ;  /* 0x0009100801007387 */ /* 0x000fe80000100a00 */
[----:B------:R0:W-:Y:S04]  /*acfb0*/  STL.64 [R1+0x918], R10 ;  /* 0x0009180a01007387 */ /* 0x0001e80000100a00 */
        /* <DEDUP_REMOVED lines=30> */
[----:B------:R-:W3:Y:S04]  /*ad1a0*/  LDL.LU.64 R14, [R1+0x5908] ;  /* 0x00590800010e7983 */ /* 0x000ee80000300a00 */
[----:B------:R-:W3:-:S12]  /*ad1b0*/  LDL.LU.64 R12, [R1+0x5900] ;  /* 0x00590000010c7983 */ /* 0x000ed80000300a00 */
[----:B------:R-:W-:Y:S04]  /*ad1c0*/  STL.64 [R1+0x8d0], R8 ;  /* 0x0008d00801007387 */ /* 0x000fe80000100a00 */
[----:B------:R0:W-:Y:S04]  /*ad1d0*/  STL.64 [R1+0x8d8], R10 ;  /* 0x0008d80a01007387 */ /* 0x0001e80000100a00 */
[----:B0-----:R-:W2:Y:S01]  /*ad1e0*/  LDL.LU.64 R10, [R1+0x58f8] ;  /* 0x0058f800010a7983 */ /* 0x001ea20000300a00 */
[----:B---3--:R-:W-:-:S15]  /*ad1f0*/  HMMA.16816.F32 R12, R16, R22, R12 ;  /* 0x00000016100c723c */ /* 0x008fde000000180c */
[----:B------:R-:W-:-:S04]  /*ad200*/  NOP ;  /* 0x0000000000007918 */ /* 0x000fc80000000000 */
[----:B------:R-:W-:Y:S04]  /*ad210*/  STL.64 [R1+0x8c0], R12 ;  /* 0x0008c00c01007387 */ /* 0x000fe80000100a00 */
[----:B------:R0:W-:Y:S04]  /*ad220*/  STL.64 [R1+0x8c8], R14 ;  /* 0x0008c80e01007387 */ /* 0x0001e80000100a00 */
[----:B0-----:R-:W3:Y:S04]  /*ad230*/  LDL.LU.64 R14, [R1+0x58f0] ;  /* 0x0058f000010e7983 */ /* 0x001ee80000300a00 */
[----:B------:R-:W3:Y:S01]  /*ad240*/  LDL.LU.64 R12, [R1+0x58e8] ;  /* 0x0058e800010c7983 */ /* 0x000ee20000300a00 */
[----:B--2---:R-:W-:Y:S01]  /*ad250*/  HMMA.16816.F32 R8, R16, R10, R4 ;  /* 0x0000000a1008723c */ /* 0x004fe20000001804 */
[----:B------:R-:W-:-:S02]  /*ad260*/  IMAD.MOV.U32 R28, RZ, RZ, R23 ;  /* 0x000000ffff1c7224 */ /* 0x000fc400078e0017 */
[----:B------:R-:W-:-:S03]  /*ad270*/  IMAD.MOV.U32 R29, RZ, RZ, R22 ;  /* 0x000000ffff1d7224 */ /* 0x000fc600078e0016 */
[----:B------:R-:W-:Y:S04]  /*ad280*/  STL [R1+0x5730], R28 ;  /* 0x0057301c01007387 */ /* 0x000fe80000100800 */
[----:B------:R-:W-:Y:S09]  /*ad290*/  STL [R1+0x572c], R29 ;  /* 0x00572c1d01007387 */ /* 0x000ff20000100800 */
[----:B------:R0:W-:Y:S04]  /*ad2a0*/  STL.64 [R1+0x8b0], R8 ;  /* 0x0008b00801007387 */ /* 0x0001e80000100a00 */
[----:B------:R1:W-:Y:S01]  /*ad2b0*/  STL.64 [R1+0x8b8], R10 ;  /* 0x0008b80a01007387 */ /* 0x0003e20000100a00 */
[----:B---3--:R-:W-:-:S15]  /*ad2c0*/  HMMA.16816.F32 R4, R16, R26, R12 ;  /* 0x0000001a1004723c */ /* 0x008fde000000180c */
[----:B------:R-:W-:-:S04]  /*ad2d0*/  NOP ;  /* 0x0000000000007918 */ /* 0x000fc80000000000 */
[----:B------:R-:W-:Y:S04]  /*ad2e0*/  STL.64 [R1+0x8a0], R4 ;  /* 0x0008a00401007387 */ /* 0x000fe80000100a00 */
[----:B------:R2:W-:Y:S04]  /*ad2f0*/  STL.64 [R1+0x8a8], R6 ;  /* 0x0008a80601007387 */ /* 0x0005e80000100a00 */
[----:B0-----:R-:W3:Y:S04]  /*ad300*/  LDL.LU R8, [R1+0x800] ;  /* 0x0008000001087983 */ /* 0x001ee80000300800 */
[----:B------:R-:W3:Y:S04]  /*ad310*/  LDL.LU R9, [R1+0x804] ;  /* 0x0008040001097983 */ /* 0x000ee80000300800 */
[----:B-1----:R-:W4:Y:S04]  /*ad320*/  LDL.LU R10, [R1+0x808] ;  /* 0x00080800010a7983 */ /* 0x002f280000300800 */
[----:B------:R-:W4:Y:S04]  /*ad330*/  LDL.LU R11, [R1+0x80c] ;  /* 0x00080c00010b7983 */ /* 0x000f280000300800 */
[----:B--2---:R-:W2:Y:S01]  /*ad340*/  LDL.64 R6, [R1+0x28] ;  /* 0x0000280001067983 */ /* 0x004ea20000100a00 */
[----:B------:R-:W-:-:S02]  /*ad350*/  IMAD.MOV.U32 R28, RZ, RZ, R26 ;  /* 0x000000ffff1c7224 */ /* 0x000fc400078e001a */
[----:B------:R-:W-:Y:S01]  /*ad360*/  IMAD.MOV.U32 R29, RZ, RZ, R27 ;  /* 0x000000ffff1d7224 */ /* 0x000fe200078e001b */
[----:B--2---:R0:W-:Y:S04]  /*ad370*/  STL.64 [R1+0x5850], R6 ;  /* 0x0058500601007387 */ /* 0x0041e80000100a00 */
[----:B------:R-:W2:Y:S04]  /*ad380*/  LDL.LU R24, [R1+0x810] ;  /* 0x0008100001187983 */ /* 0x000ea80000300800 */
[----:B------:R-:W2:Y:S04]  /*ad390*/  LDL.LU R25, [R1+0x814] ;  /* 0x0008140001197983 */ /* 0x000ea80000300800 */
[----:B------:R-:W2:Y:S04]  /*ad3a0*/  LDL.LU R26, [R1+0x818] ;  /* 0x00081800011a7983 */ /* 0x000ea80000300800 */
[----:B------:R-:W2:Y:S04]  /*ad3b0*/  LDL.LU R27, [R1+0x81c] ;  /* 0x00081c00011b7983 */ /* 0x000ea80000300800 */
[----:B0-----:R-:W2:Y:S04]  /*ad3c0*/  LDL R6, [R1+0x38] ;  /* 0x0000380001067983 */ /* 0x001ea80000100800 */
[----:B------:R-:W2:Y:S04]  /*ad3d0*/  LDL R7, [R1+0x3c] ;  /* 0x00003c0001077983 */ /* 0x000ea80000100800 */
[----:B--2---:R0:W-:Y:S04]  /*ad3e0*/  STL.64 [R1+0x5868], R6 ;  /* 0x0058680601007387 */ /* 0x0041e80000100a00 */
[----:B0-----:R-:W2:Y:S04]  /*ad3f0*/  LDL.64 R6, [R1+0x48] ;  /* 0x0000480001067983 */ /* 0x001ea80000100a00 */
[----:B--2---:R-:W-:Y:S04]  /*ad400*/  STL.64 [R1+0x5880], R6 ;  /* 0x0058800601007387 */ /* 0x004fe80000100a00 */
        /* <DEDUP_REMOVED lines=20> */
[----:B------:R-:W2:Y:S04]  /*ad550*/  LDL.LU R4, [R1+0x880] ;  /* 0x0008800001047983 */ /* 0x000ea80000300800 */
[----:B------:R-:W2:Y:S04]  /*ad560*/  LDL.LU R5, [R1+0x884] ;  /* 0x0008840001057983 */ /* 0x000ea80000300800 */
[----:B0-----:R-:W2:Y:S04]  /*ad570*/  LDL.LU R6, [R1+0x888] ;  /* 0x0008880001067983 */ /* 0x001ea80000300800 */
[----:B------:R-:W2:Y:S04]  /*ad580*/  LDL.LU R7, [R1+0x88c] ;  /* 0x00088c0001077983 */ /* 0x000ea80000300800 */
[----:B--2---:R0:W-:Y:S04]  /*ad590*/  STL.64 [R1+0x58d8], R6 ;  /* 0x0058d80601007387 */ /* 0x0041e80000100a00 */
[----:B------:R-:W-:Y:S04]  /*ad5a0*/  STL.64 [R1+0x58d0], R4 ;  /* 0x0058d00401007387 */ /* 0x000fe80000100a00 */
[----:B------:R-:W2:Y:S04]  /*ad5b0*/  LDL.64 R14, [R1+0x88] ;  /* 0x00008800010e7983 */ /* 0x000ea80000100a00 */
[----:B0-----:R-:W3:Y:S04]  /*ad5c0*/  LDL R6, [R1+0x98] ;  /* 0x0000980001067983 */ /* 0x001ee80000100800 */
[----:B------:R-:W3:Y:S04]  /*ad5d0*/  LDL R7, [R1+0x9c] ;  /* 0x00009c0001077983 */ /* 0x000ee80000100800 */
[----:B--2---:R0:W-:Y:S04]  /*ad5e0*/  STL.64 [R1+0x58e0], R14 ;  /* 0x0058e00e01007387 */ /* 0x0041e80000100a00 */
[----:B------:R-:W3:Y:S04]  /*ad5f0*/  LDL.LU R12, [R1+0x890] ;  /* 0x00089000010c7983 */ /* 0x000ee80000300800 */
[----:B------:R-:W3:Y:S04]  /*ad600*/  LDL.LU R13, [R1+0x894] ;  /* 0x00089400010d7983 */ /* 0x000ee80000300800 */
[----:B0-----:R-:W3:Y:S04]  /*ad610*/  LDL.LU R14, [R1+0x898] ;  /* 0x00089800010e7983 */ /* 0x001ee80000300800 */
[----:B------:R-:W3:Y:S04]  /*ad620*/  LDL.LU R15, [R1+0x89c] ;  /* 0x00089c00010f7983 */ /* 0x000ee80000300800 */
        /* <DEDUP_REMOVED lines=12> */
[C---:B---3--:R-:W-:Y:S03]  /*ad6f0*/  HMMA.16816.F32 R4, R16.reuse, R6, R12 ;  /* 0x000000061004723c */ /* 0x048fe6000000180c */
[----:B--2---:R-:W-:Y:S04]  /*ad700*/  STL.64 [R1+0x58a8], R26 ;  /* 0x0058a81a01007387 */ /* 0x004fe80000100a00 */
        /* <DEDUP_REMOVED lines=11> */
[----:B----4-:R0:W-:Y:S04]  /*ad7c0*/  STL.64 [R1+0x5820], R10 ;  /* 0x0058200a01007387 */ /* 0x0101e80000100a00 */
[----:B------:R-:W-:Y:S04]  /*ad7d0*/  STL.64 [R1+0x5818], R8 ;  /* 0x0058180801007387 */ /* 0x000fe80000100a00 */
[----:B------:R-:W3:Y:S04]  /*ad7e0*/  LDL.64 R22, [R1+0x8] ;  /* 0x0000080001167983 */ /* 0x000ee80000100a00 */
[----:B0-----:R-:W4:Y:S04]  /*ad7f0*/  LDL.64 R10, [R1+0x18] ;  /* 0x00001800010a7983 */ /* 0x001f280000100a00 */
[----:B------:R-:W-:Y:S04]  /*ad800*/  STL [R1+0x5738], R29 ;  /* 0x0057381d01007387 */ /* 0x000fe80000100800 */
[----:B------:R-:W-:Y:S04]  /*ad810*/  STL [R1+0x5734], R28 ;  /* 0x0057341c01007387 */ /* 0x000fe80000100800 */
[----:B------:R-:W2:Y:S04]  /*ad820*/  LDL.LU.64 R14, [R1+0x58e0] ;  /* 0x0058e000010e7983 */ /* 0x000ea80000300a00 */
        /* <DEDUP_REMOVED lines=8> */
[----:B0-----:R-:W2:Y:S01]  /*ad8b0*/  LDL.LU.64 R6, [R1+0x58c8] ;  /* 0x0058c80001067983 */ /* 0x001ea20000300a00 */
[----:B------:R-:W-:Y:S02]  /*ad8c0*/  IMAD.MOV.U32 R28, RZ, RZ, R15 ;  /* 0x000000ffff1c7224 */ /* 0x000fe400078e000f */
[----:B------:R-:W-:Y:S01]  /*ad8d0*/  IMAD.MOV.U32 R29, RZ, RZ, R14 ;  /* 0x000000ffff1d7224 */ /* 0x000fe200078e000e */
[----:B------:R-:W3:Y:S04]  /*ad8e0*/  LDL.LU R12, [R1+0x7f0] ;  /* 0x0007f000010c7983 */ /* 0x000ee80000300800 */
[----:B------:R-:W3:Y:S04]  /*ad8f0*/  LDL.LU R13, [R1+0x7f4] ;  /* 0x0007f400010d7983 */ /* 0x000ee80000300800 */
[----:B------:R-:W3:Y:S04]  /*ad900*/  LDL.LU R14, [R1+0x7f8] ;  /* 0x0007f800010e7983 */ /* 0x000ee80000300800 */
[----:B------:R-:W3:Y:S04]  /*ad910*/  LDL.LU R15, [R1+0x7fc] ;  /* 0x0007fc00010f7983 */ /* 0x000ee80000300800 */
        /* <DEDUP_REMOVED lines=38> */
[----:B------:R-:W-:Y:S04]  /*adb80*/  STL.64 [R1+0x830], R4 ;  /* 0x0008300401007387 */ /* 0x000fe80000100a00 */
[----:B------:R0:W-:Y:S04]  /*adb90*/  STL.64 [R1+0x838], R6 ;  /* 0x0008380601007387 */ /* 0x0001e80000100a00 */
[----:B0-----:R-:W2:Y:S02]  /*adba0*/  LDL.LU.64 R6, [R1+0x5850] ;  /* 0x0058500001067983 */ /* 0x001ea40000300a00 */
[----:B--2---:R-:W-:-:S15]  /*adbb0*/  HMMA.16816.F32 R24, R16, R6, R24 ;  /* 0x000000061018723c */ /* 0x004fde0000001818 */
[----:B------:R-:W-:-:S04]  /*adbc0*/  NOP ;  /* 0x0000000000007918 */ /* 0x000fc80000000000 */
[----:B------:R-:W-:Y:S04]  /*adbd0*/  STL.64 [R1+0x820], R24 ;  /* 0x0008201801007387 */ /* 0x000fe80000100a00 */
[----:B------:R0:W-:Y:S04]  /*adbe0*/  STL.64 [R1+0x828], R26 ;  /* 0x0008281a01007387 */ /* 0x0001e80000100a00 */
[----:B0-----:R-:W4:Y:S04]  /*adbf0*/  LDL.LU.64 R26, [R1+0x5848] ;  /* 0x00584800011a7983 */ /* 0x001f280000300a00 */
[----:B------:R-:W4:Y:S01]  /*adc00*/  LDL.LU.64 R24, [R1+0x5840] ;  /* 0x0058400001187983 */ /* 0x000f220000300a00 */
[----:B------:R-:W-:-:S02]  /*adc10*/  IMAD.MOV.U32 R29, RZ, RZ, R6 ;  /* 0x000000ffff1d7224 */ /* 0x000fc400078e0006 */
[----:B------:R-:W-:Y:S02]  /*adc20*/  IMAD.MOV.U32 R5, RZ, RZ, R7 ;  /* 0x000000ffff057224 */ /* 0x000fe400078e0007 */
[----:B------:R-:W2:Y:S04]  /*adc30*/  LDL.LU.64 R6, [R1+0x5838] ;  /* 0x0058380001067983 */ /* 0x000ea80000300a00 */
[----:B------:R-:W3:Y:S01]  /*adc40*/  LDL.LU R4, [R1+0x5830] ;  /* 0x0058300001047983 */ /* 0x000ee20000300800 */
[----:B----4-:R-:W-:Y:S03]  /*adc50*/  HMMA.16816.F32 R24, R16, R10, R24 ;  /* 0x0000000a1018723c */ /* 0x010fe60000001818 */
[----:B--2---:R-:W-:Y:S04]  /*adc60*/  STL.64 [R1+0x57c0], R6 ;  /* 0x0057c00601007387 */ /* 0x004fe80000100a00 */
[----:B------:R-:W-:-:S12]  /*adc70*/  STL [R1+0x57b8], R5 ;  /* 0x0057b80501007387 */ /* 0x000fd80000100800 */
[----:B------:R0:W-:Y:S04]  /*adc80*/  STL.64 [R1+0x810], R24 ;  /* 0x0008101801007387 */ /* 0x0001e80000100a00 */
[----:B------:R1:W-:Y:S01]  /*adc90*/  STL.64 [R1+0x818], R26 ;  /* 0x0008181a01007387 */ /* 0x0003e20000100a00 */
[----:B0-----:R-:W-:-:S03]  /*adca0*/  IMAD.MOV.U32 R25, RZ, RZ, R10 ;  /* 0x000000ffff197224 */ /* 0x001fc600078e000a */
[----:B-1----:R-:W2:Y:S01]  /*adcb0*/  LDL.LU.64 R26, [R1+0x5828] ;  /* 0x00582800011a7983 */ /* 0x002ea20000300a00 */
[----:B------:R-:W-:-:S03]  /*adcc0*/  IMAD.MOV.U32 R24, RZ, RZ, R11 ;  /* 0x000000ffff187224 */ /* 0x000fc600078e000b */
[----:B------:R-:W3:Y:S04]  /*adcd0*/  LDL.LU.64 R10, [R1+0x5820] ;  /* 0x00582000010a7983 */ /* 0x000ee80000300a00 */
[----:B------:R-:W3:Y:S02]  /*adce0*/  LDL.LU.64 R8, [R1+0x5818] ;  /* 0x0058180001087983 */ /* 0x000ee40000300a00 */
[----:B---3--:R-:W-:-:S15]  /*adcf0*/  HMMA.16816.F32 R8, R16, R22, R8 ;  /* 0x000000161008723c */ /* 0x008fde0000001808 */
[----:B------:R-:W-:-:S04]  /*add00*/  NOP ;  /* 0x0000000000007918 */ /* 0x000fc80000000000 */
[----:B------:R-:W-:Y:S04]  /*add10*/  STL.64 [R1+0x800], R8 ;  /* 0x0008000801007387 */ /* 0x000fe80000100a00 */
[----:B------:R0:W-:Y:S04]  /*add20*/  STL.64 [R1+0x808], R10 ;  /* 0x0008080a01007387 */ /* 0x0001e80000100a00 */
[----:B0-----:R-:W3:Y:S01]  /*add30*/  LDL.LU.64 R10, [R1+0x5810] ;  /* 0x00581000010a7983 */ /* 0x001ee20000300a00 */
[----:B--2---:R-:W-:Y:S01]  /*add40*/  HMMA.16816.F32 R12, R16, R26, R12 ;  /* 0x0000001a100c723c */ /* 0x004fe2000000180c */
[----:B------:R-:W-:-:S02]  /*add50*/  IMAD.MOV.U32 R9, RZ, RZ, R22 ;  /* 0x000000ffff097224 */ /* 0x000fc400078e0016 */
[----:B------:R-:W-:Y:S01]  /*add60*/  IMAD.MOV.U32 R8, RZ, RZ, R23 ;  /* 0x000000ffff087224 */ /* 0x000fe200078e0017 */
[----:B------:R-:W2:Y:S04]  /*add70*/  LDL.LU R22, [R1+0x5808] ;  /* 0x0058080001167983 */ /* 0x000ea80000300800 */
[----:B------:R-:W4:Y:S04]  /*add80*/  LDL.LU.64 R20, [R1+0x5800] ;  /* 0x0058000001147983 */ /* 0x000f280000300a00 */
[----:B---3--:R-:W-:Y:S04]  /*add90*/  STL.64 [R1+0x57e0], R10 ;  /* 0x0057e00a01007387 */ /* 0x008fe80000100a00 */
        /* <DEDUP_REMOVED lines=8> */
[----:B------:R-:W3:Y:S04]  /*ade20*/  LDL.LU.64 R12, [R1+0x57f0] ;  /* 0x0057f000010c7983 */ /* 0x000ee80000300a00 */
[----:B------:R0:W-:Y:S04]  /*ade30*/  STL.64 [R1+0x5508], R26 ;  /* 0x0055081a01007387 */ /* 0x0001e80000100a00 */
[----:B------:R-:W-:Y:S04]  /*ade40*/  STL.64 [R1+0x5750], R24 ;  /* 0x0057501801007387 */ /* 0x000fe80000100a00 */
[----:B0-----:R-:W3:Y:S01]  /*ade50*/  LDL.64 R26, [R1+0x188] ;  /* 0x00018800011a7983 */ /* 0x001ee20000100a00 */
[----:B--2---:R-:W-:-:S03]  /*ade60*/  IMAD.MOV.U32 R23, RZ, RZ, R15 ;  /* 0x000000ffff177224 */ /* 0x004fc600078e000f */
[----:B---3--:R0:W-:Y:S02]  /*ade70*/  STL.64 [R1+0x5760], R26 ;  /* 0x0057601a01007387 */ /* 0x0081e40000100a00 */
[----:B0-----:R-:W-:Y:S02]  /*ade80*/  IMAD.MOV.U32 R26, RZ, RZ, R22 ;  /* 0x000000ffff1a7224 */ /* 0x001fe400078e0016 */
[----:B----4-:R-:W-:Y:S02]  /*ade90*/  IMAD.MOV.U32 R27, RZ, RZ, R21 ;  /* 0x000000ffff1b7224 */ /* 0x010fe400078e0015 */
[----:B------:R-:W-:-:S03]  /*adea0*/  IMAD.MOV.U32 R22, RZ, RZ, R14 ;  /* 0x000000ffff167224 */ /* 0x000fc600078e000e */
[----:B------:R0:W-:Y:S02]  /*adeb0*/  STL.64 [R1+0x5778], R26 ;  /* 0x0057781a01007387 */ /* 0x0001e40000100a00 */
[----:B0-----:R-:W-:Y:S02]  /*adec0*/  IMAD.MOV.U32 R26, RZ, RZ, R20 ;  /* 0x000000ffff1a7224 */ /* 0x001fe400078e0014 */
[----:B------:R-:W2:Y:S04]  /*aded0*/  LDL.LU R20, [R1+0x450] ;  /* 0x0004500001147983 */ /* 0x000ea80000300800 */
[----:B------:R-:W2:Y:S04]  /*adee0*/  LDL.LU R21, [R1+0x454] ;  /* 0x0004540001157983 */ /* 0x000ea80000300800 */
[----:B------:R-:W3:Y:S04]  /*adef0*/  LDL.LU R14, [R1+0x57ec] ;  /* 0x0057ec00010e7983 */ /* 0x000ee80000300800 */
[----:B------:R-:W3:Y:S01]  /*adf00*/  LDL.LU R15, [R1+0x57e8] ;  /* 0x0057e800010f7983 */ /* 0x000ee20000300800 */
[----:B------:R-:W-:-:S03]  /*adf10*/  IMAD.MOV.U32 R27, RZ, RZ, R4 ;  /* 0x000000ffff1b7224 */ /* 0x000fc600078e0004 */
[----:B------:R-:W4:Y:S04]  /*adf20*/  LDL.LU R4, [R1+0x7d0] ;  /* 0x0007d00001047983 */ /* 0x000f280000300800 */
[----:B------:R-:W4:Y:S04]  /*adf30*/  LDL.LU R5, [R1+0x7d4] ;  /* 0x0007d40001057983 */ /* 0x000f280000300800 */
[----:B------:R-:W4:Y:S04]  /*adf40*/  LDL.LU R6, [R1+0x7d8] ;  /* 0x0007d80001067983 */ /* 0x000f280000300800 */
[----:B------:R-:W4:Y:S04]  /*adf50*/  LDL.LU R7, [R1+0x7dc] ;  /* 0x0007dc0001077983 */ /* 0x000f280000300800 */
[----:B------:R0:W-:Y:S04]  /*adf60*/  STL.64 [R1+0x5790], R26 ;  /* 0x0057901a01007387 */ /* 0x0001e80000100a00 */
[----:B0-----:R-:W2:Y:S01]  /*adf70*/  LDL.64 R26, [R1+0x1b8] ;  /* 0x0001b800011a7983 */ /* 0x001ea20000100a00 */
[----:B---3--:R-:W-:-:S15]  /*adf80*/  HMMA.16816.F32 R8, R16, R14, R8 ;  /* 0x0000000e1008723c */ /* 0x008fde0000001808 */
[----:B------:R-:W-:-:S04]  /*adf90*/  NOP ;  /* 0x0000000000007918 */ /* 0x000fc80000000000 */
[----:B------:R-:W-:Y:S04]  /*adfa0*/  STL.64 [R1+0x7e0], R8 ;  /* 0x0007e00801007387 */ /* 0x000fe80000100a00 */
[----:B------:R0:W-:Y:S04]  /*adfb0*/  STL.64 [R1+0x7e8], R10 ;  /* 0x0007e80a01007387 */ /* 0x0001e80000100a00 */
[----:B0-----:R-:W3:Y:S04]  /*adfc0*/  LDL.LU.64 R10, [R1+0x57e0] ;  /* 0x0057e000010a7983 */ /* 0x001ee80000300a00 */
[----:B------:R-:W2:Y:S04]  /*adfd0*/  LDL.LU.64 R8, [R1+0x57d8] ;  /* 0x0057d80001087983 */ /* 0x000ea80000300a00 */
[----:B------:R0:W-:Y:S04]  /*adfe0*/  STL.64 [R1+0x5500], R14 ;  /* 0x0055000e01007387 */ /* 0x0001e80000100a00 */
[----:B------:R1:W-:Y:S04]  /*adff0*/  STL.64 [R1+0x54f8], R12 ;  /* 0x0054f80c01007387 */ /* 0x0003e80000100a00 */
[----:B0-----:R-:W2:Y:S04]  /*ae000*/  LDL R14, [R1+0x178] ;  /* 0x00017800010e7983 */ /* 0x001ea80000100800 */
[----:B------:R-:W2:Y:S04]  /*ae010*/  LDL R15, [R1+0x17c] ;  /* 0x00017c00010f7983 */ /* 0x000ea80000100800 */
[----:B--2---:R3:W-:Y:S04]  /*ae020*/  STL.64 [R1+0x5758], R14 ;  /* 0x0057580e01007387 */ /* 0x0047e80000100a00 */
[----:B-1----:R-:W2:Y:S04]  /*ae030*/  LDL.LU R12, [R1+0x410] ;  /* 0x00041000010c7983 */ /* 0x002ea80000300800 */
        /* <DEDUP_REMOVED lines=10> */
[----:B------:R-:W2:Y:S04]  /*ae0e0*/  LDL.LU R15, [R1+0x42c] ;  /* 0x00042c00010f7983 */ /* 0x000ea80000300800 */
[----:B--2---:R3:W-:Y:S04]  /*ae0f0*/  STL.64 [R1+0x5788], R14 ;  /* 0x0057880e01007387 */ /* 0x0047e80000100a00 */
[----:B------:R0:W-:Y:S01]  /*ae100*/  STL.64 [R1+0x5780], R12 ;  /* 0x0057800c01007387 */ /* 0x0001e20000100a00 */
[----:B---3--:R-:W-:-:S03]  /*ae110*/  IMAD.MOV.U32 R14, RZ, RZ, R10 ;  /* 0x000000ffff0e7224 */ /* 0x008fc600078e000a */
[----:B0-----:R-:W2:Y:S04]  /*ae120*/  LDL.LU R12, [R1+0x430] ;  /* 0x00043000010c7983 */ /* 0x001ea80000300800 */
[----:B------:R-:W2:Y:S04]  /*ae130*/  LDL.LU R13, [R1+0x434] ;  /* 0x00043400010d7983 */ /* 0x000ea80000300800 */
[----:B------:R-:W4:Y:S01]  /*ae140*/  LDL.LU R10, [R1+0x57cc] ;  /* 0x0057cc00010a7983 */ /* 0x000f220000300800 */
[----:B------:R-:W-:-:S03]  /*ae150*/  IMAD.MOV.U32 R15, RZ, RZ, R11 ;  /* 0x000000ffff0f7224 */ /* 0x000fc600078e000b */
[----:B------:R-:W4:Y:S04]  /*ae160*/  LDL.LU R11, [R1+0x57c8] ;  /* 0x0057c800010b7983 */ /* 0x000f280000300800 */
[----:B------:R-:W-:Y:S01]  /*ae170*/  STL.64 [R1+0x57a0], R14 ;  /* 0x0057a00e01007387 */ /* 0x000fe20000100a00 */
[C---:B----4-:R-:W-:Y:S03]  /*ae180*/  HMMA.16816.F32 R4, R16.reuse, R10, R4 ;  /* 0x0000000a1004723c */ /* 0x050fe60000001804 */
        /* <DEDUP_REMOVED lines=8> */
[----:B------:R-:W4:Y:S04]  /*ae210*/  LDL.LU R5, [R1+0x57b8] ;  /* 0x0057b80001057983 */ /* 0x000f280000300800 */
[----:B------:R-:W-:Y:S01]  /*ae220*/  STL.64 [R1+0x5510], R10 ;  /* 0x0055100a01007387 */ /* 0x000fe20000100a00 */
[----:B---3--:R-:W-:Y:S03]  /*ae230*/  HMMA.16816.F32 R16, R16, R6, R20 ;  /* 0x000000061010723c */ /* 0x008fe60000001814 */
[----:B------:R-:W2:Y:S04]  /*ae240*/  LDL.LU.64 R22, [R1+0x57b0] ;  /* 0x0057b00001167983 */ /* 0x000ea80000300a00 */
[----:B------:R-:W2:Y:S01]  /*ae250*/  LDL.LU.64 R20, [R1+0x57a8] ;  /* 0x0057a80001147983 */ /* 0x000ea20000300a00 */
[----:B------:R-:W-:-:S02]  /*ae260*/  IMAD.MOV.U32 R2, RZ, RZ, R26 ;  /* 0x000000ffff027224 */ /* 0x000fc400078e001a */
[----:B------:R-:W-:-:S09]  /*ae270*/  IMAD.MOV.U32 R0, RZ, RZ, R27 ;  /* 0x000000ffff007224 */ /* 0x000fd200078e001b */
[----:B------:R0:W-:Y:S04]  /*ae280*/  STL.64 [R1+0x450], R16 ;  /* 0x0004501001007387 */ /* 0x0001e80000100a00 */
[----:B------:R1:W-:Y:S04]  /*ae290*/  STL.64 [R1+0x458], R18 ;  /* 0x0004581201007387 */ /* 0x0003e80000100a00 */
[----:B0-----:R-:W3:Y:S04]  /*ae2a0*/  LDL.LU R16, [R1+0x400] ;  /* 0x0004000001107983 */ /* 0x001ee80000300800 */
[----:B------:R-:W3:Y:S04]  /*ae2b0*/  LDL.LU R17, [R1+0x404] ;  /* 0x0004040001117983 */ /* 0x000ee80000300800 */
[----:B-1----:R-:W3:Y:S04]  /*ae2c0*/  LDL.LU R18, [R1+0x408] ;  /* 0x0004080001127983 */ /* 0x002ee80000300800 */
[----:B------:R-:W3:Y:S04]  /*ae2d0*/  LDL.LU R19, [R1+0x40c] ;  /* 0x00040c0001137983 */ /* 0x000ee80000300800 */
[----:B------:R-:W-:Y:S01]  /*ae2e0*/  STL.64 [R1+0x54f0], R6 ;  /* 0x0054f00601007387 */ /* 0x000fe20000100a00 */
[----:B--2---:R-:W-:-:S15]  /*ae2f0*/  HMMA.16816.F32 R12, R20, R26, R12 ;  /* 0x0000001a140c723c */ /* 0x004fde000000180c */
[----:B------:R-:W-:-:S04]  /*ae300*/  NOP ;  /* 0x0000000000007918 */ /* 0x000fc80000000000 */
[----:B------:R-:W-:Y:S04]  /*ae310*/  STL.64 [R1+0x440], R12 ;  /* 0x0004400c01007387 */ /* 0x000fe80000100a00 */
[----:B------:R0:W-:Y:S04]  /*ae320*/  STL.64 [R1+0x448], R14 ;  /* 0x0004480e01007387 */ /* 0x0001e80000100a00 */
[----:B0-----:R-:W2:Y:S04]  /*ae330*/  LDL.LU.64 R14, [R1+0x57a0] ;  /* 0x0057a000010e7983 */ /* 0x001ea80000300a00 */
[----:B------:R-:W2:Y:S04]  /*ae340*/  LDL.LU.64 R12, [R1+0x5798] ;  /* 0x00579800010c7983 */ /* 0x000ea80000300a00 */
[----:B------:R-:W2:Y:S02]  /*ae350*/  LDL.LU.64 R26, [R1+0x5790] ;  /* 0x00579000011a7983 */ /* 0x000ea40000300a00 */
        /* <DEDUP_REMOVED lines=12> */
[----:B--2---:R-:W-:-:S15]  /*ae420*/  HMMA.16816.F32 R12, R20, R26, R12 ;  /* 0x0000001a140c723c */ /* 0x004fde000000180c */
[----:B------:R-:W-:-:S04]  /*ae430*/  NOP ;  /* 0x0000000000007918 */ /* 0x000fc80000000000 */
[----:B------:R-:W-:Y:S04]  /*ae440*/  STL.64 [R1+0x410], R12 ;  /* 0x0004100c01007387 */ /* 0x000fe80000100a00 */
[----:B------:R0:W-:Y:S04]  /*ae450*/  STL.64 [R1+0x418], R14 ;  /* 0x0004180e01007387 */ /* 0x0001e80000100a00 */
[----:B0-----:R-:W3:Y:S01]  /*ae460*/  LDL.LU.64 R14, [R1+0x5758] ;  /* 0x00575800010e7983 */ /* 0x001ee20000300a00 */
[----:B------:R-:W-:Y:S02]  /*ae470*/  IMAD.MOV.U32 R4, RZ, RZ, R26 ;  /* 0x000000ffff047224 */ /* 0x000fe400078e001a */
[----:B------:R-:W-:-:S02]  /*ae480*/  IMAD.MOV.U32 R3, RZ, RZ, R27 ;  /* 0x000000ffff037224 */ /* 0x000fc400078e001b */
[----:B------:R-:W-:Y:S02]  /*ae490*/  IMAD.MOV.U32 R26, RZ, RZ, R9 ;  /* 0x000000ffff1a7224 */ /* 0x000fe400078e0009 */
[----:B------:R-:W-:Y:S01]  /*ae4a0*/  IMAD.MOV.U32 R27, RZ, RZ, R8 ;  /* 0x000000ffff1b7224 */ /* 0x000fe200078e0008 */
[----:B------:R-:W2:Y:S04]  /*ae4b0*/  LDL.LU.64 R24, [R1+0x5750] ;  /* 0x0057500001187983 */ /* 0x000ea80000300a00 */
[----:B------:R-:W-:Y:S01]  /*ae4c0*/  STL [R1+0x5518], R4 ;  /* 0x0055180401007387 */ /* 0x000fe20000100800 */
[----:B---3--:R-:W-:-:S15]  /*ae4d0*/  HMMA.16816.F32 R12, R20, R14, R16 ;  /* 0x0000000e140c723c */ /* 0x008fde0000001810 */
[----:B------:R-:W-:-:S04]  /*ae4e0*/  NOP ;  /* 0x0000000000007918 */ /* 0x000fc80000000000 */
[----:B------:R-:W-:Y:S04]  /*ae4f0*/  STL.64 [R1+0x400], R12 ;  /* 0x0004000c01007387 */ /* 0x000fe80000100a00 */
[----:B------:R-:W-:Y:S04]  /*ae500*/  STL.64 [R1+0x408], R14 ;  /* 0x0004080e01007387 */ /* 0x000fe80000100a00 */
[----:B------:R0:W-:Y:S04]  /*ae510*/  STL.64 [R1+0x5520], R26 ;  /* 0x0055201a01007387 */ /* 0x0001e80000100a00 */
[----:B------:R-:W3:Y:S04]  /*ae520*/  LDL.LU R8, [R1+0x680] ;  /* 0x0006800001087983 */ /* 0x000ee80000300800 */
[----:B------:R-:W3:Y:S04]  /*ae530*/  LDL.LU R9, [R1+0x684] ;  /* 0x0006840001097983 */ /* 0x000ee80000300800 */
[----:B------:R-:W3:Y:S04]  /*ae540*/  LDL.LU R10, [R1+0x688] ;  /* 0x00068800010a7983 */ /* 0x000ee80000300800 */
[----:B------:R-:W3:Y:S01]  /*ae550*/  LDL.LU R11, [R1+0x68c] ;  /* 0x00068c00010b7983 */ /* 0x000ee20000300800 */
[----:B--2---:R-:W-:-:S02]  /*ae560*/  IMAD.MOV.U32 R6, RZ, RZ, R25 ;  /* 0x000000ffff067224 */ /* 0x004fc400078e0019 */
[----:B------:R-:W-:Y:S01]  /*ae570*/  IMAD.MOV.U32 R7, RZ, RZ, R24 ;  /* 0x000000ffff077224 */ /* 0x000fe200078e0018 */
[----:B---3--:R1:W-:Y:S04]  /*ae580*/  STL.64 [R1+0x5530], R10 ;  /* 0x0055300a01007387 */ /* 0x0083e80000100a00 */
[----:B------:R-:W-:Y:S04]  /*ae590*/  STL.64 [R1+0x5528], R8 ;  /* 0x0055280801007387 */ /* 0x000fe80000100a00 */
[----:B------:R2:W-:Y:S04]  /*ae5a0*/  STL.64 [R1+0x5538], R6 ;  /* 0x0055380601007387 */ /* 0x0005e80000100a00 */
[----:B------:R-:W3:Y:S04]  /*ae5b0*/  LDL.LU R24, [R1+0x690] ;  /* 0x0006900001187983 */ /* 0x000ee80000300800 */
[----:B------:R-:W3:Y:S04]  /*ae5c0*/  LDL.LU R25, [R1+0x694] ;  /* 0x0006940001197983 */ /* 0x000ee80000300800 */
[----:B0-----:R-:W2:Y:S04]  /*ae5d0*/  LDL.LU R26, [R1+0x698] ;  /* 0x00069800011a7983 */ /* 0x001ea80000300800 */
[----:B------:R-:W2:Y:S01]  /*ae5e0*/  LDL.LU R27, [R1+0x69c] ;  /* 0x00069c00011b7983 */ /* 0x000ea20000300800 */
[----:B-1----:R-:W-:-:S02]  /*ae5f0*/  IMAD.MOV.U32 R10, RZ, RZ, R29 ;  /* 0x000000ffff0a7224 */ /* 0x002fc400078e001d */
[----:B----4-:R-:W-:Y:S01]  /*ae600*/  IMAD.MOV.U32 R11, RZ, RZ, R5 ;  /* 0x000000ffff0b7224 */ /* 0x010fe200078e0005 */
[----:B--2---:R0:W-:Y:S04]  /*ae610*/  STL.64 [R1+0x5548], R26 ;  /* 0x0055481a01007387 */ /* 0x0041e80000100a00 */
[----:B---3--:R-:W-:Y:S04]  /*ae620*/  STL.64 [R1+0x5540], R24 ;  /* 0x0055401801007387 */ /* 0x008fe80000100a00 */
[----:B------:R-:W2:Y:S04]  /*ae630*/  LDL.LU R29, [R1+0x574c] ;  /* 0x00574c00011d7983 */ /* 0x000ea80000300800 */
[----:B------:R-:W-:Y:S04]  /*ae640*/  STL.64 [R1+0x5550], R10 ;  /* 0x0055500a01007387 */ /* 0x000fe80000100a00 */
[----:B------:R-:W3:Y:S04]  /*ae650*/  LDL.LU R4, [R1+0x6a0] ;  /* 0x0006a00001047983 */ /* 0x000ee80000300800 */
[----:B------:R-:W3:Y:S04]  /*ae660*/  LDL.LU R5, [R1+0x6a4] ;  /* 0x0006a40001057983 */ /* 0x000ee80000300800 */
[----:B------:R-:W4:Y:S04]  /*ae670*/  LDL.LU R6, [R1+0x6a8] ;  /* 0x0006a80001067983 */ /* 0x000f280000300800 */
[----:B------:R-:W4:Y:S04]  /*ae680*/  LDL.LU R7, [R1+0x6ac] ;  /* 0x0006ac0001077983 */ /* 0x000f280000300800 */
[----:B----4-:R2:W-:Y:S04]  /*ae690*/  STL.64 [R1+0x5560], R6 ;  /* 0x0055600601007387 */ /* 0x0105e80000100a00 */
[----:B---3--:R-:W-:Y:S04]  /*ae6a0*/  STL.64 [R1+0x5558], R4 ;  /* 0x0055580401007387 */ /* 0x008fe80000100a00 */
[----:B0-----:R-:W3:Y:S04]  /*ae6b0*/  LDL R26, [R1+0x38] ;  /* 0x00003800011a7983 */ /* 0x001ee80000100800 */
[----:B------:R-:W3:Y:S01]  /*ae6c0*/  LDL R27, [R1+0x3c] ;  /* 0x00003c00011b7983 */ /* 0x000ee20000100800 */
[----:B--2---:R-:W-:-:S02]  /*ae6d0*/  IMAD.MOV.U32 R6, RZ, RZ, R29 ;  /* 0x000000ffff067224 */ /* 0x004fc400078e001d */
[----:B------:R-:W-:Y:S01]  /*ae6e0*/  IMAD.MOV.U32 R7, RZ, RZ, R28 ;  /* 0x000000ffff077224 */ /* 0x000fe200078e001c */
[----:B---3--:R0:W-:Y:S04]  /*ae6f0*/  STL.64 [R1+0x5568], R26 ;  /* 0x0055681a01007387 */ /* 0x0081e80000100a00 */
[----:B------:R-:W2:Y:S04]  /*ae700*/  LDL.LU R29, [R1+0x5748] ;  /* 0x00574800011d7983 */ /* 0x000ea80000300800 */
[----:B------:R-:W3:Y:S04]  /*ae710*/  LDL.LU R28, [R1+0x5744] ;  /* 0x00574400011c7983 */ /* 0x000ee80000300800 */
[----:B------:R1:W-:Y:S04]  /*ae720*/  STL.64 [R1+0x5570], R6 ;  /* 0x0055700601007387 */ /* 0x0003e80000100a00 */
[----:B------:R-:W4:Y:S04]  /*ae730*/  LDL.LU R24, [R1+0x6c0] ;  /* 0x0006c00001187983 */ /* 0x000f280000300800 */
[----:B------:R-:W4:Y:S04]  /*ae740*/  LDL.LU R25, [R1+0x6c4] ;  /* 0x0006c40001197983 */ /* 0x000f280000300800 */
[----:B0-----:R-:W2:Y:S04]  /*ae750*/  LDL.LU R26, [R1+0x6c8] ;  /* 0x0006c800011a7983 */ /* 0x001ea80000300800 */
[----:B------:R-:W2:Y:S04]  /*ae760*/  LDL.LU R27, [R1+0x6cc] ;  /* 0x0006cc00011b7983 */ /* 0x000ea80000300800 */
[----:B--2---:R-:W-:Y:S04]  /*ae770*/  STL.64 [R1+0x5580], R26 ;  /* 0x0055801a01007387 */ /* 0x004fe80000100a00 */
[----:B----4-:R0:W-:Y:S04]  /*ae780*/  STL.64 [R1+0x5578], R24 ;  /* 0x0055781801007387 */ /* 0x0101e80000100a00 */
[----:B-1----:R-:W2:Y:S04]  /*ae790*/  LDL R6, [R1+0x58] ;  /* 0x0000580001067983 */ /* 0x002ea80000100800 */
[----:B------:R-:W2:Y:S04]  /*ae7a0*/  LDL R7, [R1+0x5c] ;  /* 0x00005c0001077983 */ /* 0x000ea80000100800 */
[----:B--2---:R3:W-:Y:S04]  /*ae7b0*/  STL.64 [R1+0x5588], R6 ;  /* 0x0055880601007387 */ /* 0x0047e80000100a00 */
[----:B0-----:R-:W2:Y:S04]  /*ae7c0*/  LDL.LU R24, [R1+0x6d0] ;  /* 0x0006d00001187983 */ /* 0x001ea80000300800 */
[----:B------:R-:W2:Y:S04]  /*ae7d0*/  LDL.LU R25, [R1+0x6d4] ;  /* 0x0006d40001197983 */ /* 0x000ea80000300800 */
[----:B------:R-:W4:Y:S04]  /*ae7e0*/  LDL.LU R26, [R1+0x6d8] ;  /* 0x0006d800011a7983 */ /* 0x000f280000300800 */
[----:B------:R-:W4:Y:S01]  /*ae7f0*/  LDL.LU R27, [R1+0x6dc] ;  /* 0x0006dc00011b7983 */ /* 0x000f220000300800 */
[----:B---3--:R-:W-:-:S02]  /*ae800*/  IMAD.MOV.U32 R6, RZ, RZ, R28 ;  /* 0x000000ffff067224 */ /* 0x008fc400078e001c */
[----:B------:R-:W-:Y:S01]  /*ae810*/  IMAD.MOV.U32 R7, RZ, RZ, R29 ;  /* 0x000000ffff077224 */ /* 0x000fe200078e001d */
[----:B----4-:R-:W-:Y:S04]  /*ae820*/  STL.64 [R1+0x5598], R26 ;  /* 0x0055981a01007387 */ /* 0x010fe80000100a00 */
[----:B--2---:R0:W-:Y:S04]  /*ae830*/  STL.64 [R1+0x5590], R24 ;  /* 0x0055901801007387 */ /* 0x0041e80000100a00 */
        /* <DEDUP_REMOVED lines=8> */
[----:B----4-:R-:W-:Y:S04]  /*ae8c0*/  STL.64 [R1+0x55a8], R24 ;  /* 0x0055a81801007387 */ /* 0x010fe80000100a00 */
[----:B-1----:R-:W2:Y:S04]  /*ae8d0*/  LDL R6, [R1+0x78] ;  /* 0x0000780001067983 */ /* 0x002ea80000100800 */
[----:B------:R-:W2:Y:S04]  /*ae8e0*/  LDL R7, [R1+0x7c] ;  /* 0x00007c0001077983 */ /* 0x000ea80000100800 */
[----:B--2---:R3:W-:Y:S02]  /*ae8f0*/  STL.64 [R1+0x55b8], R6 ;  /* 0x0055b80601007387 */ /* 0x0047e40000100a00 */
[----:B---3--:R-:W-:-:S02]  /*ae900*/  IMAD.MOV.U32 R6, RZ, RZ, R29 ;  /* 0x000000ffff067224 */ /* 0x008fc400078e001d */
[----:B------:R-:W-:Y:S01]  /*ae910*/  IMAD.MOV.U32 R7, RZ, RZ, R28 ;  /* 0x000000ffff077224 */ /* 0x000fe200078e001c */
[----:B------:R-:W2:Y:S04]  /*ae920*/  LDL.LU R29, [R1+0x5738] ;  /* 0x00573800011d7983 */ /* 0x000ea80000300800 */
[----:B------:R-:W3:Y:S04]  /*ae930*/  LDL.LU R28, [R1+0x5734] ;  /* 0x00573400011c7983 */ /* 0x000ee80000300800 */
[----:B------:R0:W-:Y:S04]  /*ae940*/  STL.64 [R1+0x55d0], R6 ;  /* 0x0055d00601007387 */ /* 0x0001e80000100a00 */
[----:B------:R-:W4:Y:S04]  /*ae950*/  LDL.LU R24, [R1+0x6f0] ;  /* 0x0006f00001187983 */ /* 0x000f280000300800 */
[----:B------:R-:W4:Y:S04]  /*ae960*/  LDL.LU R25, [R1+0x6f4] ;  /* 0x0006f40001197983 */ /* 0x000f280000300800 */
[----:B------:R-:W2:Y:S04]  /*ae970*/  LDL.LU R26, [R1+0x6f8] ;  /* 0x0006f800011a7983 */ /* 0x000ea80000300800 */
[----:B------:R-:W2:Y:S04]  /*ae980*/  LDL.LU R27, [R1+0x6fc] ;  /* 0x0006fc00011b7983 */ /* 0x000ea80000300800 */
[----:B0-----:R-:W2:Y:S04]  /*ae990*/  LDL R6, [R1+0x98] ;  /* 0x0000980001067983 */ /* 0x001ea80000100800 */
        /* <DEDUP_REMOVED lines=94> */
[----:B--2---:R0:W-:Y:S04]  /*aef80*/  STL.64 [R1+0x56d8], R6 ;  /* 0x0056d80601007387 */ /* 0x0041e80000100a00 */
[----:B0-----:R-:W2:Y:S01]  /*aef90*/  LDL R6, [R1+0x148] ;  /* 0x0001480001067983 */ /* 0x001ea20000100800 */
[----:B---3--:R-:W-:-:S05]  /*aefa0*/  IMAD.MOV.U32 R7, RZ, RZ, R28 ;  /* 0x000000ffff077224 */ /* 0x008fca00078e001c */
[----:B--2---:R-:W-:Y:S04]  /*aefb0*/  STL.64 [R1+0x56f0], R6 ;  /* 0x0056f00601007387 */ /* 0x004fe80000100a00 */
[----:B----4-:R-:W-:Y:S04]  /*aefc0*/  STL.64 [R1+0x56a0], R26 ;  /* 0x0056a01a01007387 */ /* 0x010fe80000100a00 */
[----:B------:R0:W-:Y:S04]  /*aefd0*/  STL.64 [R1+0x5698], R24 ;  /* 0x0056981801007387 */ /* 0x0001e80000100a00 */
[----:B0-----:R-:W2:Y:S04]  /*aefe0*/  LDL.LU R24, [R1+0x790] ;  /* 0x0007900001187983 */ /* 0x001ea80000300800 */
[----:B------:R-:W2:Y:S04]  /*aeff0*/  LDL.LU R25, [R1+0x794] ;  /* 0x0007940001197983 */ /* 0x000ea80000300800 */
[----:B------:R-:W3:Y:S04]  /*af000*/  LDL.LU R26, [R1+0x798] ;  /* 0x00079800011a7983 */ /* 0x000ee80000300800 */
[----:B------:R-:W3:Y:S04]  /*af010*/  LDL.LU R27, [R1+0x79c] ;  /* 0x00079c00011b7983 */ /* 0x000ee80000300800 */
[----:B------:R-:W4:Y:S04]  /*af020*/  LDL R18, [R1+0x158] ;  /* 0x0001580001127983 */ /* 0x000f280000100800 */
[----:B------:R-:W4:Y:S04]  /*af030*/  LDL R19, [R1+0x15c] ;  /* 0x00015c0001137983 */ /* 0x000f280000100800 */
[----:B----4-:R0:W-:Y:S04]  /*af040*/  STL.64 [R1+0x56f8], R18 ;  /* 0x0056f81201007387 */ /* 0x0101e80000100a00 */
[----:B0-----:R-:W4:Y:S04]  /*af050*/  LDL R18, [R1+0x168] ;  /* 0x0001680001127983 */ /* 0x001f280000100800 */
[----:B------:R-:W4:Y:S04]  /*af060*/  LDL R19, [R1+0x16c] ;  /* 0x00016c0001137983 */ /* 0x000f280000100800 */
[----:B------:R-:W2:Y:S04]  /*af070*/  LDL.LU R4, [R1+0x3e0] ;  /* 0x0003e00001047983 */ /* 0x000ea80000300800 */
        /* <DEDUP_REMOVED lines=9> */
[----:B---3--:R-:W-:Y:S04]  /*af110*/  STL.64 [R1+0x56b8], R26 ;  /* 0x0056b81a01007387 */ /* 0x008fe80000100a00 */
[----:B------:R0:W-:Y:S04]  /*af120*/  STL.64 [R1+0x56b0], R24 ;  /* 0x0056b01801007387 */ /* 0x0001e80000100a00 */
        /* <DEDUP_REMOVED lines=9> */
[----:B------:R-:W3:Y:S04]  /*af1c0*/  LDL.LU R26, [R1+0x7b8] ;  /* 0x0007b800011a7983 */ /* 0x000ee80000300800 */
[----:B------:R-:W3:Y:S01]  /*af1d0*/  LDL.LU R27, [R1+0x7bc] ;  /* 0x0007bc00011b7983 */ /* 0x000ee20000300800 */
[----:B----4-:R-:W-:Y:S01]  /*af1e0*/  HMMA.16816.F32 R16, R20, R18, R4 ;  /* 0x000000121410723c */ /* 0x010fe20000001804 */
[----:B0-----:R-:W-:-:S02]  /*af1f0*/  LOP3.LUT R28, R29, 0x7, RZ, 0xc0, !PT ;  /* 0x000000071d1c7812 */ /* 0x001fc400078ec0ff */
[----:B------:R-:W-:-:S03]  /*af200*/  SHF.L.U32 R15, R29, 0x1, RZ ;  /* 0x000000011d0f7819 */ /* 0x000fc600000006ff */
[----:B------:R-:W-:-:S05]  /*af210*/  IMAD R28, R28, 0x90, RZ ;  /* 0x000000901c1c7824 */ /* 0x000fca00078e02ff */
[----:B------:R-:W-:Y:S01]  /*af220*/  LOP3.LUT R28, R28, 0x10, R15, 0x78, !PT ;  /* 0x000000101c1c7812 */ /* 0x000fe200078e780f */
        /* <DEDUP_REMOVED lines=154> */
[----:B------:R0:W-:Y:S04]  /*afbd0*/  STL.64 [R1+0x690], R4 ;  /* 0x0006900401007387 */ /* 0x0001e80000100a00 */
[----:B------:R-:W-:Y:S04]  /*afbe0*/  STL.64 [R1+0x698], R6 ;  /* 0x0006980601007387 */ /* 0x000fe80000100a00 */
[----:B0-----:R-:W3:Y:S01]  /*afbf0*/  LDL.LU R4, [R1+0x5518] ;  /* 0x0055180001047983 */ /* 0x001ee20000300800 */
[----:B--2---:R-:W-:Y:S03]  /*afc00*/  HMMA.16816.F32 R24, R20, R26, R8 ;  /* 0x0000001a1418723c */ /* 0x004fe60000001808 */
[----:B------:R-:W2:-:S15]  /*afc10*/  LDL.LU.64 R10, [R1+0x5510] ;  /* 0x00551000010a7983 */ /* 0x000e9e0000300a00 */
[----:B------:R-:W-:Y:S01]  /*afc20*/  NOP ;  /* 0x0000000000007918 */ /* 0x000fe20000000000 */
[----:B------:R-:W-:Y:S04]  /*afc30*/  STL.64 [R1+0x680], R24 ;  /* 0x0006801801007387 */ /* 0x000fe80000100a00 */
[----:B------:R0:W-:Y:S04]  /*afc40*/  STL.64 [R1+0x688], R26 ;  /* 0x0006881a01007387 */ /* 0x0001e80000100a00 */
[----:B0-----:R-:W4:Y:S02]  /*afc50*/  LDL.LU.64 R26, [R1+0x5508] ;  /* 0x00550800011a7983 */ /* 0x001f240000300a00 */
[----:B----4-:R-:W-:-:S15]  /*afc60*/  HMMA.16816.F32 R12, R20, R26, R12 ;  /* 0x0000001a140c723c */ /* 0x010fde000000180c */
[----:B------:R-:W-:-:S04]  /*afc70*/  NOP ;  /* 0x0000000000007918 */ /* 0x000fc80000000000 */
[----:B------:R-:W-:Y:S04]  /*afc80*/  STL.64 [R1+0x670], R12 ;  /* 0x0006700c01007387 */ /* 0x000fe80000100a00 */
[----:B------:R0:W-:Y:S04]  /*afc90*/  STL.64 [R1+0x678], R14 ;  /* 0x0006780e01007387 */ /* 0x0001e80000100a00 */
[----:B0-----:R-:W4:Y:S04]  /*afca0*/  LDL.LU.64 R14, [R1+0x5500] ;  /* 0x00550000010e7983 */ /* 0x001f280000300a00 */
[----:B------:R-:W2:Y:S04]  /*afcb0*/  LDL.LU.64 R12, [R1+0x54f8] ;  /* 0x0054f800010c7983 */ /* 0x000ea80000300a00 */
[----:B------:R0:W-:Y:S04]  /*afcc0*/  STL.64 [R1+0x5318], R26 ;  /* 0x0053181a01007387 */ /* 0x0001e80000100a00 */
[----:B0-----:R-:W2:Y:S01]  /*afcd0*/  LDL.LU.64 R26, [R1+0x148] ;  /* 0x00014800011a7983 */ /* 0x001ea20000300a00 */
[----:B----4-:R-:W-:Y:S03]  /*afce0*/  HMMA.16816.F32 R16, R20, R14, R16 ;  /* 0x0000000e1410723c */ /* 0x010fe60000001810 */
[----:B--2---:R0:W-:-:S15]  /*afcf0*/  STL.64 [R1+0x5460], R26 ;  /* 0x0054601a01007387 */ /* 0x0041de0000100a00 */
[----:B------:R-:W-:Y:S01]  /*afd00*/  NOP ;  /* 0x0000000000007918 */ /* 0x000fe20000000000 */
[----:B------:R-:W-:Y:S04]  /*afd10*/  STL.64 [R1+0x660], R16 ;  /* 0x0006601001007387 */ /* 0x000fe80000100a00 */
[----:B------:R-:W-:Y:S04]  /*afd20*/  STL.64 [R1+0x668], R18 ;  /* 0x0006681201007387 */ /* 0x000fe80000100a00 */
[----:B0-----:R-:W2:Y:S04]  /*afd30*/  LDL.LU.64 R26, [R1+0x168] ;  /* 0x00016800011a7983 */ /* 0x001ea80000300a00 */
[----:B--2---:R0:W-:Y:S04]  /*afd40*/  STL.64 [R1+0x5478], R26 ;  /* 0x0054781a01007387 */ /* 0x0041e80000100a00 */
[----:B0-----:R-:W2:Y:S04]  /*afd50*/  LDL.LU.64 R26, [R1+0x178] ;  /* 0x00017800011a7983 */ /* 0x001ea80000300a00 */
[----:B--2---:R3:W-:Y:S02]  /*afd60*/  STL.64 [R1+0x5490], R26 ;  /* 0x0054901a01007387 */ /* 0x0047e40000100a00 */
[----:B---3--:R-:W-:-:S02]  /*afd70*/  IMAD.MOV.U32 R26, RZ, RZ, R4 ;  /* 0x000000ffff1a7224 */ /* 0x008fc400078e0004 */
[----:B------:R-:W-:-:S05]  /*afd80*/  IMAD.MOV.U32 R27, RZ, RZ, R3 ;  /* 0x000000ffff1b7224 */ /* 0x000fca00078e0003 */
[----:B------:R0:W-:Y:S04]  /*afd90*/  STL.64 [R1+0x54a8], R26 ;  /* 0x0054a81a01007387 */ /* 0x0001e80000100a00 */
[----:B0-----:R-:W2:Y:S04]  /*afda0*/  LDL.LU.64 R26, [R1+0x198] ;  /* 0x00019800011a7983 */ /* 0x001ea80000300a00 */
[----:B--2---:R-:W-:Y:S04]  /*afdb0*/  STL.64 [R1+0x54c0], R26 ;  /* 0x0054c01a01007387 */ /* 0x004fe80000100a00 */
[----:B------:R-:W-:Y:S04]  /*afdc0*/  STL.64 [R1+0x52f0], R14 ;  /* 0x0052f00e01007387 */ /* 0x000fe80000100a00 */
[----:B------:R0:W-:Y:S04]  /*afdd0*/  STL.64 [R1+0x52e8], R12 ;  /* 0x0052e80c01007387 */ /* 0x0001e80000100a00 */
[----:B0-----:R-:W2:Y:S04]  /*afde0*/  LDL.LU R12, [R1+0x5d0] ;  /* 0x0005d000010c7983 */ /* 0x001ea80000300800 */
[----:B------:R-:W2:Y:S04]  /*afdf0*/  LDL.LU R13, [R1+0x5d4] ;  /* 0x0005d400010d7983 */ /* 0x000ea80000300800 */
[----:B------:R-:W3:Y:S04]  /*afe00*/  LDL.LU R14, [R1+0x5d8] ;  /* 0x0005d800010e7983 */ /* 0x000ee80000300800 */
[----:B------:R-:W3:Y:S04]  /*afe10*/  LDL.LU R15, [R1+0x5dc] ;  /* 0x0005dc00010f7983 */ /* 0x000ee80000300800 */
[----:B------:R-:W4:Y:S04]  /*afe20*/  LDL.LU.64 R26, [R1+0x1a8] ;  /* 0x0001a800011a7983 */ /* 0x000f280000300a00 */
[----:B----4-:R-:W-:Y:S04]  /*afe30*/  STL.64 [R1+0x54c8], R26 ;  /* 0x0054c81a01007387 */ /* 0x010fe80000100a00 */
        /* <DEDUP_REMOVED lines=41> */
[----:B0-----:R-:W3:Y:S01]  /*b00d0*/  LDL.LU.64 R6, [R1+0x54f0] ;  /* 0x0054f00001067983 */ /* 0x001ee20000300a00 */
[----:B------:R-:W0:Y:S02]  /*b00e0*/  S2R R24, SR_TID.X ;  /* 0x0000000000187919 */ /* 0x000e240000002100 */
[C---:B0-----:R-:W-:Y:S01]  /*b00f0*/  LOP3.LUT R25, R24.reuse, 0x7, RZ, 0xc0, !PT ;  /* 0x0000000718197812 */ /* 0x041fe200078ec0ff */
[----:B------:R-:W-:-:S04]  /*b0100*/  IMAD.SHL.U32 R8, R24, 0x2, RZ ;  /* 0x0000000218087824 */ /* 0x000fc800078e00ff */
[----:B------:R-:W-:Y:S02]  /*b0110*/  IMAD R25, R25, 0x90, RZ ;  /* 0x0000009019197824 */ /* 0x000fe400078e02ff */
[----:B------:R-:W-:Y:S01]  /*b0120*/  IMAD.SHL.U32 R24, R24, 0x40, RZ ;  /* 0x0000004018187824 */ /* 0x000fe200078e00ff */
[----:B---3--:R-:W-:Y:S01]  /*b0130*/  HMMA.16816.F32 R20, R20, R6, R16 ;  /* 0x000000061414723c */ /* 0x008fe20000001810 */
[----:B------:R-:W2:Y:S04]  /*b0140*/  LDL.LU.64 R18, [R1+0x54e8] ;  /* 0x0054e80001127983 */ /* 0x000ea80000300a00 */
[----:B------:R-:W2:Y:S01]  /*b0150*/  LDL.LU.64 R16, [R1+0x54e0] ;  /* 0x0054e00001107983 */ /* 0x000ea20000300a00 */
[----:B------:R-:W-:-:S04]  /*b0160*/  LOP3.LUT R25, R25, 0x10, R8, 0x78, !PT ;  /* 0x0000001019197812 */ /* 0x000fc800078e7808 */
[----:B------:R-:W-:-:S04]  /*b0170*/  LOP3.LUT R25, R25, 0x400, R24, 0xf8, !PT ;  /* 0x0000040019197812 */ /* 0x000fc800078ef818 */
[----:B------:R-:W-:-:S05]  /*b0180*/  LOP3.LUT R25, R25, 0x60, RZ, 0x3c, !PT ;  /* 0x0000006019197812 */ /* 0x000fca00078e3cff */
[----:B------:R-:W-:Y:S04]  /*b0190*/  STL.64 [R1+0x3d0], R20 ;  /* 0x0003d01401007387 */ /* 0x000fe80000100a00 */
[----:B------:R-:W-:Y:S04]  /*b01a0*/  STL.64 [R1+0x3d8], R22 ;  /* 0x0003d81601007387 */ /* 0x000fe80000100a00 */
[----:B------:R-:W0:Y:S01]  /*b01b0*/  LDSM.16.MT88.4 R20, [R25+UR5+0x22800] ;  /* 0x022800051914783b */ /* 0x000e220008004200 */
[----:B------:R-:W-:Y:S02]  /*b01c0*/  IMAD.MOV.U32 R26, RZ, RZ, R2 ;  /* 0x000000ffff1a7224 */ /* 0x000fe400078e0002 */
[----:B------:R-:W-:Y:S01]  /*b01d0*/  IMAD.MOV.U32 R27, RZ, RZ, R0 ;  /* 0x000000ffff1b7224 */ /* 0x000fe200078e0000 */
        /* <DEDUP_REMOVED lines=11> */
[----:B0-----:R-:W3:Y:S02]  /*b0290*/  LDL.LU.64 R26, [R1+0x54c8] ;  /* 0x0054c800011a7983 */ /* 0x001ee40000300a00 */
[----:B---3--:R-:W-:-:S15]  /*b02a0*/  HMMA.16816.F32 R20, R16, R26, R20 ;  /* 0x0000001a1014723c */ /* 0x008fde0000001814 */
[----:B------:R-:W-:-:S04]  /*b02b0*/  NOP ;  /* 0x0000000000007918 */ /* 0x000fc80000000000 */
[----:B------:R0:W-:Y:S04]  /*b02c0*/  STL.64 [R1+0x630], R20 ;  /* 0x0006301401007387 */ /* 0x0001e80000100a00 */
[----:B------:R1:W-:Y:S01]  /*b02d0*/  STL.64 [R1+0x638], R22 ;  /* 0x0006381601007387 */ /* 0x0003e20000100a00 */
[----:B0-----:R-:W-:Y:S02]  /*b02e0*/  IMAD.MOV.U32 R21, RZ, RZ, R26 ;  /* 0x000000ffff157224 */ /* 0x001fe400078e001a */
[----:B------:R-:W-:Y:S02]  /*b02f0*/  IMAD.MOV.U32 R20, RZ, RZ, R27 ;  /* 0x000000ffff147224 */ /* 0x000fe400078e001b */
[----:B------:R-:W2:Y:S02]  /*b0300*/  LDL.LU.64 R26, [R1+0x54c0] ;  /* 0x0054c000011a7983 */ /* 0x000ea40000300a00 */
[----:B--2---:R-:W-:Y:S01]  /*b0310*/  HMMA.16816.F32 R12, R16, R26, R12 ;  /* 0x0000001a100c723c */ /* 0x004fe2000000180c */
[----:B-1----:R-:W-:-:S02]  /*b0320*/  IMAD.MOV.U32 R23, RZ, RZ, R26 ;  /* 0x000000ffff177224 */ /* 0x002fc400078e001a */
[----:B------:R-:W-:-:S15]  /*b0330*/  IMAD.MOV.U32 R22, RZ, RZ, R27 ;  /* 0x000000ffff167224 */ /* 0x000fde00078e001b */
[----:B------:R-:W-:Y:S01]  /*b0340*/  NOP ;  /* 0x0000000000007918 */ /* 0x000fe20000000000 */
[----:B------:R-:W-:Y:S04]  /*b0350*/  STL.64 [R1+0x620], R12 ;  /* 0x0006200c01007387 */ /* 0x000fe80000100a00 */
[----:B------:R0:W-:Y:S04]  /*b0360*/  STL.64 [R1+0x628], R14 ;  /* 0x0006280e01007387 */ /* 0x0001e80000100a00 */
[----:B0-----:R-:W2:Y:S04]  /*b0370*/  LDL.LU.64 R14, [R1+0x54b8] ;  /* 0x0054b800010e7983 */ /* 0x001ea80000300a00 */
[----:B------:R-:W2:Y:S04]  /*b0380*/  LDL.LU.64 R12, [R1+0x54b0] ;  /* 0x0054b000010c7983 */ /* 0x000ea80000300a00 */
[----:B------:R-:W2:Y:S04]  /*b0390*/  LDL.LU.64 R26, [R1+0x54a8] ;  /* 0x0054a800011a7983 */ /* 0x000ea80000300a00 */
[----:B------:R0:W-:Y:S04]  /*b03a0*/  STL.64 [R1+0x5300], R22 ;  /* 0x0053001601007387 */ /* 0x0001e80000100a00 */
[----:B------:R-:W-:Y:S04]  /*b03b0*/  STL.64 [R1+0x52f8], R20 ;  /* 0x0052f81401007387 */ /* 0x000fe80000100a00 */
[----:B0-----:R-:W3:Y:S01]  /*b03c0*/  LDL.LU.64 R22, [R1+0x158] ;  /* 0x0001580001167983 */ /* 0x001ee20000300a00 */
        /* <DEDUP_REMOVED lines=17> */
[----:B0-----:R-:W3:Y:S04]  /*b04e0*/  LDL.LU R8, [R1+0x5e0] ;  /* 0x0005e00001087983 */ /* 0x001ee80000300800 */
[----:B------:R-:W3:Y:S04]  /*b04f0*/  LDL.LU R9, [R1+0x5e4] ;  /* 0x0005e40001097983 */ /* 0x000ee80000300800 */
[----:B------:R-:W3:Y:S04]  /*b0500*/  LDL.LU R10, [R1+0x5e8] ;  /* 0x0005e800010a7983 */ /* 0x000ee80000300800 */
[----:B------:R-:W3:Y:S01]  /*b0510*/  LDL.LU R11, [R1+0x5ec] ;  /* 0x0005ec00010b7983 */ /* 0x000ee20000300800 */
        /* <DEDUP_REMOVED lines=8> */
[----:B------:R-:W2:Y:S01]  /*b05a0*/  LDL.LU.64 R26, [R1+0x5460] ;  /* 0x00546000011a7983 */ /* 0x000ea20000300a00 */
[----:B---3--:R-:W-:Y:S03]  /*b05b0*/  HMMA.16816.F32 R8, R16, R22, R8 ;  /* 0x000000161008723c */ /* 0x008fe60000001808 */
[----:B------:R-:W-:Y:S04]  /*b05c0*/  STL [R1+0x51d0], R0 ;  /* 0x0051d00001007387 */ /* 0x000fe80000100800 */
[----:B------:R-:W-:Y:S01]  /*b05d0*/  STL [R1+0x51cc], R2 ;  /* 0x0051cc0201007387 */ /* 0x000fe20000100800 */
[----:B------:R-:W-:-:S02]  /*b05e0*/  IMAD.MOV.U32 R3, RZ, RZ, R23 ;  /* 0x000000ffff037224 */ /* 0x000fc400078e0017 */
[----:B------:R-:W-:-:S09]  /*b05f0*/  IMAD.MOV.U32 R4, RZ, RZ, R22 ;  /* 0x000000ffff047224 */ /* 0x000fd200078e0016 */
        /* <DEDUP_REMOVED lines=51> */
[----:B------:R-:W3:Y:S04]  /*b0930*/  LDL.LU R22, [R1+0x5c8] ;  /* 0x0005c80001167983 */ /* 0x000ee80000300800 */
[----:B------:R-:W3:Y:S01]  /*b0940*/  LDL.LU R23, [R1+0x5cc] ;  /* 0x0005cc0001177983 */ /* 0x000ee20000300800 */
[----:B------:R-:W-:-:S03]  /*b0950*/  IMAD.MOV.U32 R5, RZ, RZ, R27 ;  /* 0x000000ffff057224 */ /* 0x000fc600078e001b */
[----:B------:R-:W4:Y:S01]  /*b0960*/  LDL.LU R12, [R1+0x560] ;  /* 0x00056000010c7983 */ /* 0x000f220000300800 */
[----:B------:R-:W-:-:S03]  /*b0970*/  IMAD.MOV.U32 R28, RZ, RZ, R26 ;  /* 0x000000ffff1c7224 */ /* 0x000fc600078e001a */
[----:B------:R-:W4:Y:S04]  /*b0980*/  LDL.LU R13, [R1+0x564] ;  /* 0x00056400010d7983 */ /* 0x000f280000300800 */
[----:B------:R-:W4:Y:S04]  /*b0990*/  LDL.LU R14, [R1+0x568] ;  /* 0x00056800010e7983 */ /* 0x000f280000300800 */
[----:B------:R-:W4:Y:S04]  /*b09a0*/  LDL.LU R15, [R1+0x56c] ;  /* 0x00056c00010f7983 */ /* 0x000f280000300800 */
[----:B------:R-:W4:Y:S04]  /*b09b0*/  LDL.LU.64 R26, [R1+0xd8] ;  /* 0x0000d800011a7983 */ /* 0x000f280000300a00 */
[----:B------:R-:W-:Y:S04]  /*b09c0*/  STL [R1+0x51e0], R5 ;  /* 0x0051e00501007387 */ /* 0x000fe80000100800 */
[----:B------:R-:W-:Y:S01]  /*b09d0*/  STL [R1+0x51dc], R28 ;  /* 0x0051dc1c01007387 */ /* 0x000fe20000100800 */
[----:B--2---:R-:W-:-:S02]  /*b09e0*/  IMAD.MOV.U32 R2, RZ, RZ, R10 ;  /* 0x000000ffff027224 */ /* 0x004fc400078e000a */
[----:B------:R-:W-:Y:S01]  /*b09f0*/  IMAD.MOV.U32 R29, RZ, RZ, R11 ;  /* 0x000000ffff1d7224 */ /* 0x000fe200078e000b */
[----:B---3--:R-:W-:-:S15]  /*b0a00*/  HMMA.16816.F32 R20, R16, R10, R20 ;  /* 0x0000000a1014723c */ /* 0x008fde0000001814 */
        /* <DEDUP_REMOVED lines=52> */
[----:B------:R2:W-:Y:S02]  /*b0d50*/  STL.64 [R1+0x53e0], R6 ;  /* 0x0053e00601007387 */ /* 0x0005e40000100a00 */
[----:B--2---:R-:W-:Y:S01]  /*b0d60*/  HMMA.16816.F32 R4, R16, R22, R8 ;  /* 0x000000161004723c */ /* 0x004fe20000001808 */
[----:B------:R-:W-:-:S02]  /*b0d70*/  IMAD.MOV.U32 R0, RZ, RZ, R23 ;  /* 0x000000ffff007224 */ /* 0x000fc400078e0017 */
[----:B------:R-:W-:-:S15]  /*b0d80*/  IMAD.MOV.U32 R28, RZ, RZ, R22 ;  /* 0x000000ffff1c7224 */ /* 0x000fde00078e0016 */
[----:B------:R-:W-:Y:S01]  /*b0d90*/  NOP ;  /* 0x0000000000007918 */ /* 0x000fe20000000000 */
[----:B------:R-:W-:Y:S04]  /*b0da0*/  STL.64 [R1+0x570], R4 ;  /* 0x0005700401007387 */ /* 0x000fe80000100a00 */
[----:B------:R4:W-:Y:S02]  /*b0db0*/  STL.64 [R1+0x578], R6 ;  /* 0x0005780601007387 */ /* 0x0009e40000100a00 */
[----:B----4-:R-:W-:Y:S02]  /*b0dc0*/  HMMA.16816.F32 R4, R16, R26, R12 ;  /* 0x0000001a1004723c */ /* 0x010fe4000000180c */
[----:B------:R-:W-:Y:S04]  /*b0dd0*/  STL [R1+0x5210], R0 ;  /* 0x0052100001007387 */ /* 0x000fe80000100800 */
[----:B------:R-:W-:-:S13]  /*b0de0*/  STL [R1+0x520c], R28 ;  /* 0x00520c1c01007387 */ /* 0x000fda0000100800 */
        /* <DEDUP_REMOVED lines=58> */
[----:B-1----:R-:W4:Y:S01]  /*b1190*/  LDL.LU.64 R6, [R1+0x53e0] ;  /* 0x0053e00001067983 */ /* 0x002f220000300a00 */
        /* <DEDUP_REMOVED lines=53> */
[----:B------:R3:W-:Y:S02]  /*b14f0*/  STL.64 [R1+0x508], R10 ;  /* 0x0005080a01007387 */ /* 0x0007e40000100a00 */
[----:B---3--:R-:W-:Y:S02]  /*b1500*/  HMMA.16816.F32 R8, R16, R26, R12 ;  /* 0x0000001a1008723c */ /* 0x008fe4000000180c */
[----:B------:R-:W-:Y:S04]  /*b1510*/  STL [R1+0x5248], R29 ;  /* 0x0052481d01007387 */ /* 0x000fe80000100800 */
[----:B------:R-:W-:-:S13]  /*b1520*/  STL [R1+0x5244], R2 ;  /* 0x0052440201007387 */ /* 0x000fda0000100800 */
[----:B------:R-:W-:Y:S04]  /*b1530*/  STL.64 [R1+0x4f0], R8 ;  /* 0x0004f00801007387 */ /* 0x000fe80000100a00 */
[----:B------:R0:W-:Y:S04]  /*b1540*/  STL.64 [R1+0x4f8], R10 ;  /* 0x0004f80a01007387 */ /* 0x0001e80000100a00 */
[----:B0-----:R-:W2:Y:S04]  /*b1550*/  LDL.LU.64 R10, [R1+0x28] ;  /* 0x00002800010a7983 */ /* 0x001ea80000300a00 */
[----:B--2---:R0:W-:Y:S04]  /*b1560*/  STL.64 [R1+0x5330], R10 ;  /* 0x0053300a01007387 */ /* 0x0041e80000100a00 */
[----:B0-----:R-:W2:Y:S04]  /*b1570*/  LDL.LU.64 R10, [R1+0x38] ;  /* 0x00003800010a7983 */ /* 0x001ea80000300a00 */
[----:B--2---:R0:W-:Y:S04]  /*b1580*/  STL.64 [R1+0x5348], R10 ;  /* 0x0053480a01007387 */ /* 0x0041e80000100a00 */
[----:B0-----:R-:W2:Y:S01]  /*b1590*/  LDL.LU.64 R10, [R1+0x48] ;  /* 0x00004800010a7983 */ /* 0x001ea20000300a00 */
[----:B------:R-:W-:-:S02]  /*b15a0*/  IMAD.MOV.U32 R4, RZ, RZ, R26 ;  /* 0x000000ffff047224 */ /* 0x000fc400078e001a */
[----:B------:R-:W-:Y:S01]  /*b15b0*/  IMAD.MOV.U32 R0, RZ, RZ, R27 ;  /* 0x000000ffff007224 */ /* 0x000fe200078e001b */
[----:B--2---:R0:W-:Y:S04]  /*b15c0*/  STL.64 [R1+0x5360], R10 ;  /* 0x0053600a01007387 */ /* 0x0041e80000100a00 */
[----:B0-----:R-:W2:Y:S04]  /*b15d0*/  LDL.LU.64 R10, [R1+0x58] ;  /* 0x00005800010a7983 */ /* 0x001ea80000300a00 */
[----:B------:R-:W3:Y:S04]  /*b15e0*/  LDL.LU R20, [R1+0x490] ;  /* 0x0004900001147983 */ /* 0x000ee80000300800 */
[----:B------:R-:W3:Y:S04]  /*b15f0*/  LDL.LU R21, [R1+0x494] ;  /* 0x0004940001157983 */ /* 0x000ee80000300800 */
[----:B------:R-:W2:Y:S04]  /*b1600*/  LDL.LU R22, [R1+0x498] ;  /* 0x0004980001167983 */ /* 0x000ea80000300800 */
[----:B------:R-:W2:Y:S04]  /*b1610*/  LDL.LU R23, [R1+0x49c] ;  /* 0x00049c0001177983 */ /* 0x000ea80000300800 */
        /* <DEDUP_REMOVED lines=28> */
[----:B------:R0:W-:Y:S04]  /*b17e0*/  STL.64 [R1+0x5310], R22 ;  /* 0x0053101601007387 */ /* 0x0001e80000100a00 */
[----:B---3--:R-:W-:Y:S01]  /*b17f0*/  STL.64 [R1+0x5308], R20 ;  /* 0x0053081401007387 */ /* 0x008fe20000100a00 */
[----:B------:R-:W-:-:S02]  /*b1800*/  IMAD.MOV.U32 R28, RZ, RZ, R10 ;  /* 0x000000ffff1c7224 */ /* 0x000fc400078e000a */
[----:B------:R-:W-:Y:S01]  /*b1810*/  IMAD.MOV.U32 R3, RZ, RZ, R11 ;  /* 0x000000ffff037224 */ /* 0x000fe200078e000b */
[----:B0-----:R-:W3:Y:S04]  /*b1820*/  LDL.LU.64 R22, [R1+0x18] ;  /* 0x0000180001167983 */ /* 0x001ee80000300a00 */
[----:B------:R-:W3:Y:S04]  /*b1830*/  LDL.LU.64 R14, [R1+0x8] ;  /* 0x00000800010e7983 */ /* 0x000ee80000300a00 */
[----:B------:R-:W-:Y:S04]  /*b1840*/  STL [R1+0x5250], R0 ;  /* 0x0052500001007387 */ /* 0x000fe80000100800 */
[----:B------:R-:W-:Y:S01]  /*b1850*/  STL [R1+0x524c], R4 ;  /* 0x00524c0401007387 */ /* 0x000fe20000100800 */
        /* <DEDUP_REMOVED lines=28> */
[----:B----4-:R-:W-:Y:S04]  /*b1a20*/  STL.64 [R1+0x52c8], R6 ;  /* 0x0052c80601007387 */ /* 0x010fe80000100a00 */
[----:B------:R0:W-:Y:S04]  /*b1a30*/  STL.64 [R1+0x52c0], R4 ;  /* 0x0052c00401007387 */ /* 0x0001e80000100a00 */
        /* <DEDUP_REMOVED lines=8> */
[----:B0-----:R-:W3:Y:S04]  /*b1ac0*/  LDL.LU.64 R26, [R1+0x5328] ;  /* 0x00532800011a7983 */ /* 0x001ee80000300a00 */
[----:B------:R-:W3:Y:S04]  /*b1ad0*/  LDL.LU.64 R24, [R1+0x5320] ;  /* 0x0053200001187983 */ /* 0x000ee80000300a00 */
[----:B------:R-:W2:Y:S01]  /*b1ae0*/  LDL.LU R8, [R1+0x470] ;  /* 0x0004700001087983 */ /* 0x000ea20000300800 */
[----:B------:R-:W-:-:S03]  /*b1af0*/  IMAD.MOV.U32 R28, RZ, RZ, R10 ;  /* 0x000000ffff1c7224 */ /* 0x000fc600078e000a */
[----:B------:R-:W2:Y:S01]  /*b1b00*/  LDL.LU R9, [R1+0x474] ;  /* 0x0004740001097983 */ /* 0x000ea20000300800 */
[----:B------:R-:W-:-:S03]  /*b1b10*/  IMAD.MOV.U32 R0, RZ, RZ, R11 ;  /* 0x000000ffff007224 */ /* 0x000fc600078e000b */
[----:B------:R-:W2:Y:S04]  /*b1b20*/  LDL.LU R10, [R1+0x478] ;  /* 0x00047800010a7983 */ /* 0x000ea80000300800 */
[----:B------:R-:W2:Y:S01]  /*b1b30*/  LDL.LU R11, [R1+0x47c] ;  /* 0x00047c00010b7983 */ /* 0x000ea20000300800 */
[----:B---3--:R-:W-:-:S15]  /*b1b40*/  HMMA.16816.F32 R24, R16, R22, R24 ;  /* 0x000000161018723c */ /* 0x008fde0000001818 */
[----:B------:R-:W-:-:S04]  /*b1b50*/  NOP ;  /* 0x0000000000007918 */ /* 0x000fc80000000000 */
[----:B------:R0:W-:Y:S04]  /*b1b60*/  STL.64 [R1+0x4a0], R24 ;  /* 0x0004a01801007387 */ /* 0x0001e80000100a00 */
[----:B------:R1:W-:Y:S01]  /*b1b70*/  STL.64 [R1+0x4a8], R26 ;  /* 0x0004a81a01007387 */ /* 0x0003e20000100a00 */
[----:B0-----:R-:W-:-:S03]  /*b1b80*/  IMAD.MOV.U32 R25, RZ, RZ, R22 ;  /* 0x000000ffff197224 */ /* 0x001fc600078e0016 */
[----:B-1----:R-:W4:Y:S01]  /*b1b90*/  LDL.LU.64 R26, [R1+0x5318] ;  /* 0x00531800011a7983 */ /* 0x002f220000300a00 */
[----:B------:R-:W-:-:S03]  /*b1ba0*/  IMAD.MOV.U32 R24, RZ, RZ, R23 ;  /* 0x000000ffff187224 */ /* 0x000fc600078e0017 */
[----:B------:R-:W3:Y:S04]  /*b1bb0*/  LDL.LU.64 R22, [R1+0x5310] ;  /* 0x0053100001167983 */ /* 0x000ee80000300a00 */
[----:B------:R-:W3:Y:S01]  /*b1bc0*/  LDL.LU.64 R20, [R1+0x5308] ;  /* 0x0053080001147983 */ /* 0x000ee20000300a00 */
[----:B------:R-:W-:Y:S02]  /*b1bd0*/  IMAD.MOV.U32 R2, RZ, RZ, R14 ;  /* 0x000000ffff027224 */ /* 0x000fe400078e000e */
[----:B------:R-:W-:Y:S01]  /*b1be0*/  IMAD.MOV.U32 R3, RZ, RZ, R15 ;  /* 0x000000ffff037224 */ /* 0x000fe200078e000f */
[C---:B---3--:R-:W-:Y:S08]  /*b1bf0*/  HMMA.16816.F32 R20, R16.reuse, R14, R20 ;  /* 0x0000000e1014723c */ /* 0x048ff00000001814 */
[C---:B----4-:R-:W-:Y:S11]  /*b1c00*/  HMMA.16816.F32 R4, R16.reuse, R26, R4 ;  /* 0x0000001a1004723c */ /* 0x050ff60000001804 */
[----:B------:R-:W-:Y:S04]  /*b1c10*/  STL.64 [R1+0x490], R20 ;  /* 0x0004901401007387 */ /* 0x000fe80000100a00 */
[----:B------:R0:W-:Y:S04]  /*b1c20*/  STL.64 [R1+0x498], R22 ;  /* 0x0004981601007387 */ /* 0x0001e80000100a00 */
[----:B0-----:R-:W3:Y:S04]  /*b1c30*/  LDL.LU.64 R22, [R1+0x5300] ;  /* 0x0053000001167983 */ /* 0x001ee80000300a00 */
[----:B------:R-:W4:Y:S04]  /*b1c40*/  LDL.LU.64 R20, [R1+0x52f8] ;  /* 0x0052f80001147983 */ /* 0x000f280000300a00 */
[----:B------:R-:W2:Y:S04]  /*b1c50*/  LDL.LU.64 R14, [R1+0x52f0] ;  /* 0x0052f000010e7983 */ /* 0x000ea80000300a00 */
[----:B------:R-:W3:Y:S04]  /*b1c60*/  LDL.LU.64 R12, [R1+0x52e8] ;  /* 0x0052e800010c7983 */ /* 0x000ee80000300a00 */
[----:B------:R-:W-:Y:S04]  /*b1c70*/  STL.64 [R1+0x4fb8], R26 ;  /* 0x004fb81a01007387 */ /* 0x000fe80000100a00 */
[----:B------:R0:W-:Y:S04]  /*b1c80*/  STL.64 [R1+0x5260], R24 ;  /* 0x0052601801007387 */ /* 0x0001e80000100a00 */
[----:B------:R1:W-:Y:S04]  /*b1c90*/  STL.64 [R1+0x480], R4 ;  /* 0x0004800401007387 */ /* 0x0003e80000100a00 */
[----:B------:R1:W-:Y:S04]  /*b1ca0*/  STL.64 [R1+0x488], R6 ;  /* 0x0004880601007387 */ /* 0x0003e80000100a00 */
[----:B0-----:R-:W3:Y:S04]  /*b1cb0*/  LDL.LU R24, [R1+0x380] ;  /* 0x0003800001187983 */ /* 0x001ee80000300800 */
[----:B------:R-:W3:Y:S04]  /*b1cc0*/  LDL.LU R25, [R1+0x384] ;  /* 0x0003840001197983 */ /* 0x000ee80000300800 */
[----:B------:R-:W3:Y:S04]  /*b1cd0*/  LDL.LU R26, [R1+0x388] ;  /* 0x00038800011a7983 */ /* 0x000ee80000300800 */
[----:B------:R-:W3:Y:S01]  /*b1ce0*/  LDL.LU R27, [R1+0x38c] ;  /* 0x00038c00011b7983 */ /* 0x000ee20000300800 */
[----:B--2---:R-:W-:Y:S03]  /*b1cf0*/  HMMA.16816.F32 R8, R16, R14, R8 ;  /* 0x0000000e1008723c */ /* 0x004fe60000001808 */
[----:B---3--:R0:W-:Y:S04]  /*b1d00*/  STL.64 [R1+0x5270], R26 ;  /* 0x0052701a01007387 */ /* 0x0081e80000100a00 */
[----:B------:R-:W-:Y:S04]  /*b1d10*/  STL.64 [R1+0x5268], R24 ;  /* 0x0052681801007387 */ /* 0x000fe80000100a00 */
[----:B-1----:R-:W2:Y:S04]  /*b1d20*/  LDL.LU R4, [R1+0x460] ;  /* 0x0004600001047983 */ /* 0x002ea80000300800 */
[----:B------:R-:W2:Y:S04]  /*b1d30*/  LDL.LU R5, [R1+0x464] ;  /* 0x0004640001057983 */ /* 0x000ea80000300800 */
[----:B------:R-:W2:Y:S04]  /*b1d40*/  LDL.LU R6, [R1+0x468] ;  /* 0x0004680001067983 */ /* 0x000ea80000300800 */
[----:B------:R-:W2:Y:S01]  /*b1d50*/  LDL.LU R7, [R1+0x46c] ;  /* 0x00046c0001077983 */ /* 0x000ea20000300800 */
[----:B0-----:R-:W-:-:S02]  /*b1d60*/  IMAD.MOV.U32 R26, RZ, RZ, R23 ;  /* 0x000000ffff1a7224 */ /* 0x001fc400078e0017 */
[----:B------:R-:W-:-:S05]  /*b1d70*/  IMAD.MOV.U32 R27, RZ, RZ, R22 ;  /* 0x000000ffff1b7224 */ /* 0x000fca00078e0016 */
[----:B------:R4:W-:Y:S02]  /*b1d80*/  STL.64 [R1+0x5280], R26 ;  /* 0x0052801a01007387 */ /* 0x0009e40000100a00 */
[----:B----4-:R-:W-:Y:S02]  /*b1d90*/  IMAD.MOV.U32 R26, RZ, RZ, R21 ;  /* 0x000000ffff1a7224 */ /* 0x010fe400078e0015 */
        /* <DEDUP_REMOVED lines=12> */
[----:B------:R2:W-:Y:S04]  /*b1e60*/  STL.64 [R1+0x4fb0], R14 ;  /* 0x004fb00e01007387 */ /* 0x0005e80000100a00 */
[----:B------:R0:W-:Y:S01]  /*b1e70*/  STL.64 [R1+0x4fa8], R12 ;  /* 0x004fa80c01007387 */ /* 0x0001e20000100a00 */
[----:B--2---:R-:W-:-:S02]  /*b1e80*/  IMAD.MOV.U32 R14, RZ, RZ, R8 ;  /* 0x000000ffff0e7224 */ /* 0x004fc400078e0008 */
[----:B------:R-:W-:Y:S01]  /*b1e90*/  IMAD.MOV.U32 R15, RZ, RZ, R9 ;  /* 0x000000ffff0f7224 */ /* 0x000fe200078e0009 */
[----:B------:R-:W2:Y:S04]  /*b1ea0*/  LDL.LU R8, [R1+0x52d4] ;  /* 0x0052d40001087983 */ /* 0x000ea80000300800 */
[----:B------:R-:W2:Y:S04]  /*b1eb0*/  LDL.LU R9, [R1+0x52d0] ;  /* 0x0052d00001097983 */ /* 0x000ea80000300800 */
[----:B------:R1:W-:Y:S04]  /*b1ec0*/  STL.64 [R1+0x5278], R14 ;  /* 0x0052780e01007387 */ /* 0x0003e80000100a00 */
[----:B0-----:R-:W2:Y:S04]  /*b1ed0*/  LDL.LU R12, [R1+0x390] ;  /* 0x00039000010c7983 */ /* 0x001ea80000300800 */
[----:B------:R-:W2:Y:S04]  /*b1ee0*/  LDL.LU R13, [R1+0x394] ;  /* 0x00039400010d7983 */ /* 0x000ea80000300800 */
[----:B-1----:R-:W2:Y:S04]  /*b1ef0*/  LDL.LU R14, [R1+0x398] ;  /* 0x00039800010e7983 */ /* 0x002ea80000300800 */
        /* <DEDUP_REMOVED lines=16> */
[----:B0-----:R-:W3:Y:S04]  /*b2000*/  LDL.LU.64 R6, [R1+0x52c8] ;  /* 0x0052c80001067983 */ /* 0x001ee80000300a00 */
[----:B------:R-:W2:Y:S04]  /*b2010*/  LDL.LU.64 R4, [R1+0x52c0] ;  /* 0x0052c00001047983 */ /* 0x000ea80000300a00 */
[----:B------:R-:W-:Y:S04]  /*b2020*/  STL.64 [R1+0x4fa0], R10 ;  /* 0x004fa00a01007387 */ /* 0x000fe80000100a00 */
[----:B------:R0:W-:Y:S04]  /*b2030*/  STL.64 [R1+0x4f98], R8 ;  /* 0x004f980801007387 */ /* 0x0001e80000100a00 */
[----:B0-----:R-:W2:Y:S04]  /*b2040*/  LDL.LU R8, [R1+0x370] ;  /* 0x0003700001087983 */ /* 0x001ea80000300800 */
[----:B------:R-:W2:Y:S04]  /*b2050*/  LDL.LU R9, [R1+0x374] ;  /* 0x0003740001097983 */ /* 0x000ea80000300800 */
[----:B------:R-:W2:Y:S04]  /*b2060*/  LDL.LU R10, [R1+0x378] ;  /* 0x00037800010a7983 */ /* 0x000ea80000300800 */
[----:B------:R-:W2:Y:S01]  /*b2070*/  LDL.LU R11, [R1+0x37c] ;  /* 0x00037c00010b7983 */ /* 0x000ea20000300800 */
[----:B---3--:R-:W-:Y:S03]  /*b2080*/  HMMA.16816.F32 R16, R16, R6, R20 ;  /* 0x000000061010723c */ /* 0x008fe60000001814 */
[----:B------:R-:W4:Y:S04]  /*b2090*/  LDL.LU.64 R22, [R1+0x52b8] ;  /* 0x0052b80001167983 */ /* 0x000f280000300a00 */
[----:B------:R-:W4:-:S12]  /*b20a0*/  LDL.LU.64 R20, [R1+0x52b0] ;  /* 0x0052b00001147983 */ /* 0x000f180000300a00 */
[----:B------:R-:W-:Y:S04]  /*b20b0*/  STL.64 [R1+0x3c0], R16 ;  /* 0x0003c01001007387 */ /* 0x000fe80000100a00 */
[----:B------:R0:W-:Y:S04]  /*b20c0*/  STL.64 [R1+0x3c8], R18 ;  /* 0x0003c81201007387 */ /* 0x0001e80000100a00 */
[----:B0-----:R-:W3:Y:S04]  /*b20d0*/  LDL.LU R18, [R1+0x188] ;  /* 0x0001880001127983 */ /* 0x001ee80000300800 */
[----:B------:R-:W3:Y:S04]  /*b20e0*/  LDL.LU R19, [R1+0x18c] ;  /* 0x00018c0001137983 */ /* 0x000ee80000300800 */
[----:B------:R-:W-:Y:S01]  /*b20f0*/  STL.64 [R1+0x4fc0], R6 ;  /* 0x004fc00601007387 */ /* 0x000fe20000100a00 */
[----:B----4-:R-:W-:Y:S03]  /*b2100*/  HMMA.16816.F32 R24, R20, R26, R12 ;  /* 0x0000001a1418723c */ /* 0x010fe6000000180c */
[----:B------:R-:W4:Y:S04]  /*b2110*/  LDL.LU.64 R14, [R1+0x52a8] ;  /* 0x0052a800010e7983 */ /* 0x000f280000300a00 */
[----:B------:R-:W4:-:S12]  /*b2120*/  LDL.LU.64 R12, [R1+0x52a0] ;  /* 0x0052a000010c7983 */ /* 0x000f180000300a00 */
        /* <DEDUP_REMOVED lines=12> */
[----:B------:R-:W-:Y:S04]  /*b21f0*/  STL.64 [R1+0x390], R24 ;  /* 0x0003901801007387 */ /* 0x000fe80000100a00 */
[----:B------:R0:W-:Y:S04]  /*b2200*/  STL.64 [R1+0x398], R26 ;  /* 0x0003981a01007387 */ /* 0x0001e80000100a00 */
[----:B0-----:R-:W3:Y:S04]  /*b2210*/  LDL.LU.64 R26, [R1+0x5270] ;  /* 0x00527000011a7983 */ /* 0x001ee80000300a00 */
[----:B------:R-:W3:Y:S01]  /*b2220*/  LDL.LU.64 R24, [R1+0x5268] ;  /* 0x0052680001187983 */ /* 0x000ee20000300a00 */
[C---:B--2---:R-:W-:Y:S08]  /*b2230*/  HMMA.16816.F32 R8, R20.reuse, R14, R8 ;  /* 0x0000000e1408723c */ /* 0x044ff00000001808 */
[----:B---3--:R-:W-:Y:S01]  /*b2240*/  HMMA.16816.F32 R16, R20, R18, R24 ;  /* 0x000000121410723c */ /* 0x008fe20000001818 */
[----:B------:R-:W2:Y:S04]  /*b2250*/  LDL.LU.64 R24, [R1+0x5260] ;  /* 0x0052600001187983 */ /* 0x000ea80000300a00 */
[----:B------:R-:W3:-:S14]  /*b2260*/  LDL.LU R12, [R1+0x1f0] ;  /* 0x0001f000010c7983 */ /* 0x000edc0000300800 */
[----:B------:R-:W-:Y:S04]  /*b2270*/  STL.64 [R1+0x380], R16 ;  /* 0x0003801001007387 */ /* 0x000fe80000100a00 */
[----:B------:R-:W-:Y:S04]  /*b2280*/  STL.64 [R1+0x388], R18 ;  /* 0x0003881201007387 */ /* 0x000fe80000100a00 */
[----:B------:R-:W-:Y:S04]  /*b2290*/  STL.64 [R1+0x370], R8 ;  /* 0x0003700801007387 */ /* 0x000fe80000100a00 */
[----:B------:R-:W-:Y:S04]  /*b22a0*/  STL.64 [R1+0x378], R10 ;  /* 0x0003780a01007387 */ /* 0x000fe80000100a00 */
[----:B------:R-:W3:Y:S04]  /*b22b0*/  LDL.LU R13, [R1+0x1f4] ;  /* 0x0001f400010d7983 */ /* 0x000ee80000300800 */
[----:B------:R-:W4:Y:S04]  /*b22c0*/  LDL.LU R14, [R1+0x1f8] ;  /* 0x0001f800010e7983 */ /* 0x000f280000300800 */
[----:B------:R-:W4:Y:S01]  /*b22d0*/  LDL.LU R15, [R1+0x1fc] ;  /* 0x0001fc00010f7983 */ /* 0x000f220000300800 */
[----:B------:R-:W-:-:S02]  /*b22e0*/  IMAD.MOV.U32 R26, RZ, RZ, R2 ;  /* 0x000000ffff1a7224 */ /* 0x000fc400078e0002 */
[----:B------:R-:W-:Y:S01]  /*b22f0*/  IMAD.MOV.U32 R27, RZ, RZ, R3 ;  /* 0x000000ffff1b7224 */ /* 0x000fe200078e0003 */
[----:B----4-:R2:W-:Y:S04]  /*b2300*/  STL.64 [R1+0x4fd0], R14 ;  /* 0x004fd00e01007387 */ /* 0x0105e80000100a00 */
[----:B---3--:R-:W-:Y:S04]  /*b2310*/  STL.64 [R1+0x4fc8], R12 ;  /* 0x004fc80c01007387 */ /* 0x008fe80000100a00 */
[----:B------:R-:W3:Y:S04]  /*b2320*/  LDL.LU R2, [R1+0x525c] ;  /* 0x00525c0001027983 */ /* 0x000ee80000300800 */
[----:B------:R-:W4:Y:S04]  /*b2330*/  LDL.LU R3, [R1+0x5258] ;  /* 0x0052580001037983 */ /* 0x000f280000300800 */
[----:B------:R0:W-:Y:S01]  /*b2340*/  STL.64 [R1+0x4fd8], R26 ;  /* 0x004fd81a01007387 */ /* 0x0001e20000100a00 */
[----:B--2---:R-:W-:-:S02]  /*b2350*/  IMAD.MOV.U32 R14, RZ, RZ, R25 ;  /* 0x000000ffff0e7224 */ /* 0x004fc400078e0019 */
[----:B------:R-:W-:-:S05]  /*b2360*/  IMAD.MOV.U32 R15, RZ, RZ, R24 ;  /* 0x000000ffff0f7224 */ /* 0x000fca00078e0018 */
[----:B------:R1:W-:Y:S04]  /*b2370*/  STL.64 [R1+0x4fe0], R14 ;  /* 0x004fe00e01007387 */ /* 0x0003e80000100a00 */
[----:B------:R-:W2:Y:S04]  /*b2380*/  LDL.LU R24, [R1+0x210] ;  /* 0x0002100001187983 */ /* 0x000ea80000300800 */
[----:B------:R-:W2:Y:S04]  /*b2390*/  LDL.LU R25, [R1+0x214] ;  /* 0x0002140001197983 */ /* 0x000ea80000300800 */
[----:B0-----:R-:W2:Y:S04]  /*b23a0*/  LDL.LU R26, [R1+0x218] ;  /* 0x00021800011a7983 */ /* 0x001ea80000300800 */
        /* <DEDUP_REMOVED lines=31> */
[----:B----4-:R-:W-:Y:S01]  /*b25a0*/  IMAD.MOV.U32 R15, RZ, RZ, R3 ;  /* 0x000000ffff0f7224 */ /* 0x010fe200078e0003 */
        /* <DEDUP_REMOVED lines=29> */
[----:B----4-:R-:W-:Y:S01]  /*b2780*/  IMAD.MOV.U32 R14, RZ, RZ, R28 ;  /* 0x000000ffff0e7224 */ /* 0x010fe200078e001c */
[----:B---3--:R-:W-:-:S02]  /*b2790*/  MOV R15, R5 ;  /* 0x00000005000f7202 */ /* 0x008fc40000000f00 */
        /* <DEDUP_REMOVED lines=119> */
[----:B------:R-:W-:-:S05]  /*b2f10*/  IMAD.MOV.U32 R15, RZ, RZ, R5 ;  /* 0x000000ffff0f7224 */ /* 0x000fca00078e0005 */
[----:B------:R-:W-:Y:S04]  /*b2f20*/  STL.64 [R1+0x51a8], R14 ;  /* 0x0051a80e01007387 */ /* 0x000fe80000100a00 */
[----:B--2---:R-:W-:Y:S04]  /*b2f30*/  STL.64 [R1+0x5158], R26 ;  /* 0x0051581a01007387 */ /* 0x004fe80000100a00 */
[----:B------:R0:W-:Y:S04]  /*b2f40*/  STL.64 [R1+0x5150], R24 ;  /* 0x0051501801007387 */ /* 0x0001e80000100a00 */
[----:B0-----:R-:W2:Y:S04]  /*b2f50*/  LDL.LU R24, [R1+0x310] ;  /* 0x0003100001187983 */ /* 0x001ea80000300800 */
[----:B------:R-:W2:Y:S04]  /*b2f60*/  LDL.LU R25, [R1+0x314] ;  /* 0x0003140001197983 */ /* 0x000ea80000300800 */
[----:B------:R-:W3:Y:S04]  /*b2f70*/  LDL.LU R26, [R1+0x318] ;  /* 0x00031800011a7983 */ /* 0x000ee80000300800 */
[----:B------:R-:W3:Y:S01]  /*b2f80*/  LDL.LU R27, [R1+0x31c] ;  /* 0x00031c00011b7983 */ /* 0x000ee20000300800 */
[----:B----4-:R-:W-:-:S02]  /*b2f90*/  IMAD.MOV.U32 R14, RZ, RZ, R4 ;  /* 0x000000ffff0e7224 */ /* 0x010fc400078e0004 */
[----:B------:R-:W-:-:S05]  /*b2fa0*/  IMAD.MOV.U32 R15, RZ, RZ, R3 ;  /* 0x000000ffff0f7224 */ /* 0x000fca00078e0003 */
[----:B------:R0:W-:Y:S04]  /*b2fb0*/  STL.64 [R1+0x51c0], R14 ;  /* 0x0051c00e01007387 */ /* 0x0001e80000100a00 */
[----:B------:R-:W4:Y:S04]  /*b2fc0*/  LDL.LU R12, [R1+0x360] ;  /* 0x00036000010c7983 */ /* 0x000f280000300800 */
[----:B------:R-:W4:Y:S04]  /*b2fd0*/  LDL.LU R13, [R1+0x364] ;  /* 0x00036400010d7983 */ /* 0x000f280000300800 */
[----:B0-----:R-:W4:Y:S04]  /*b2fe0*/  LDL.LU R14, [R1+0x368] ;  /* 0x00036800010e7983 */ /* 0x001f280000300800 */
        /* <DEDUP_REMOVED lines=19> */
[----:B------:R-:W-:-:S02]  /*b3120*/  IMAD.MOV.U32 R18, RZ, RZ, R2 ;  /* 0x000000ffff127224 */ /* 0x000fc400078e0002 */
[----:B------:R-:W-:-:S07]  /*b3130*/  IMAD.MOV.U32 R19, RZ, RZ, R0 ;  /* 0x000000ffff137224 */ /* 0x000fce00078e0000 */
[C---:B----4-:R-:W-:Y:S01]  /*b3140*/  HMMA.16816.F32 R16, R20.reuse, R18, R12 ;  /* 0x000000121410723c */ /* 0x050fe2000000180c */
        /* <DEDUP_REMOVED lines=153> */
[----:B0-----:R-:W2:Y:S02]  /*b3ae0*/  LDL.LU.64 R26, [R1+0x4fb8] ;  /* 0x004fb800011a7983 */ /* 0x001ea40000300a00 */
[----:B--2---:R-:W-:Y:S02]  /*b3af0*/  HMMA.16816.F32 R24, R20, R26, R12 ;  /* 0x0000001a1418723c */ /* 0x004fe4000000180c */
[----:B------:R-:W4:Y:S04]  /*b3b00*/  LDL.LU.64 R14, [R1+0x4fb0] ;  /* 0x004fb000010e7983 */ /* 0x000f280000300a00 */
[----:B------:R-:W2:-:S13]  /*b3b10*/  LDL.LU.64 R12, [R1+0x4fa8] ;  /* 0x004fa800010c7983 */ /* 0x000e9a0000300a00 */
[----:B------:R-:W-:Y:S04]  /*b3b20*/  STL.64 [R1+0x1f0], R24 ;  /* 0x0001f01801007387 */ /* 0x000fe80000100a00 */
[----:B------:R-:W-:Y:S01]  /*b3b30*/  STL.64 [R1+0x1f8], R26 ;  /* 0x0001f81a01007387 */ /* 0x000fe20000100a00 */
[----:B----4-:R-:W-:-:S15]  /*b3b40*/  HMMA.16816.F32 R8, R20, R14, R8 ;  /* 0x0000000e1408723c */ /* 0x010fde0000001808 */
[----:B------:R-:W-:-:S04]  /*b3b50*/  NOP ;  /* 0x0000000000007918 */ /* 0x000fc80000000000 */
[----:B------:R-:W-:Y:S04]  /*b3b60*/  STL.64 [R1+0x1e0], R8 ;  /* 0x0001e00801007387 */ /* 0x000fe80000100a00 */
[----:B------:R0:W-:Y:S04]  /*b3b70*/  STL.64 [R1+0x1e8], R10 ;  /* 0x0001e80a01007387 */ /* 0x0001e80000100a00 */
[----:B0-----:R-:W2:Y:S04]  /*b3b80*/  LDL.LU.64 R10, [R1+0x4fa0] ;  /* 0x004fa000010a7983 */ /* 0x001ea80000300a00 */
[----:B------:R-:W4:Y:S01]  /*b3b90*/  LDL.LU.64 R8, [R1+0x4f98] ;  /* 0x004f980001087983 */ /* 0x000f220000300a00 */
[----:B------:R-:W0:Y:S01]  /*b3ba0*/  S2R R24, SR_TID.X ;  /* 0x0000000000187919 */ /* 0x000e220000002100 */
[----:B------:R-:W1:Y:S01]  /*b3bb0*/  S2R R25, SR_TID.X ;  /* 0x0000000000197919 */ /* 0x000e620000002100 */
[----:B---3--:R-:W-:Y:S01]  /*b3bc0*/  HMMA.16816.F32 R4, R20, R6, R16 ;  /* 0x000000061404723c */ /* 0x008fe20000001810 */
[----:B----4-:R-:W-:-:S02]  /*b3bd0*/  IMAD.MOV.U32 R14, RZ, RZ, R9 ;  /* 0x000000ffff0e7224 */ /* 0x010fc400078e0009 */
[----:B------:R-:W-:-:S07]  /*b3be0*/  IMAD.MOV.U32 R15, RZ, RZ, R8 ;  /* 0x000000ffff0f7224 */ /* 0x000fce00078e0008 */
[----:B--2---:R-:W-:Y:S01]  /*b3bf0*/  HMMA.16816.F32 R8, R20, R10, R12 ;  /* 0x0000000a1408723c */ /* 0x004fe2000000180c */
[C---:B0-----:R-:W-:Y:S01]  /*b3c00*/  LOP3.LUT R12, R24.reuse, 0x7, RZ, 0xc0, !PT ;  /* 0x00000007180c7812 */ /* 0x041fe200078ec0ff */
[----:B------:R-:W-:-:S04]  /*b3c10*/  IMAD.SHL.U32 R13, R24, 0x40, RZ ;  /* 0x00000040180d7824 */ /* 0x000fc800078e00ff */
[----:B------:R-:W-:-:S13]  /*b3c20*/  IMAD R12, R12, 0x90, RZ ;  /* 0x000000900c0c7824 */ /* 0x000fda00078e02ff */
[----:B------:R0:W-:Y:S02]  /*b3c30*/  STL.64 [R1+0x1d0], R8 ;  /* 0x0001d00801007387 */ /* 0x0001e40000100a00 */
[----:B0-----:R-:W-:Y:S01]  /*b3c40*/  IMAD.SHL.U32 R9, R24, 0x2, RZ ;  /* 0x0000000218097824 */ /* 0x001fe200078e00ff */
[----:B-1----:R-:W-:-:S04]  /*b3c50*/  LOP3.LUT R24, R25, 0x7, RZ, 0xc0, !PT ;  /* 0x0000000719187812 */ /* 0x002fc800078ec0ff */
[----:B------:R-:W-:Y:S01]  /*b3c60*/  LOP3.LUT R12, R12, 0x10, R9, 0x78, !PT ;  /* 0x000000100c0c7812 */ /* 0x000fe200078e7809 */
[----:B------:R-:W-:-:S03]  /*b3c70*/  IMAD R24, R24, 0x110, RZ ;  /* 0x0000011018187824 */ /* 0x000fc600078e02ff */
[----:B------:R-:W-:Y:S01]  /*b3c80*/  LOP3.LUT R12, R12, 0x400, R13, 0xf8, !PT ;  /* 0x000004000c0c7812 */ /* 0x000fe200078ef80d */
[C---:B------:R-:W-:Y:S01]  /*b3c90*/  IMAD.SHL.U32 R13, R25.reuse, 0x2, RZ ;  /* 0x00000002190d7824 */ /* 0x040fe200078e00ff */
[----:B------:R-:W-:Y:S04]  /*b3ca0*/  STL.64 [R1+0x1d8], R10 ;  /* 0x0001d80a01007387 */ /* 0x000fe80000100a00 */
[----:B------:R0:W-:Y:S01]  /*b3cb0*/  STL.64 [R1+0x1c0], R4 ;  /* 0x0001c00401007387 */ /* 0x0001e20000100a00 */
[----:B------:R-:W-:-:S03]  /*b3cc0*/  IMAD.SHL.U32 R25, R25, 0x40, RZ ;  /* 0x0000004019197824 */ /* 0x000fc600078e00ff */
[----:B------:R-:W1:Y:S01]  /*b3cd0*/  LDSM.16.MT88.4 R16, [R12+UR5+0x23000] ;  /* 0x023000050c10783b */ /* 0x000e620008004200 */
[----:B0-----:R-:W-:-:S04]  /*b3ce0*/  LOP3.LUT R5, R24, 0x30, R13, 0x78, !PT ;  /* 0x0000003018057812 */ /* 0x001fc800078e780d */
[----:B------:R-:W-:-:S04]  /*b3cf0*/  LOP3.LUT R5, R5, 0x800, R25, 0xf8, !PT ;  /* 0x0000080005057812 */ /* 0x000fc800078ef819 */
[----:B------:R-:W-:-:S05]  /*b3d00*/  LOP3.LUT R5, R5, 0x40, RZ, 0x3c, !PT ;  /* 0x0000004005057812 */ /* 0x000fca00078e3cff */
[----:B------:R-:W0:Y:S04]  /*b3d10*/  LDSM.16.M88.4 R8, [R5+UR5+0x80] ;  /* 0x000080050508783b */ /* 0x000e280008000200 */
[----:B------:R-:W-:Y:S04]  /*b3d20*/  STL.64 [R1+0x1c8], R6 ;  /* 0x0001c80601007387 */ /* 0x000fe80000100a00 */
[----:B------:R-:W-:Y:S04]  /*b3d30*/  LDSM.16.M88.4 R20, [R5+UR5+0x2080] ;  /* 0x002080050514783b */ /* 0x000fe80008000200 */
[----:B------:R-:W-:Y:S04]  /*b3d40*/  LDSM.16.M88.4 R12, [R5+UR5+0x3080] ;  /* 0x00308005050c783b */ /* 0x000fe80008000200 */
[----:B------:R-:W-:Y:S04]  /*b3d50*/  LDSM.16.M88.4 R24, [R5+UR5+0xa080] ;  /* 0x00a080050518783b */ /* 0x000fe80008000200 */
[----:B-1----:R-:W-:Y:S04]  /*b3d60*/  STL [R1+0x4f8c], R16 ;  /* 0x004f8c1001007387 */ /* 0x002fe80000100800 */
[----:B------:R-:W-:Y:S04]  /*b3d70*/  STL [R1+0x4f88], R17 ;  /* 0x004f881101007387 */ /* 0x000fe80000100800 */
[----:B------:R-:W-:Y:S04]  /*b3d80*/  STL [R1+0x4f84], R18 ;  /* 0x004f841201007387 */ /* 0x000fe80000100800 */
[----:B------:R-:W-:Y:S04]  /*b3d90*/  STL [R1+0x4f80], R19 ;  /* 0x004f801301007387 */ /* 0x000fe80000100800 */
        /* <DEDUP_REMOVED lines=10> */
[----:B------:R-:W-:Y:S04]  /*b3e40*/  STL.64 [R1+0x190], R20 ;  /* 0x0001901401007387 */ /* 0x000fe80000100a00 */
[----:B------:R-:W-:Y:S04]  /*b3e50*/  STL.64 [R1+0x198], R22 ;  /* 0x0001981601007387 */ /* 0x000fe80000100a00 */
[----:B------:R-:W-:Y:S04]  /*b3e60*/  STL.64 [R1+0x180], R12 ;  /* 0x0001800c01007387 */ /* 0x000fe80000100a00 */
[----:B------:R-:W1:Y:S04]  /*b3e70*/  LDSM.16.M88.4 R20, [R5+UR5+0x5080] ;  /* 0x005080050514783b */ /* 0x000e680008000200 */
[----:B------:R-:W-:Y:S04]  /*b3e80*/  STL.64 [R1+0x188], R14 ;  /* 0x0001880e01007387 */ /* 0x000fe80000100a00 */
[----:B------:R-:W2:Y:S04]  /*b3e90*/  LDSM.16.M88.4 R12, [R5+UR5+0x6080] ;  /* 0x00608005050c783b */ /* 0x000ea80008000200 */
[----:B0-----:R-:W-:Y:S01]  /*b3ea0*/  STL.64 [R1+0x170], R8 ;  /* 0x0001700801007387 */ /* 0x001fe20000100a00 */
[----:B------:R-:W-:-:S03]  /*b3eb0*/  IMAD.MOV.U32 R3, RZ, RZ, R8 ;  /* 0x000000ffff037224 */ /* 0x000fc600078e0008 */
[----:B------:R-:W-:Y:S01]  /*b3ec0*/  STL.64 [R1+0x178], R10 ;  /* 0x0001780a01007387 */ /* 0x000fe20000100a00 */
[----:B------:R-:W-:-:S03]  /*b3ed0*/  IMAD.MOV.U32 R28, RZ, RZ, R9 ;  /* 0x000000ffff1c7224 */ /* 0x000fc600078e0009 */
[----:B------:R-:W0:Y:S04]  /*b3ee0*/  LDSM.16.M88.4 R8, [R5+UR5+0x7080] ;  /* 0x007080050508783b */ /* 0x000e280008000200 */
[----:B-1----:R-:W-:Y:S04]  /*b3ef0*/  STL.64 [R1+0x160], R20 ;  /* 0x0001601401007387 */ /* 0x002fe80000100a00 */
[----:B------:R-:W-:Y:S04]  /*b3f00*/  STL.64 [R1+0x168], R22 ;  /* 0x0001681601007387 */ /* 0x000fe80000100a00 */
[----:B--2---:R-:W-:Y:S04]  /*b3f10*/  STL.64 [R1+0x150], R12 ;  /* 0x0001500c01007387 */ /* 0x004fe80000100a00 */
[----:B------:R-:W-:Y:S04]  /*b3f20*/  STL.64 [R1+0x158], R14 ;  /* 0x0001580e01007387 */ /* 0x000fe80000100a00 */
[----:B------:R-:W-:Y:S04]  /*b3f30*/  LDSM.16.M88.4 R12, [R5+UR5+0xb080] ;  /* 0x00b08005050c783b */ /* 0x000fe80008000200 */
        /* <DEDUP_REMOVED lines=15> */
[----:B------:R-:W1:Y:S04]  /*b4030*/  LDSM.16.M88.4 R24, [R5+UR5+0xd080] ;  /* 0x00d080050518783b */ /* 0x000e680008000200 */
[----:B------:R-:W-:Y:S04]  /*b4040*/  STL.64 [R1+0x100], R12 ;  /* 0x0001000c01007387 */ /* 0x000fe80000100a00 */
[----:B------:R-:W-:Y:S04]  /*b4050*/  STL.64 [R1+0x108], R14 ;  /* 0x0001080e01007387 */ /* 0x000fe80000100a00 */
[----:B------:R-:W2:Y:S04]  /*b4060*/  LDSM.16.M88.4 R12, [R5+UR5+0xe080] ;  /* 0x00e08005050c783b */ /* 0x000ea80008000200 */
[----:B0-----:R-:W-:Y:S04]  /*b4070*/  STL.64 [R1+0xf0], R8 ;  /* 0x0000f00801007387 */ /* 0x001fe80000100a00 */
[----:B------:R-:W-:Y:S04]  /*b4080*/  STL.64 [R1+0xf8], R10 ;  /* 0x0000f80a01007387 */ /* 0x000fe80000100a00 */
[----:B------:R-:W0:Y:S04]  /*b4090*/  LDSM.16.M88.4 R8, [R5+UR5+0xf080] ;  /* 0x00f080050508783b */ /* 0x000e280008000200 */
[----:B-1----:R-:W-:Y:S04]  /*b40a0*/  STL.64 [R1+0xe0], R24 ;  /* 0x0000e01801007387 */ /* 0x002fe80000100a00 */
[----:B------:R-:W-:Y:S04]  /*b40b0*/  STL.64 [R1+0xe8], R26 ;  /* 0x0000e81a01007387 */ /* 0x000fe80000100a00 */
[----:B------:R-:W1:Y:S04]  /*b40c0*/  LDSM.16.M88.4 R24, [R5+UR5+0x10080] ;  /* 0x010080050518783b */ /* 0x000e680008000200 */
[----:B--2---:R-:W-:Y:S04]  /*b40d0*/  STL.64 [R1+0xd0], R12 ;  /* 0x0000d00c01007387 */ /* 0x004fe80000100a00 */
        /* <DEDUP_REMOVED lines=31> */
[----:B-1----:R-:W-:Y:S04]  /*b42d0*/  STL.64 [R1+0x20], R24 ;  /* 0x0000201801007387 */ /* 0x002fe80000100a00 */
[----:B------:R-:W-:Y:S04]  /*b42e0*/  STL.64 [R1+0x28], R26 ;  /* 0x0000281a01007387 */ /* 0x000fe80000100a00 */
[----:B------:R-:W0:Y:S04]  /*b42f0*/  LDSM.16.M88.4 R24, [R5+UR5+0x1c080] ;  /* 0x01c080050518783b */ /* 0x000e280008000200 */
[----:B------:R-:W1:Y:S04]  /*b4300*/  LDSM.16.M88.4 R8, [R5+UR5+0x1b080] ;  /* 0x01b080050508783b */ /* 0x000e680008000200 */
[----:B--2---:R-:W-:Y:S04]  /*b4310*/  STL.64 [R1+0x10], R12 ;  /* 0x0000100c01007387 */ /* 0x004fe80000100a00 */
[----:B------:R-:W-:Y:S04]  /*b4320*/  STL.64 [R1+0x18], R14 ;  /* 0x0000180e01007387 */ /* 0x000fe80000100a00 */
[----:B------:R-:W2:Y:S04]  /*b4330*/  LDSM.16.M88.4 R12, [R5+UR5+0x1d080] ;  /* 0x01d08005050c783b */ /* 0x000ea80008000200 */
[----:B0-----:R-:W-:Y:S04]  /*b4340*/  STL.64 [R1+0x4d68], R26 ;  /* 0x004d681a01007387 */ /* 0x001fe80000100a00 */
[----:B-1----:R-:W-:Y:S04]  /*b4350*/  STL.64 [R1], R8 ;  /* 0x0000000801007387 */ /* 0x002fe80000100a00 */
[----:B------:R-:W-:Y:S04]  /*b4360*/  STL.64 [R1+0x8], R10 ;  /* 0x0000080a01007387 */ /* 0x000fe80000100a00 */
[----:B------:R-:W0:Y:S04]  /*b4370*/  LDSM.16.M88.4 R8, [R5+UR5+0x1e080] ;  /* 0x01e080050508783b */ /* 0x000e280008000200 */
[----:B------:R1:W-:Y:S04]  /*b4380*/  STL.64 [R1+0x4d60], R24 ;  /* 0x004d601801007387 */ /* 0x0003e80000100a00 */
[----:B--2---:R-:W-:Y:S04]  /*b4390*/  STL [R1+0x435c], R14 ;  /* 0x00435c0e01007387 */ /* 0x004fe80000100800 */
[----:B------:R-:W-:Y:S04]  /*b43a0*/  STL [R1+0x4358], R15 ;  /* 0x0043580f01007387 */ /* 0x000fe80000100800 */
[----:B------:R2:W-:Y:S04]  /*b43b0*/  STL.64 [R1+0x4d58], R12 ;  /* 0x004d580c01007387 */ /* 0x0005e80000100a00 */
[----:B------:R-:W3:Y:S01]  /*b43c0*/  LDSM.16.M88.4 R4, [R5+UR5+0x1f080] ;  /* 0x01f080050504783b */ /* 0x000ee20008000200 */
[----:B-1----:R-:W-:-:S02]  /*b43d0*/  IMAD.MOV.U32 R24, RZ, RZ, R21 ;  /* 0x000000ffff187224 */ /* 0x002fc400078e0015 */
[----:B------:R-:W-:Y:S02]  /*b43e0*/  IMAD.MOV.U32 R25, RZ, RZ, R20 ;  /* 0x000000ffff197224 */ /* 0x000fe400078e0014 */
[----:B--2---:R-:W-:Y:S01]  /*b43f0*/  IMAD.MOV.U32 R12, RZ, RZ, R29 ;  /* 0x000000ffff0c7224 */ /* 0x004fe200078e001d */
[----:B0-----:R-:W-:Y:S04]  /*b4400*/  STL [R1+0x4334], R10 ;  /* 0x0043340a01007387 */ /* 0x001fe80000100800 */
[----:B------:R-:W-:Y:S04]  /*b4410*/  STL [R1+0x4330], R11 ;  /* 0x0043300b01007387 */ /* 0x000fe80000100800 */
[----:B------:R-:W-:Y:S04]  /*b4420*/  STL.64 [R1+0x4f20], R8 ;  /* 0x004f200801007387 */ /* 0x000fe80000100a00 */
[----:B------:R-:W-:Y:S04]  /*b4430*/  STL.64 [R1+0x4ee0], R24 ;  /* 0x004ee01801007387 */ /* 0x000fe80000100a00 */
[----:B------:R-:W2:Y:S04]  /*b4440*/  LDL.LU R29, [R1+0x4f90] ;  /* 0x004f9000011d7983 */ /* 0x000ea80000300800 */
[----:B------:R-:W4:Y:S04]  /*b4450*/  LDL.LU R13, [R1+0x934] ;  /* 0x00093400010d7983 */ /* 0x000f280000300800 */
[----:B------:R-:W3:Y:S04]  /*b4460*/  LDL.LU R14, [R1+0x938] ;  /* 0x00093800010e7983 */ /* 0x000ee80000300800 */
[----:B------:R-:W3:Y:S04]  /*b4470*/  LDL.LU R15, [R1+0x93c] ;  /* 0x00093c00010f7983 */ /* 0x000ee80000300800 */
[----:B--2---:R-:W0:Y:S04]  /*b4480*/  LDSM.16.MT88.4 R20, [R29+UR5+0x23000] ;  /* 0x023000051d14783b */ /* 0x004e280008004200 */
[----:B---3--:R-:W-:Y:S04]  /*b4490*/  STL.64 [R1+0x4ef0], R14 ;  /* 0x004ef00e01007387 */ /* 0x008fe80000100a00 */
[----:B----4-:R-:W-:Y:S04]  /*b44a0*/  STL.64 [R1+0x4ee8], R12 ;  /* 0x004ee80c01007387 */ /* 0x010fe80000100a00 */
[----:B------:R-:W-:Y:S04]  /*b44b0*/  STL [R1+0x432c], R6 ;  /* 0x00432c0601007387 */ /* 0x000fe80000100800 */
[----:B------:R-:W-:Y:S04]  /*b44c0*/  STL [R1+0x4328], R7 ;  /* 0x0043280701007387 */ /* 0x000fe80000100800 */
[----:B------:R-:W-:Y:S04]  /*b44d0*/  STL.64 [R1+0x4f38], R4 ;  /* 0x004f380401007387 */ /* 0x000fe80000100a00 */
[----:B0-----:R-:W-:Y:S04]  /*b44e0*/  STL.64 [R1+0x4d40], R22 ;  /* 0x004d401601007387 */ /* 0x001fe80000100a00 */
[----:B------:R0:W-:Y:S02]  /*b44f0*/  STL.64 [R1+0x4d38], R20 ;  /* 0x004d381401007387 */ /* 0x0001e40000100a00 */
[----:B0-----:R-:W-:-:S02]  /*b4500*/  IMAD.MOV.U32 R20, RZ, RZ, R16 ;  /* 0x000000ffff147224 */ /* 0x001fc400078e0010 */
[----:B------:R-:W-:Y:S01]  /*b4510*/  IMAD.MOV.U32 R21, RZ, RZ, R17 ;  /* 0x000000ffff157224 */ /* 0x000fe200078e0011 */
[----:B------:R-:W2:Y:S04]  /*b4520*/  LDL.LU R16, [R1+0x4f8c] ;  /* 0x004f8c0001107983 */ /* 0x000ea80000300800 */
[----:B------:R-:W2:Y:S04]  /*b4530*/  LDL.LU R17, [R1+0x4f88] ;  /* 0x004f880001117983 */ /* 0x000ea80000300800 */
[----:B------:R0:W-:Y:S04]  /*b4540*/  STL.64 [R1+0x4ef8], R20 ;  /* 0x004ef81401007387 */ /* 0x0001e80000100a00 */
[----:B0-----:R-:W3:Y:S04]  /*b4550*/  LDL.LU R20, [R1+0x960] ;  /* 0x0009600001147983 */ /* 0x001ee80000300800 */
[----:B------:R-:W3:Y:S04]  /*b4560*/  LDL.LU R21, [R1+0x964] ;  /* 0x0009640001157983 */ /* 0x000ee80000300800 */
[----:B------:R-:W4:Y:S04]  /*b4570*/  LDL.LU R22, [R1+0x968] ;  /* 0x0009680001167983 */ /* 0x000f280000300800 */
        /* <DEDUP_REMOVED lines=9> */
[----:B--2---:R-:W-:Y:S04]  /*b4610*/  STL.64 [R1+0x4f48], R6 ;  /* 0x004f480601007387 */ /* 0x004fe80000100a00 */
[----:B------:R0:W-:Y:S02]  /*b4620*/  STL.64 [R1+0x4f40], R4 ;  /* 0x004f400401007387 */ /* 0x0001e40000100a00 */
[----:B0-----:R-:W-:-:S02]  /*b4630*/  IMAD.MOV.U32 R4, RZ, RZ, R18 ;  /* 0x000000ffff047224 */ /* 0x001fc400078e0012 */
[----:B------:R-:W-:Y:S01]  /*b4640*/  IMAD.MOV.U32 R5, RZ, RZ, R19 ;  /* 0x000000ffff057224 */ /* 0x000fe200078e0013 */
[----:B------:R-:W2:Y:S04]  /*b4650*/  LDL.LU R18, [R1+0x4f84] ;  /* 0x004f840001127983 */ /* 0x000ea80000300800 */
[----:B------:R-:W2:Y:S04]  /*b4660*/  LDL.LU R19, [R1+0x4f80] ;  /* 0x004f800001137983 */ /* 0x000ea80000300800 */
[----:B------:R0:W-:Y:S02]  /*b4670*/  STL.64 [R1+0x4f58], R4 ;  /* 0x004f580401007387 */ /* 0x0001e40000100a00 */
[----:B0-----:R-:W-:-:S02]  /*b4680*/  IMAD.MOV.U32 R4, RZ, RZ, R0 ;  /* 0x000000ffff047224 */ /* 0x001fc400078e0000 */
[----:B------:R-:W-:Y:S01]  /*b4690*/  IMAD.MOV.U32 R5, RZ, RZ, R2 ;  /* 0x000000ffff057224 */ /* 0x000fe200078e0002 */
[----:B------:R-:W2:Y:S04]  /*b46a0*/  LDL.LU R0, [R1+0x4f7c] ;  /* 0x004f7c0001007983 */ /* 0x000ea80000300800 */
[----:B------:R-:W2:Y:S04]  /*b46b0*/  LDL.LU R2, [R1+0x4f78] ;  /* 0x004f780001027983 */ /* 0x000ea80000300800 */
[----:B------:R-:W-:Y:S04]  /*b46c0*/  STL.64 [R1+0x4f30], R10 ;  /* 0x004f300a01007387 */ /* 0x000fe80000100a00 */
[----:B------:R0:W-:Y:S04]  /*b46d0*/  STL.64 [R1+0x4f28], R8 ;  /* 0x004f280801007387 */ /* 0x0001e80000100a00 */
[----:B0-----:R-:W2:Y:S04]  /*b46e0*/  LDL.64 R8, [R1+0x190] ;  /* 0x0001900001087983 */ /* 0x001ea80000100a00 */
        /* <DEDUP_REMOVED lines=11> */
[----:B----4-:R-:W-:Y:S04]  /*b47a0*/  STL.64 [R1+0x4f08], R22 ;  /* 0x004f081601007387 */ /* 0x010fe80000100a00 */
[----:B---3--:R0:W-:Y:S02]  /*b47b0*/  STL.64 [R1+0x4f00], R20 ;  /* 0x004f001401007387 */ /* 0x0081e40000100a00 */
[----:B0-----:R-:W-:-:S02]  /*b47c0*/  IMAD.MOV.U32 R20, RZ, RZ, R3 ;  /* 0x000000ffff147224 */ /* 0x001fc400078e0003 */
[----:B------:R-:W-:Y:S01]  /*b47d0*/  IMAD.MOV.U32 R21, RZ, RZ, R28 ;  /* 0x000000ffff157224 */ /* 0x000fe200078e001c */
[----:B------:R-:W3:Y:S04]  /*b47e0*/  LDL.LU R3, [R1+0x4f74] ;  /* 0x004f740001037983 */ /* 0x000ee80000300800 */
[----:B------:R-:W4:Y:S04]  /*b47f0*/  LDL.LU R28, [R1+0x4f70] ;  /* 0x004f7000011c7983 */ /* 0x000f280000300800 */
[----:B------:R0:W-:Y:S04]  /*b4800*/  STL.64 [R1+0x4f18], R20 ;  /* 0x004f181401007387 */ /* 0x0001e80000100a00 */
[----:B------:R-:W3:Y:S04]  /*b4810*/  LDL.64 R12, [R1+0x160] ;  /* 0x00016000010c7983 */ /* 0x000ee80000100a00 */
[----:B0-----:R-:W4:Y:S01]  /*b4820*/  LDL.64 R20, [R1+0x180] ;  /* 0x0001800001147983 */ /* 0x001f220000100a00 */
[----:B--2---:R-:W-:Y:S03]  /*b4830*/  HMMA.16816.F32 R4, R16, R4, R8 ;  /* 0x000000041004723c */ /* 0x004fe60000001808 */
[----:B---3--:R0:W-:Y:S04]  /*b4840*/  STL.64 [R1+0x4f10], R12 ;  /* 0x004f100c01007387 */ /* 0x0081e80000100a00 */
[----:B0-----:R-:W2:Y:S04]  /*b4850*/  LDL.LU R12, [R1+0x970] ;  /* 0x00097000010c7983 */ /* 0x001ea80000300800 */
[----:B------:R-:W2:Y:S04]  /*b4860*/  LDL.LU R13, [R1+0x974] ;  /* 0x00097400010d7983 */ /* 0x000ea80000300800 */
[----:B------:R-:W2:Y:S04]  /*b4870*/  LDL.LU R14, [R1+0x978] ;  /* 0x00097800010e7983 */ /* 0x000ea80000300800 */
[----:B------:R-:W2:Y:S04]  /*b4880*/  LDL.LU R15, [R1+0x97c] ;  /* 0x00097c00010f7983 */ /* 0x000ea80000300800 */
[----:B------:R-:W-:Y:S04]  /*b4890*/  STL [R1+0x4558], R29 ;  /* 0x0045581d01007387 */ /* 0x000fe80000100800 */
[----:B------:R-:W3:Y:S04]  /*b48a0*/  LDL.LU.64 R10, [R1+0x4f68] ;  /* 0x004f6800010a7983 */ /* 0x000ee80000300a00 */
[----:B------:R-:W3:Y:S04]  /*b48b0*/  LDL.LU.64 R8, [R1+0x4f60] ;  /* 0x004f600001087983 */ /* 0x000ee80000300a00 */
[----:B------:R0:W-:Y:S04]  /*b48c0*/  STL.64 [R1+0x9b0], R4 ;  /* 0x0009b00401007387 */ /* 0x0001e80000100a00 */
[----:B0-----:R-:W3:Y:S01]  /*b48d0*/  LDL.LU.64 R4, [R1+0x4f58] ;  /* 0x004f580001047983 */ /* 0x001ee20000300a00 */
[----:B------:R-:W-:-:S02]  /*b48e0*/  IMAD.MOV.U32 R25, RZ, RZ, R3 ;  /* 0x000000ffff197224 */ /* 0x000fc400078e0003 */
[----:B------:R-:W-:Y:S02]  /*b48f0*/  IMAD.MOV.U32 R27, RZ, RZ, R0 ;  /* 0x000000ffff1b7224 */ /* 0x000fe400078e0000 */
[----:B------:R-:W-:Y:S02]  /*b4900*/  IMAD.MOV.U32 R3, RZ, RZ, R6 ;  /* 0x000000ffff037224 */ /* 0x000fe400078e0006 */
[----:B------:R-:W-:Y:S02]  /*b4910*/  IMAD.MOV.U32 R0, RZ, RZ, R7 ;  /* 0x000000ffff007224 */ /* 0x000fe400078e0007 */
[----:B----4-:R-:W-:Y:S02]  /*b4920*/  IMAD.MOV.U32 R24, RZ, RZ, R28 ;  /* 0x000000ffff187224 */ /* 0x010fe400078e001c */
[----:B------:R-:W-:Y:S01]  /*b4930*/  IMAD.MOV.U32 R26, RZ, RZ, R2 ;  /* 0x000000ffff1a7224 */ /* 0x000fe200078e0002 */
[----:B------:R-:W-:Y:S04]  /*b4940*/  STL [R1+0x4714], R0 ;  /* 0x0047140001007387 */ /* 0x000fe80000100800 */
[----:B------:R-:W-:Y:S01]  /*b4950*/  STL [R1+0x4710], R3 ;  /* 0x0047100301007387 */ /* 0x000fe20000100800 */
[----:B---3--:R-:W-:Y:S03]  /*b4960*/  HMMA.16816.F32 R4, R16, R4, R8 ;  /* 0x000000041004723c */ /* 0x008fe60000001808 */
[----:B------:R-:W3:-:S15]  /*b4970*/  LDL.LU.64 R8, [R1+0x4f50] ;  /* 0x004f500001087983 */ /* 0x000ede0000300a00 */
[----:B------:R-:W-:Y:S01]  /*b4980*/  NOP ;  /* 0x0000000000007918 */ /* 0x000fe20000000000 */
[----:B------:R-:W-:Y:S01]  /*b4990*/  IMAD.MOV.U32 R28, RZ, RZ, R6 ;  /* 0x000000ffff1c7224 */ /* 0x000fe200078e0006 */
[----:B------:R0:W-:Y:S01]  /*b49a0*/  STL [R1+0x9a0], R4 ;  /* 0x0009a00401007387 */ /* 0x0001e20000100800 */
[----:B------:R-:W-:Y:S02]  /*b49b0*/  IMAD.MOV.U32 R2, RZ, RZ, R7 ;  /* 0x000000ffff027224 */ /* 0x000fe400078e0007 */
[----:B------:R-:W-:Y:S01]  /*b49c0*/  IMAD.MOV.U32 R29, RZ, RZ, R5 ;  /* 0x000000ffff1d7224 */ /* 0x000fe200078e0005 */
[----:B------:R-:W4:Y:S04]  /*b49d0*/  LDL.LU.64 R6, [R1+0x4f48] ;  /* 0x004f480001067983 */ /* 0x000f280000300a00 */
[----:B0-----:R-:W4:Y:S04]  /*b49e0*/  LDL.LU.64 R4, [R1+0x4f40] ;  /* 0x004f400001047983 */ /* 0x001f280000300a00 */
[----:B------:R-:W-:Y:S04]  /*b49f0*/  STL [R1+0x4720], R2 ;  /* 0x0047200201007387 */ /* 0x000fe80000100800 */
[----:B------:R-:W-:Y:S04]  /*b4a00*/  STL [R1+0x471c], R28 ;  /* 0x00471c1c01007387 */ /* 0x000fe80000100800 */
[----:B------:R-:W-:Y:S01]  /*b4a10*/  STL [R1+0x4718], R29 ;  /* 0x0047181d01007387 */ /* 0x000fe20000100800 */
[----:B---3--:R-:W-:Y:S01]  /*b4a20*/  IMAD.MOV.U32 R3, RZ, RZ, R9 ;  /* 0x000000ffff037224 */ /* 0x008fe200078e0009 */
[----:B----4-:R-:W-:-:S15]  /*b4a30*/  HMMA.16816.F32 R4, R16, R8, R4 ;  /* 0x000000081004723c */ /* 0x010fde0000001804 */
[----:B------:R-:W-:-:S04]  /*b4a40*/  NOP ;  /* 0x0000000000007918 */ /* 0x000fc80000000000 */
[----:B------:R0:W-:Y:S04]  /*b4a50*/  STL.64 [R1+0x990], R4 ;  /* 0x0009900401007387 */ /* 0x0001e80000100a00 */
[----:B------:R1:W-:Y:S04]  /*b4a60*/  STL.64 [R1+0x998], R6 ;  /* 0x0009980601007387 */ /* 0x0003e80000100a00 */
[----:B0-----:R-:W3:Y:S01]  /*b4a70*/  LDL.LU.64 R4, [R1+0x4f38] ;  /* 0x004f380001047983 */ /* 0x001ee20000300a00 */
[----:B-1----:R-:W-:-:S03]  /*b4a80*/  IMAD.MOV.U32 R6, RZ, RZ, R8 ;  /* 0x000000ffff067224 */ /* 0x002fc600078e0008 */
[----:B------:R-:W4:Y:S04]  /*b4a90*/  LDL.LU.64 R10, [R1+0x4f30] ;  /* 0x004f3000010a7983 */ /* 0x000f280000300a00 */
[----:B------:R-:W4:Y:S01]  /*b4aa0*/  LDL.LU.64 R8, [R1+0x4f28] ;  /* 0x004f280001087983 */ /* 0x000f220000300a00 */
[----:B------:R-:W-:Y:S01]  /*b4ab0*/  IMAD.MOV.U32 R7, RZ, RZ, R21 ;  /* 0x000000ffff077224 */ /* 0x000fe200078e0015 */
[----:B----4-:R-:W-:-:S15]  /*b4ac0*/  HMMA.16816.F32 R8, R16, R20, R8 ;  /* 0x000000141008723c */ /* 0x010fde0000001808 */
[----:B------:R-:W-:-:S04]  /*b4ad0*/  NOP ;  /* 0x0000000000007918 */ /* 0x000fc80000000000 */
[----:B------:R0:W-:Y:S04]  /*b4ae0*/  STL.64 [R1+0x980], R8 ;  /* 0x0009800801007387 */ /* 0x0001e80000100a00 */
[----:B------:R1:W-:Y:S04]  /*b4af0*/  STL.64 [R1+0x988], R10 ;  /* 0x0009880a01007387 */ /* 0x0003e80000100a00 */
[----:B0-----:R-:W4:Y:S01]  /*b4b00*/  LDL.LU.64 R8, [R1+0x4f20] ;  /* 0x004f200001087983 */ /* 0x001f220000300a00 */
[----:B-1----:R-:W-:-:S03]  /*b4b10*/  IMAD.MOV.U32 R10, RZ, RZ, R20 ;  /* 0x000000ffff0a7224 */ /* 0x002fc600078e0014 */
[----:B------:R-:W2:Y:S04]  /*b4b20*/  LDL.LU.64 R20, [R1+0x4f18] ;  /* 0x004f180001147983 */ /* 0x000ea80000300a00 */
[----:B------:R-:W-:Y:S04]  /*b4b30*/  STL.64 [R1+0x4d50], R6 ;  /* 0x004d500601007387 */ /* 0x000fe80000100a00 */
[----:B---3--:R0:W-:Y:S04]  /*b4b40*/  STL.64 [R1+0x4d48], R4 ;  /* 0x004d480401007387 */ /* 0x0081e80000100a00 */
[----:B0-----:R-:W3:Y:S04]  /*b4b50*/  LDL.LU R4, [R1+0x940] ;  /* 0x0009400001047983 */ /* 0x001ee80000300800 */
[----:B------:R-:W3:Y:S04]  /*b4b60*/  LDL.LU R5, [R1+0x944] ;  /* 0x0009440001057983 */ /* 0x000ee80000300800 */
[----:B------:R-:W3:Y:S04]  /*b4b70*/  LDL.LU R6, [R1+0x948] ;  /* 0x0009480001067983 */ /* 0x000ee80000300800 */
[----:B------:R-:W3:Y:S01]  /*b4b80*/  LDL.LU R7, [R1+0x94c] ;  /* 0x00094c0001077983 */ /* 0x000ee20000300800 */
[----:B--2---:R-:W-:Y:S03]  /*b4b90*/  HMMA.16816.F32 R20, R16, R20, R12 ;  /* 0x000000141014723c */ /* 0x004fe6000000180c */
[----:B------:R-:W2:-:S15]  /*b4ba0*/  LDL.LU.64 R12, [R1+0x4f10] ;  /* 0x004f1000010c7983 */ /* 0x000e9e0000300a00 */
[----:B------:R-:W-:Y:S01]  /*b4bb0*/  NOP ;  /* 0x0000000000007918 */ /* 0x000fe20000000000 */
[----:B------:R-:W-:Y:S04]  /*b4bc0*/  STL.64 [R1+0x970], R20 ;  /* 0x0009701401007387 */ /* 0x000fe80000100a00 */
[----:B------:R0:W-:Y:S04]  /*b4bd0*/  STL.64 [R1+0x978], R22 ;  /* 0x0009781601007387 */ /* 0x0001e80000100a00 */
[----:B0-----:R-:W3:Y:S04]  /*b4be0*/  LDL.LU.64 R22, [R1+0x4f08] ;  /* 0x004f080001167983 */ /* 0x001ee80000300a00 */
[----:B------:R-:W3:Y:S01]  /*b4bf0*/  LDL.LU.64 R20, [R1+0x4f00] ;  /* 0x004f000001147983 */ /* 0x000ee20000300a00 */
[----:B--2---:R-:W-:-:S02]  /*b4c00*/  IMAD.MOV.U32 R11, RZ, RZ, R13 ;  /* 0x000000ffff0b7224 */ /* 0x004fc400078e000d */
[----:B------:R-:W-:Y:S01]  /*b4c10*/  IMAD.MOV.U32 R28, RZ, RZ, R12 ;  /* 0x000000ffff1c7224 */ /* 0x000fe200078e000c */
[----:B---3--:R-:W-:-:S15]  /*b4c20*/  HMMA.16816.F32 R20, R16, R12, R20 ;  /* 0x0000000c1014723c */ /* 0x008fde0000001814 */
[----:B------:R-:W-:-:S04]  /*b4c30*/  NOP ;  /* 0x0000000000007918 */ /* 0x000fc80000000000 */
[----:B------:R0:W-:Y:S04]  /*b4c40*/  STL.64 [R1+0x960], R20 ;  /* 0x0009601401007387 */ /* 0x0001e80000100a00 */
[----:B------:R-:W-:Y:S04]  /*b4c50*/  STL.64 [R1+0x968], R22 ;  /* 0x0009681601007387 */ /* 0x000fe80000100a00 */
[----:B0-----:R-:W2:Y:S04]  /*b4c60*/  LDL.LU.64 R20, [R1+0x4ef8] ;  /* 0x004ef80001147983 */ /* 0x001ea80000300a00 */
[----:B------:R-:W3:Y:S04]  /*b4c70*/  LDL.LU.64 R14, [R1+0x4ef0] ;  /* 0x004ef000010e7983 */ /* 0x000ee80000300a00 */
[----:B------:R-:W3:Y:S04]  /*b4c80*/  LDL.LU.64 R12, [R1+0x4ee8] ;  /* 0x004ee800010c7983 */ /* 0x000ee80000300a00 */
[----:B------:R-:W-:Y:S04]  /*b4c90*/  STL.64 [R1+0x4d78], R10 ;  /* 0x004d780a01007387 */ /* 0x000fe80000100a00 */
[----:B----4-:R0:W-:Y:S04]  /*b4ca0*/  STL.64 [R1+0x4d70], R8 ;  /* 0x004d700801007387 */ /* 0x0101e80000100a00 */
[----:B0-----:R-:W4:Y:S02]  /*b4cb0*/  LDL.64 R8, [R1+0x150] ;  /* 0x0001500001087983 */ /* 0x001f240000100a00 */
[----:B----4-:R-:W-:-:S15]  /*b4cc0*/  HMMA.16816.F32 R24, R16, R8, R24 ;  /* 0x000000081018723c */ /* 0x010fde0000001818 */
[----:B------:R-:W-:-:S04]  /*b4cd0*/  NOP ;  /* 0x0000000000007918 */ /* 0x000fc80000000000 */
[----:B------:R0:W-:Y:S04]  /*b4ce0*/  STL.64 [R1+0x950], R24 ;  /* 0x0009501801007387 */ /* 0x0001e80000100a00 */
[----:B------:R-:W-:Y:S04]  /*b4cf0*/  STL.64 [R1+0x958], R26 ;  /* 0x0009581a01007387 */ /* 0x000fe80000100a00 */
[----:B0-----:R-:W3:Y:S01]  /*b4d00*/  LDL.LU.64 R24, [R1+0x4ee0] ;  /* 0x004ee00001187983 */ /* 0x001ee20000300a00 */
[----:B------:R-:W-:Y:S02]  /*b4d10*/  IMAD.MOV.U32 R2, RZ, RZ, R8 ;  /* 0x000000ffff027224 */ /* 0x000fe400078e0008 */
[----:B------:R-:W-:-:S02]  /*b4d20*/  IMAD.MOV.U32 R0, RZ, RZ, R9 ;  /* 0x000000ffff007224 */ /* 0x000fc400078e0009 */
[C---:B--2---:R-:W-:Y:S03]  /*b4d30*/  HMMA.16816.F32 R8, R16.reuse, R20, R4 ;  /* 0x000000141008723c */ /* 0x044fe60000001804 */
[----:B------:R-:W-:Y:S04]  /*b4d40*/  STL [R1+0x4c9c], R0 ;  /* 0x004c9c0001007387 */ /* 0x000fe80000100800 */
[----:B------:R-:W-:Y:S01]  /*b4d50*/  STL [R1+0x4c98], R2 ;  /* 0x004c980201007387 */ /* 0x000fe20000100800 */
[----:B---3--:R-:W-:Y:S03]  /*b4d60*/  HMMA.16816.F32 R4, R16, R24, R12 ;  /* 0x000000181004723c */ /* 0x008fe6000000180c */
[----:B------:R-:W2:Y:S08]  /*b4d70*/  LDL.LU R12, [R1+0x880] ;  /* 0x00088000010c7983 */ /* 0x000eb00000300800 */
[----:B------:R-:W-:Y:S04]  /*b4d80*/  STL.64 [R1+0x940], R8 ;  /* 0x0009400801007387 */ /* 0x000fe80000100a00 */
[----:B------:R-:W-:Y:S04]  /*b4d90*/  STL.64 [R1+0x948], R10 ;  /* 0x0009480a01007387 */ /* 0x000fe80000100a00 */
        /* <DEDUP_REMOVED lines=80> */
[----:B------:R-:W3:Y:S04]  /*b52a0*/  LDL R20, [R1+0x90] ;  /* 0x0000900001147983 */ /* 0x000ee80000100800 */
[----:B------:R-:W3:Y:S04]  /*b52b0*/  LDL R21, [R1+0x94] ;  /* 0x0000940001157983 */ /* 0x000ee80000100800 */
[----:B------:R-:W3:Y:S04]  /*b52c0*/  LDL.LU R4, [R1+0x890] ;  /* 0x0008900001047983 */ /* 0x000ee80000300800 */
[----:B------:R-:W3:Y:S04]  /*b52d0*/  LDL.LU R5, [R1+0x894] ;  /* 0x0008940001057983 */ /* 0x000ee80000300800 */
[----:B------:R-:W3:Y:S04]  /*b52e0*/  LDL.LU R6, [R1+0x898] ;  /* 0x0008980001067983 */ /* 0x000ee80000300800 */
[----:B------:R-:W3:Y:S04]  /*b52f0*/  LDL.LU R7, [R1+0x89c] ;  /* 0x00089c0001077983 */ /* 0x000ee80000300800 */
[----:B------:R-:W3:Y:S01]  /*b5300*/  LDL.64 R24, [R1+0x80] ;  /* 0x0000800001187983 */ /* 0x000ee20000100a00 */
        /* <DEDUP_REMOVED lines=63> */
[----:B------:R-:W2:-:S15]  /*b5700*/  LDL.LU.64 R8, [R1+0x4e30] ;  /* 0x004e300001087983 */ /* 0x000e9e0000300a00 */
[----:B------:R-:W-:Y:S01]  /*b5710*/  NOP ;  /* 0x0000000000007918 */ /* 0x000fe20000000000 */
        /* <DEDUP_REMOVED lines=12> */
[----:B---3--:R-:W-:Y:S03]  /*b57e0*/  HMMA.16816.F32 R8, R16, R20, R4 ;  /* 0x000000141008723c */ /* 0x008fe60000001804 */
[----:B------:R-:W-:Y:S04]  /*b57f0*/  STL [R1+0x4cc4], R2 ;  /* 0x004cc40201007387 */ /* 0x000fe80000100800 */
[----:B------:R-:W-:-:S12]  /*b5800*/  STL [R1+0x4cc0], R0 ;  /* 0x004cc00001007387 */ /* 0x000fd80000100800 */
[----:B------:R0:W-:Y:S04]  /*b5810*/  STL.64 [R1+0x890], R8 ;  /* 0x0008900801007387 */ /* 0x0001e80000100a00 */
[----:B------:R1:W-:Y:S01]  /*b5820*/  STL.64 [R1+0x898], R10 ;  /* 0x0008980a01007387 */ /* 0x0003e20000100a00 */
[----:B--2---:R-:W-:-:S15]  /*b5830*/  HMMA.16816.F32 R4, R16, R24, R12 ;  /* 0x000000181004723c */ /* 0x004fde000000180c */
[----:B------:R-:W-:-:S04]  /*b5840*/  NOP ;  /* 0x0000000000007918 */ /* 0x000fc80000000000 */
[----:B------:R-:W-:Y:S04]  /*b5850*/  STL.64 [R1+0x880], R4 ;  /* 0x0008800401007387 */ /* 0x000fe80000100a00 */
[----:B------:R-:W-:Y:S04]  /*b5860*/  STL.64 [R1+0x888], R6 ;  /* 0x0008880601007387 */ /* 0x000fe80000100a00 */
[----:B0-----:R-:W2:Y:S04]  /*b5870*/  LDL.LU R8, [R1+0x800] ;  /* 0x0008000001087983 */ /* 0x001ea80000300800 */
[----:B------:R-:W2:Y:S04]  /*b5880*/  LDL.LU R9, [R1+0x804] ;  /* 0x0008040001097983 */ /* 0x000ea80000300800 */
[----:B-1----:R-:W3:Y:S04]  /*b5890*/  LDL.LU R10, [R1+0x808] ;  /* 0x00080800010a7983 */ /* 0x002ee80000300800 */
[----:B------:R-:W3:Y:S04]  /*b58a0*/  LDL.LU R11, [R1+0x80c] ;  /* 0x00080c00010b7983 */ /* 0x000ee80000300800 */
[----:B---3--:R-:W-:Y:S04]  /*b58b0*/  STL.64 [R1+0x4d88], R10 ;  /* 0x004d880a01007387 */ /* 0x008fe80000100a00 */
[----:B--2---:R0:W-:Y:S04]  /*b58c0*/  STL.64 [R1+0x4d80], R8 ;  /* 0x004d800801007387 */ /* 0x0041e80000100a00 */
[----:B0-----:R-:W2:Y:S04]  /*b58d0*/  LDL R8, [R1+0x10] ;  /* 0x0000100001087983 */ /* 0x001ea80000100800 */
[----:B------:R-:W2:Y:S04]  /*b58e0*/  LDL R9, [R1+0x14] ;  /* 0x0000140001097983 */ /* 0x000ea80000100800 */
[----:B--2---:R0:W-:Y:S04]  /*b58f0*/  STL.64 [R1+0x4d98], R8 ;  /* 0x004d980801007387 */ /* 0x0041e80000100a00 */
[----:B0-----:R-:W2:Y:S01]  /*b5900*/  LDL.64 R8, [R1+0x20] ;  /* 0x0000200001087983 */ /* 0x001ea20000100a00 */
[----:B------:R-:W-:Y:S01]  /*b5910*/  MOV R2, R24 ;  /* 0x0000001800027202 */ /* 0x000fe20000000f00 */
[----:B------:R-:W-:-:S02]  /*b5920*/  IMAD.MOV.U32 R0, RZ, RZ, R25 ;  /* 0x000000ffff007224 */ /* 0x000fc400078e0019 */
[----:B--2---:R-:W-:Y:S04]  /*b5930*/  STL.64 [R1+0x4db0], R8 ;  /* 0x004db00801007387 */ /* 0x004fe80000100a00 */
[----:B------:R-:W2:Y:S04]  /*b5940*/  LDL.64 R24, [R1] ;  /* 0x0000000001187983 */ /* 0x000ea80000100a00 */
        /* <DEDUP_REMOVED lines=18> */
[----:B------:R-:W2:Y:S04]  /*b5a70*/  LDL R20, [R1+0x70] ;  /* 0x0000700001147983 */ /* 0x000ea80000100800 */
[----:B------:R-:W2:Y:S04]  /*b5a80*/  LDL R21, [R1+0x74] ;  /* 0x0000740001157983 */ /* 0x000ea80000100800 */
[----:B------:R-:W2:Y:S04]  /*b5a90*/  LDL.LU R4, [R1+0x870] ;  /* 0x0008700001047983 */ /* 0x000ea80000300800 */
[----:B------:R-:W2:Y:S04]  /*b5aa0*/  LDL.LU R5, [R1+0x874] ;  /* 0x0008740001057983 */ /* 0x000ea80000300800 */
[----:B------:R-:W2:Y:S04]  /*b5ab0*/  LDL.LU R6, [R1+0x878] ;  /* 0x0008780001067983 */ /* 0x000ea80000300800 */
[----:B------:R-:W2:Y:S04]  /*b5ac0*/  LDL.LU R7, [R1+0x87c] ;  /* 0x00087c0001077983 */ /* 0x000ea80000300800 */
        /* <DEDUP_REMOVED lines=31> */
[----:B------:R4:W-:Y:S04]  /*b5cc0*/  STL [R1+0x4ccc], R0 ;  /* 0x004ccc0001007387 */ /* 0x0009e80000100800 */
[----:B------:R-:W-:Y:S04]  /*b5cd0*/  STL [R1+0x4cc8], R2 ;  /* 0x004cc80201007387 */ /* 0x000fe80000100800 */
[----:B------:R-:W3:Y:S04]  /*b5ce0*/  LDL.LU R4, [R1+0x7e0] ;  /* 0x0007e00001047983 */ /* 0x000ee80000300800 */
[----:B------:R0:W-:Y:S04]  /*b5cf0*/  STL.64 [R1+0x870], R20 ;  /* 0x0008701401007387 */ /* 0x0001e80000100a00 */
[----:B------:R1:W-:Y:S04]  /*b5d00*/  STL.64 [R1+0x878], R22 ;  /* 0x0008781601007387 */ /* 0x0003e80000100a00 */
[----:B------:R-:W3:Y:S04]  /*b5d10*/  LDL.LU R5, [R1+0x7e4] ;  /* 0x0007e40001057983 */ /* 0x000ee80000300800 */
[----:B------:R-:W3:Y:S04]  /*b5d20*/  LDL.LU R6, [R1+0x7e8] ;  /* 0x0007e80001067983 */ /* 0x000ee80000300800 */
[----:B------:R-:W3:Y:S01]  /*b5d30*/  LDL.LU R7, [R1+0x7ec] ;  /* 0x0007ec0001077983 */ /* 0x000ee20000300800 */
[----:B----4-:R-:W-:-:S03]  /*b5d40*/  IMAD.MOV.U32 R0, RZ, RZ, R8 ;  /* 0x000000ffff007224 */ /* 0x010fc600078e0008 */
[----:B0-----:R-:W4:Y:S04]  /*b5d50*/  LDL.LU R20, [R1+0x7d0] ;  /* 0x0007d00001147983 */ /* 0x001f280000300800 */
[----:B------:R-:W4:Y:S04]  /*b5d60*/  LDL.LU R21, [R1+0x7d4] ;  /* 0x0007d40001157983 */ /* 0x000f280000300800 */
[----:B-1----:R-:W4:Y:S04]  /*b5d70*/  LDL.LU R22, [R1+0x7d8] ;  /* 0x0007d80001167983 */ /* 0x002f280000300800 */
[----:B------:R-:W4:Y:S01]  /*b5d80*/  LDL.LU R23, [R1+0x7dc] ;  /* 0x0007dc0001177983 */ /* 0x000f220000300800 */
        /* <DEDUP_REMOVED lines=55> */
[----:B------:R-:W-:Y:S04]  /*b6100*/  STL.64 [R1+0x800], R8 ;  /* 0x0008000801007387 */ /* 0x000fe80000100a00 */
[----:B------:R0:W-:Y:S04]  /*b6110*/  STL.64 [R1+0x808], R10 ;  /* 0x0008080a01007387 */ /* 0x0001e80000100a00 */
[----:B0-----:R-:W2:Y:S04]  /*b6120*/  LDL.LU.64 R10, [R1+0x4d78] ;  /* 0x004d7800010a7983 */ /* 0x001ea80000300a00 */
[----:B------:R-:W4:Y:S04]  /*b6130*/  LDL.LU.64 R8, [R1+0x4d70] ;  /* 0x004d700001087983 */ /* 0x000f280000300a00 */
[----:B------:R-:W3:Y:S04]  /*b6140*/  LDL.LU.64 R26, [R1+0x4d68] ;  /* 0x004d6800011a7983 */ /* 0x000ee80000300a00 */
[----:B------:R-:W2:Y:S02]  /*b6150*/  LDL.LU.64 R24, [R1+0x4d60] ;  /* 0x004d600001187983 */ /* 0x000ea40000300a00 */
[----:B--2---:R-:W-:-:S15]  /*b6160*/  HMMA.16816.F32 R12, R16, R24, R12 ;  /* 0x00000018100c723c */ /* 0x004fde000000180c */
[----:B------:R-:W-:-:S04]  /*b6170*/  NOP ;  /* 0x0000000000007918 */ /* 0x000fc80000000000 */
[----:B------:R0:W-:Y:S04]  /*b6180*/  STL.64 [R1+0x7f0], R12 ;  /* 0x0007f00c01007387 */ /* 0x0001e80000100a00 */
[----:B------:R-:W-:Y:S04]  /*b6190*/  STL.64 [R1+0x7f8], R14 ;  /* 0x0007f80e01007387 */ /* 0x000fe80000100a00 */
[----:B0-----:R-:W2:Y:S04]  /*b61a0*/  LDL.LU.64 R12, [R1+0x4d58] ;  /* 0x004d5800010c7983 */ /* 0x001ea80000300a00 */
[----:B---3--:R-:W-:Y:S04]  /*b61b0*/  STL.64 [R1+0x4aa8], R26 ;  /* 0x004aa81a01007387 */ /* 0x008fe80000100a00 */
[----:B------:R0:W-:Y:S04]  /*b61c0*/  STL.64 [R1+0x4aa0], R24 ;  /* 0x004aa01801007387 */ /* 0x0001e80000100a00 */
        /* <DEDUP_REMOVED lines=9> */
[----:B------:R-:W3:Y:S01]  /*b6260*/  LDL.LU.64 R4, [R1+0x4d48] ;  /* 0x004d480001047983 */ /* 0x000ee20000300a00 */
[----:B----4-:R-:W-:Y:S03]  /*b6270*/  HMMA.16816.F32 R20, R16, R8, R20 ;  /* 0x000000081014723c */ /* 0x010fe60000001814 */
[----:B------:R-:W-:-:S15]  /*b6280*/  STL [R1+0x4a98], R13 ;  /* 0x004a980d01007387 */ /* 0x000fde0000100800 */
[----:B------:R-:W-:Y:S01]  /*b6290*/  NOP ;  /* 0x0000000000007918 */ /* 0x000fe20000000000 */
[----:B------:R-:W-:Y:S02]  /*b62a0*/  IMAD.MOV.U32 R15, RZ, RZ, R21 ;  /* 0x000000ffff0f7224 */ /* 0x000fe400078e0015 */
[----:B------:R-:W-:Y:S01]  /*b62b0*/  IMAD.MOV.U32 R14, RZ, RZ, R20 ;  /* 0x000000ffff0e7224 */ /* 0x000fe200078e0014 */
[----:B------:R0:W-:Y:S04]  /*b62c0*/  STL.64 [R1+0x7d8], R22 ;  /* 0x0007d81601007387 */ /* 0x0001e80000100a00 */
[----:B0-----:R-:W4:Y:S04]  /*b62d0*/  LDL.LU.64 R22, [R1+0x4d40] ;  /* 0x004d400001167983 */ /* 0x001f280000300a00 */
[----:B------:R-:W4:Y:S04]  /*b62e0*/  LDL.LU.64 R20, [R1+0x4d38] ;  /* 0x004d380001147983 */ /* 0x000f280000300a00 */
[----:B------:R-:W-:Y:S04]  /*b62f0*/  STL.64 [R1+0x4d20], R8 ;  /* 0x004d200801007387 */ /* 0x000fe80000100a00 */
[----:B------:R-:W-:Y:S04]  /*b6300*/  STL [R1+0x4364], R15 ;  /* 0x0043640f01007387 */ /* 0x000fe80000100800 */
[----:B------:R-:W-:Y:S04]  /*b6310*/  STL [R1+0x4360], R14 ;  /* 0x0043600e01007387 */ /* 0x000fe80000100800 */
[----:B------:R0:W-:Y:S04]  /*b6320*/  STL [R1+0x4d28], R12 ;  /* 0x004d280c01007387 */ /* 0x0001e80000100800 */
[----:B0-----:R-:W4:Y:S01]  /*b6330*/  LDL.LU R12, [R1+0x440] ;  /* 0x00044000010c7983 */ /* 0x001f220000300800 */
[----:B---3--:R-:W-:Y:S01]  /*b6340*/  HMMA.16816.F32 R16, R16, R4, R24 ;  /* 0x000000041010723c */ /* 0x008fe20000001818 */
[----:B------:R-:W-:-:S02]  /*b6350*/  IMAD.MOV.U32 R24, RZ, RZ, R28 ;  /* 0x000000ffff187224 */ /* 0x000fc400078e001c */
[----:B------:R-:W-:-:S15]  /*b6360*/  IMAD.MOV.U32 R25, RZ, RZ, R11 ;  /* 0x000000ffff197224 */ /* 0x000fde00078e000b */
[----:B------:R-:W-:Y:S01]  /*b6370*/  NOP ;  /* 0x0000000000007918 */ /* 0x000fe20000000000 */
[----:B------:R-:W-:Y:S04]  /*b6380*/  STL.64 [R1+0x450], R16 ;  /* 0x0004501001007387 */ /* 0x000fe80000100a00 */
[----:B------:R-:W-:Y:S04]  /*b6390*/  STL.64 [R1+0x458], R18 ;  /* 0x0004581201007387 */ /* 0x000fe80000100a00 */
[----:B------:R-:W4:Y:S04]  /*b63a0*/  LDL.LU R13, [R1+0x444] ;  /* 0x00044400010d7983 */ /* 0x000f280000300800 */
[----:B------:R-:W4:Y:S04]  /*b63b0*/  LDL.LU R14, [R1+0x448] ;  /* 0x00044800010e7983 */ /* 0x000f280000300800 */
[----:B------:R-:W4:Y:S04]  /*b63c0*/  LDL.LU R15, [R1+0x44c] ;  /* 0x00044c00010f7983 */ /* 0x000f280000300800 */
[----:B------:R0:W-:Y:S04]  /*b63d0*/  STL.64 [R1+0x4d30], R4 ;  /* 0x004d300401007387 */ /* 0x0001e80000100a00 */
[----:B------:R-:W3:Y:S04]  /*b63e0*/  LDL.64 R8, [R1+0x1a0] ;  /* 0x0001a00001087983 */ /* 0x000ee80000100a00 */
[----:B0-----:R-:W4:Y:S04]  /*b63f0*/  LDL.64 R4, [R1+0x1b0] ;  /* 0x0001b00001047983 */ /* 0x001f280000100a00 */
[----:B------:R0:W-:Y:S02]  /*b6400*/  STL.64 [R1+0x4ce8], R24 ;  /* 0x004ce81801007387 */ /* 0x0001e40000100a00 */
[----:B0-----:R-:W-:-:S02]  /*b6410*/  IMAD.MOV.U32 R24, RZ, RZ, R10 ;  /* 0x000000ffff187224 */ /* 0x001fc400078e000a */
[----:B--2---:R-:W-:-:S05]  /*b6420*/  IMAD.MOV.U32 R25, RZ, RZ, R7 ;  /* 0x000000ffff197224 */ /* 0x004fca00078e0007 */
[----:B------:R0:W-:Y:S02]  /*b6430*/  STL.64 [R1+0x4d00], R24 ;  /* 0x004d001801007387 */ /* 0x0001e40000100a00 */
[----:B0-----:R-:W-:Y:S02]  /*b6440*/  IMAD.MOV.U32 R24, RZ, RZ, R6 ;  /* 0x000000ffff187224 */ /* 0x001fe400078e0006 */
[----:B------:R-:W-:-:S05]  /*b6450*/  IMAD.MOV.U32 R25, RZ, RZ, R3 ;  /* 0x000000ffff197224 */ /* 0x000fca00078e0003 */
[----:B------:R0:W-:Y:S04]  /*b6460*/  STL.64 [R1+0x4d18], R24 ;  /* 0x004d181801007387 */ /* 0x0001e80000100a00 */
[----:B0-----:R-:W3:Y:S04]  /*b6470*/  LDL.LU R24, [R1+0x430] ;  /* 0x0004300001187983 */ /* 0x001ee80000300800 */
[----:B------:R-:W3:Y:S04]  /*b6480*/  LDL.LU R25, [R1+0x434] ;  /* 0x0004340001197983 */ /* 0x000ee80000300800 */
[----:B------:R-:W3:Y:S04]  /*b6490*/  LDL.LU R26, [R1+0x438] ;  /* 0x00043800011a7983 */ /* 0x000ee80000300800 */
        /* <DEDUP_REMOVED lines=11> */
[C---:B----4-:R-:W-:Y:S08]  /*b6550*/  HMMA.16816.F32 R12, R20.reuse, R4, R12 ;  /* 0x00000004140c723c */ /* 0x050ff0000000180c */
[----:B---3--:R-:W-:Y:S01]  /*b6560*/  HMMA.16816.F32 R24, R20, R8, R24 ;  /* 0x000000081418723c */ /* 0x008fe20000001818 */
[----:B------:R-:W-:-:S02]  /*b6570*/  IMAD.MOV.U32 R28, RZ, RZ, R4 ;  /* 0x000000ffff1c7224 */ /* 0x000fc400078e0004 */
[----:B------:R-:W-:Y:S02]  /*b6580*/  IMAD.MOV.U32 R3, RZ, RZ, R5 ;  /* 0x000000ffff037224 */ /* 0x000fe400078e0005 */
[----:B------:R-:W-:-:S06]  /*b6590*/  IMAD.MOV.U32 R29, RZ, RZ, R9 ;  /* 0x000000ffff1d7224 */ /* 0x000fcc00078e0009 */
[----:B------:R-:W-:Y:S02]  /*b65a0*/  IMAD.MOV.U32 R7, RZ, RZ, R14 ;  /* 0x000000ffff077224 */ /* 0x000fe400078e000e */
[----:B------:R-:W-:Y:S02]  /*b65b0*/  IMAD.MOV.U32 R6, RZ, RZ, R13 ;  /* 0x000000ffff067224 */ /* 0x000fe400078e000d */
[----:B------:R-:W-:Y:S01]  /*b65c0*/  IMAD.MOV.U32 R13, RZ, RZ, R8 ;  /* 0x000000ffff0d7224 */ /* 0x000fe200078e0008 */
[----:B--2---:R-:W-:Y:S04]  /*b65d0*/  STL.64 [R1+0x4d10], R18 ;  /* 0x004d101201007387 */ /* 0x004fe80000100a00 */
[----:B------:R0:W-:Y:S04]  /*b65e0*/  STL.64 [R1+0x4d08], R16 ;  /* 0x004d081001007387 */ /* 0x0001e80000100a00 */
[----:B0-----:R-:W2:Y:S04]  /*b65f0*/  LDL.LU R16, [R1+0x420] ;  /* 0x0004200001107983 */ /* 0x001ea80000300800 */
[----:B------:R-:W2:Y:S04]  /*b6600*/  LDL.LU R17, [R1+0x424] ;  /* 0x0004240001117983 */ /* 0x000ea80000300800 */
[----:B------:R-:W2:Y:S04]  /*b6610*/  LDL.LU R18, [R1+0x428] ;  /* 0x0004280001127983 */ /* 0x000ea80000300800 */
[----:B------:R-:W2:Y:S04]  /*b6620*/  LDL.LU R19, [R1+0x42c] ;  /* 0x00042c0001137983 */ /* 0x000ea80000300800 */
[----:B------:R-:W3:Y:S04]  /*b6630*/  LDL.LU.64 R4, [R1+0x4d30] ;  /* 0x004d300001047983 */ /* 0x000ee80000300a00 */
[----:B------:R0:W-:Y:S04]  /*b6640*/  STL [R1+0x440], R12 ;  /* 0x0004400c01007387 */ /* 0x0001e80000100800 */
[----:B------:R-:W-:Y:S04]  /*b6650*/  STL [R1+0x44c], R15 ;  /* 0x00044c0f01007387 */ /* 0x000fe80000100800 */
[----:B0-----:R-:W4:Y:S04]  /*b6660*/  LDL.LU R12, [R1+0x4d28] ;  /* 0x004d2800010c7983 */ /* 0x001f280000300800 */
[----:B------:R-:W-:Y:S04]  /*b6670*/  STL [R1+0x433c], R7 ;  /* 0x00433c0701007387 */ /* 0x000fe80000100800 */
[----:B------:R-:W-:Y:S04]  /*b6680*/  STL [R1+0x4338], R6 ;  /* 0x0043380601007387 */ /* 0x000fe80000100800 */
[----:B------:R-:W2:Y:S04]  /*b6690*/  LDL.LU.64 R8, [R1+0x4d20] ;  /* 0x004d200001087983 */ /* 0x000ea80000300a00 */
[----:B------:R0:W-:Y:S04]  /*b66a0*/  STL.64 [R1+0x430], R24 ;  /* 0x0004301801007387 */ /* 0x0001e80000100a00 */
[----:B0-----:R-:W2:Y:S01]  /*b66b0*/  LDL.LU.64 R24, [R1+0x4d18] ;  /* 0x004d180001187983 */ /* 0x001ea20000300a00 */
[----:B------:R-:W-:-:S02]  /*b66c0*/  IMAD.MOV.U32 R10, RZ, RZ, R26 ;  /* 0x000000ffff0a7224 */ /* 0x000fc400078e001a */
[----:B------:R-:W-:-:S05]  /*b66d0*/  IMAD.MOV.U32 R11, RZ, RZ, R27 ;  /* 0x000000ffff0b7224 */ /* 0x000fca00078e001b */
[----:B------:R-:W-:Y:S04]  /*b66e0*/  STL [R1+0x4344], R11 ;  /* 0x0043440b01007387 */ /* 0x000fe80000100800 */
[----:B------:R-:W-:Y:S01]  /*b66f0*/  STL [R1+0x4340], R10 ;  /* 0x0043400a01007387 */ /* 0x000fe20000100800 */
[----:B--2---:R-:W-:Y:S03]  /*b6700*/  HMMA.16816.F32 R24, R20, R24, R16 ;  /* 0x000000181418723c */ /* 0x004fe60000001810 */
[----:B------:R0:W-:Y:S04]  /*b6710*/  STL.64 [R1+0x4ab0], R8 ;  /* 0x004ab00801007387 */ /* 0x0001e80000100a00 */
[----:B0-----:R-:W2:Y:S04]  /*b6720*/  LDL.64 R8, [R1+0x170] ;  /* 0x0001700001087983 */ /* 0x001ea80000100a00 */
[----:B------:R-:W2:Y:S04]  /*b6730*/  LDL.LU.64 R18, [R1+0x4d10] ;  /* 0x004d100001127983 */ /* 0x000ea80000300a00 */
[----:B------:R-:W2:Y:S04]  /*b6740*/  LDL.LU.64 R16, [R1+0x4d08] ;  /* 0x004d080001107983 */ /* 0x000ea80000300a00 */
[----:B------:R0:W-:Y:S04]  /*b6750*/  STL.64 [R1+0x420], R24 ;  /* 0x0004201801007387 */ /* 0x0001e80000100a00 */
[----:B0-----:R-:W2:Y:S01]  /*b6760*/  LDL.LU.64 R24, [R1+0x4d00] ;  /* 0x004d000001187983 */ /* 0x001ea20000300a00 */
[----:B------:R-:W-:-:S02]  /*b6770*/  IMAD.MOV.U32 R6, RZ, RZ, R27 ;  /* 0x000000ffff067224 */ /* 0x000fc400078e001b */
[----:B------:R-:W-:-:S03]  /*b6780*/  IMAD.MOV.U32 R7, RZ, RZ, R26 ;  /* 0x000000ffff077224 */ /* 0x000fc600078e001a */
[----:B------:R-:W-:Y:S04]  /*b6790*/  STL [R1+0x484c], R6 ;  /* 0x00484c0601007387 */ /* 0x000fe80000100800 */
[----:B------:R-:W-:Y:S04]  /*b67a0*/  STL [R1+0x4848], R7 ;  /* 0x0048480701007387 */ /* 0x000fe80000100800 */
[----:B---3--:R0:W-:Y:S04]  /*b67b0*/  STL.64 [R1+0x4a90], R4 ;  /* 0x004a900401007387 */ /* 0x0081e80000100a00 */
        /* <DEDUP_REMOVED lines=8> */
[----:B0-----:R-:W2:Y:S01]  /*b6840*/  LDL.LU.64 R24, [R1+0x4ce8] ;  /* 0x004ce80001187983 */ /* 0x001ea20000300a00 */
[----:B------:R-:W-:Y:S02]  /*b6850*/  IMAD.MOV.U32 R15, RZ, RZ, R26 ;  /* 0x000000ffff0f7224 */ /* 0x000fe400078e001a */
[----:B------:R-:W-:-:S05]  /*b6860*/  IMAD.MOV.U32 R14, RZ, RZ, R27 ;  /* 0x000000ffff0e7224 */ /* 0x000fca00078e001b */
[----:B------:R-:W-:Y:S04]  /*b6870*/  STL.64 [R1+0x4ac0], R14 ;  /* 0x004ac00e01007387 */ /* 0x000fe80000100a00 */
[----:B----4-:R3:W-:Y:S02]  /*b6880*/  STL.64 [R1+0x4ab8], R12 ;  /* 0x004ab80c01007387 */ /* 0x0107e40000100a00 */
[----:B---3--:R-:W-:Y:S01]  /*b6890*/  HMMA.16816.F32 R12, R20, R8, R4 ;  /* 0x00000008140c723c */ /* 0x008fe20000001804 */
[----:B------:R-:W-:Y:S02]  /*b68a0*/  IMAD.MOV.U32 R5, RZ, RZ, R8 ;  /* 0x000000ffff057224 */ /* 0x000fe400078e0008 */
[----:B------:R-:W-:-:S15]  /*b68b0*/  IMAD.MOV.U32 R4, RZ, RZ, R9 ;  /* 0x000000ffff047224 */ /* 0x000fde00078e0009 */
[----:B------:R-:W-:Y:S01]  /*b68c0*/  NOP ;  /* 0x0000000000007918 */ /* 0x000fe20000000000 */
[----:B------:R-:W-:Y:S04]  /*b68d0*/  STL.64 [R1+0x400], R12 ;  /* 0x0004000c01007387 */ /* 0x000fe80000100a00 */
[----:B------:R-:W-:Y:S04]  /*b68e0*/  STL.64 [R1+0x408], R14 ;  /* 0x0004080e01007387 */ /* 0x000fe80000100a00 */
[----:B------:R2:W-:Y:S02]  /*b68f0*/  STL.64 [R1+0x4ac8], R4 ;  /* 0x004ac80401007387 */ /* 0x0005e40000100a00 */
[----:B--2---:R-:W-:Y:S01]  /*b6900*/  HMMA.16816.F32 R4, R20, R24, R16 ;  /* 0x000000181404723c */ /* 0x004fe20000001810 */
[----:B------:R-:W-:-:S02]  /*b6910*/  IMAD.MOV.U32 R24, RZ, RZ, R2 ;  /* 0x000000ffff187224 */ /* 0x000fc400078e0002 */
[----:B------:R-:W-:Y:S01]  /*b6920*/  IMAD.MOV.U32 R25, RZ, RZ, R0 ;  /* 0x000000ffff197224 */ /* 0x000fe200078e0000 */
[----:B------:R-:W2:-:S15]  /*b6930*/  LDL.LU R2, [R1+0x4ce4] ;  /* 0x004ce40001027983 */ /* 0x000e9e0000300800 */
[----:B------:R0:W-:Y:S04]  /*b6940*/  STL.64 [R1+0x3f0], R4 ;  /* 0x0003f00401007387 */ /* 0x0001e80000100a00 */
[----:B------:R1:W-:Y:S04]  /*b6950*/  STL.64 [R1+0x3f8], R6 ;  /* 0x0003f80601007387 */ /* 0x0003e80000100a00 */
[----:B------:R-:W3:Y:S04]  /*b6960*/  LDL.LU R0, [R1+0x4ce0] ;  /* 0x004ce00001007983 */ /* 0x000ee80000300800 */
[----:B------:R3:W-:Y:S04]  /*b6970*/  STL.64 [R1+0x4ad0], R24 ;  /* 0x004ad01801007387 */ /* 0x0007e80000100a00 */
[----:B------:R-:W4:Y:S04]  /*b6980*/  LDL R12, [R1+0x10] ;  /* 0x00001000010c7983 */ /* 0x000f280000100800 */
[----:B------:R-:W4:Y:S04]  /*b6990*/  LDL R13, [R1+0x14] ;  /* 0x00001400010d7983 */ /* 0x000f280000100800 */
[----:B----4-:R4:W-:Y:S04]  /*b69a0*/  STL.64 [R1+0x4ad8], R12 ;  /* 0x004ad80c01007387 */ /* 0x0109e80000100a00 */
[----:B0-----:R-:W4:Y:S04]  /*b69b0*/  LDL.LU R4, [R1+0x690] ;  /* 0x0006900001047983 */ /* 0x001f280000300800 */
[----:B------:R-:W4:Y:S04]  /*b69c0*/  LDL.LU R5, [R1+0x694] ;  /* 0x0006940001057983 */ /* 0x000f280000300800 */
[----:B-1----:R-:W4:Y:S04]  /*b69d0*/  LDL.LU R6, [R1+0x698] ;  /* 0x0006980001067983 */ /* 0x002f280000300800 */
[----:B------:R-:W4:Y:S01]  /*b69e0*/  LDL.LU R7, [R1+0x69c] ;  /* 0x00069c0001077983 */ /* 0x000f220000300800 */
[----:B---3--:R-:W-:-:S02]  /*b69f0*/  IMAD.MOV.U32 R24, RZ, RZ, R0 ;  /* 0x000000ffff187224 */ /* 0x008fc400078e0000 */
[----:B--2---:R-:W-:Y:S01]  /*b6a00*/  IMAD.MOV.U32 R25, RZ, RZ, R2 ;  /* 0x000000ffff197224 */ /* 0x004fe200078e0002 */
[----:B----4-:R-:W-:Y:S04]  /*b6a10*/  STL.64 [R1+0x4ae8], R6 ;  /* 0x004ae80601007387 */ /* 0x010fe80000100a00 */
[----:B------:R0:W-:Y:S04]  /*b6a20*/  STL.64 [R1+0x4ae0], R4 ;  /* 0x004ae00401007387 */ /* 0x0001e80000100a00 */
[----:B------:R-:W2:Y:S04]  /*b6a30*/  LDL.LU R0, [R1+0x4cdc] ;  /* 0x004cdc0001007983 */ /* 0x000ea80000300800 */
[----:B------:R-:W3:Y:S04]  /*b6a40*/  LDL.LU R2, [R1+0x4cd8] ;  /* 0x004cd80001027983 */ /* 0x000ee80000300800 */
[----:B------:R1:W-:Y:S04]  /*b6a50*/  STL.64 [R1+0x4af0], R24 ;  /* 0x004af01801007387 */ /* 0x0003e80000100a00 */
[----:B------:R-:W4:Y:S04]  /*b6a60*/  LDL.LU R12, [R1+0x6a0] ;  /* 0x0006a000010c7983 */ /* 0x000f280000300800 */
[----:B------:R-:W4:Y:S04]  /*b6a70*/  LDL.LU R13, [R1+0x6a4] ;  /* 0x0006a400010d7983 */ /* 0x000f280000300800 */
[----:B------:R-:W2:Y:S04]  /*b6a80*/  LDL.LU R14, [R1+0x6a8] ;  /* 0x0006a800010e7983 */ /* 0x000ea80000300800 */
[----:B------:R-:W2:Y:S04]  /*b6a90*/  LDL.LU R15, [R1+0x6ac] ;  /* 0x0006ac00010f7983 */ /* 0x000ea80000300800 */
[----:B--2---:R-:W-:Y:S04]  /*b6aa0*/  STL.64 [R1+0x4b00], R14 ;  /* 0x004b000e01007387 */ /* 0x004fe80000100a00 */
[----:B----4-:R3:W-:Y:S04]  /*b6ab0*/  STL.64 [R1+0x4af8], R12 ;  /* 0x004af80c01007387 */ /* 0x0107e80000100a00 */
[----:B0-----:R-:W2:Y:S04]  /*b6ac0*/  LDL R4, [R1+0x30] ;  /* 0x0000300001047983 */ /* 0x001ea80000100800 */
[----:B------:R-:W2:Y:S04]  /*b6ad0*/  LDL R5, [R1+0x34] ;  /* 0x0000340001057983 */ /* 0x000ea80000100800 */
[----:B--2---:R-:W-:Y:S04]  /*b6ae0*/  STL.64 [R1+0x4b08], R4 ;  /* 0x004b080401007387 */ /* 0x004fe80000100a00 */
[----:B-1----:R-:W2:Y:S04]  /*b6af0*/  LDL.LU R24, [R1+0x6b0] ;  /* 0x0006b00001187983 */ /* 0x002ea80000300800 */
        /* <DEDUP_REMOVED lines=10> */
[----:B0-----:R-:W4:Y:S04]  /*b6ba0*/  LDL R24, [R1+0x50] ;  /* 0x0000500001187983 */ /* 0x001f280000100800 */
[----:B------:R-:W4:Y:S04]  /*b6bb0*/  LDL R25, [R1+0x54] ;  /* 0x0000540001197983 */ /* 0x000f280000100800 */
[----:B----4-:R3:W-:Y:S04]  /*b6bc0*/  STL.64 [R1+0x4b28], R24 ;  /* 0x004b281801007387 */ /* 0x0107e80000100a00 */
[----:B-1----:R-:W4:Y:S04]  /*b6bd0*/  LDL.LU R12, [R1+0x6d0] ;  /* 0x0006d000010c7983 */ /* 0x002f280000300800 */
[----:B------:R-:W4:Y:S04]  /*b6be0*/  LDL.LU R13, [R1+0x6d4] ;  /* 0x0006d400010d7983 */ /* 0x000f280000300800 */
[----:B------:R-:W4:Y:S04]  /*b6bf0*/  LDL.LU R14, [R1+0x6d8] ;  /* 0x0006d800010e7983 */ /* 0x000f280000300800 */
        /* <DEDUP_REMOVED lines=24> */
[----:B--2---:R-:W-:Y:S04]  /*b6d80*/  STL.64 [R1+0x4b60], R12 ;  /* 0x004b600c01007387 */ /* 0x004fe80000100a00 */
[----:B------:R-:W2:Y:S04]  /*b6d90*/  LDL.LU R2, [R1+0x4cc4] ;  /* 0x004cc40001027983 */ /* 0x000ea80000300800 */
[----:B------:R-:W3:Y:S04]  /*b6da0*/  LDL.LU R0, [R1+0x4cc0] ;  /* 0x004cc00001007983 */ /* 0x000ee80000300800 */
[----:B------:R0:W-:Y:S04]  /*b6db0*/  STL.64 [R1+0x4b70], R24 ;  /* 0x004b701801007387 */ /* 0x0001e80000100a00 */
[----:B0-----:R-:W4:Y:S04]  /*b6dc0*/  LDL R24, [R1+0x90] ;  /* 0x0000900001187983 */ /* 0x001f280000100800 */
[----:B------:R-:W4:Y:S04]  /*b6dd0*/  LDL R25, [R1+0x94] ;  /* 0x0000940001197983 */ /* 0x000f280000100800 */
[----:B----4-:R3:W-:Y:S04]  /*b6de0*/  STL.64 [R1+0x4b88], R24 ;  /* 0x004b881801007387 */ /* 0x0107e80000100a00 */
[----:B------:R-:W4:Y:S04]  /*b6df0*/  LDL.LU R12, [R1+0x700] ;  /* 0x00070000010c7983 */ /* 0x000f280000300800 */
[----:B------:R-:W4:Y:S04]  /*b6e00*/  LDL.LU R13, [R1+0x704] ;  /* 0x00070400010d7983 */ /* 0x000f280000300800 */
[----:B------:R-:W4:Y:S04]  /*b6e10*/  LDL.LU R14, [R1+0x708] ;  /* 0x00070800010e7983 */ /* 0x000f280000300800 */
[----:B------:R-:W4:Y:S01]  /*b6e20*/  LDL.LU R15, [R1+0x70c] ;  /* 0x00070c00010f7983 */ /* 0x000f220000300800 */
[----:B---3--:R-:W-:-:S02]  /*b6e30*/  IMAD.MOV.U32 R24, RZ, RZ, R0 ;  /* 0x000000ffff187224 */ /* 0x008fc400078e0000 */
[----:B--2---:R-:W-:Y:S01]  /*b6e40*/  IMAD.MOV.U32 R25, RZ, RZ, R2 ;  /* 0x000000ffff197224 */ /* 0x004fe200078e0002 */
        /* <DEDUP_REMOVED lines=32> */
[----:B----4-:R-:W-:Y:S04]  /*b7050*/  STL.64 [R1+0x4bc8], R14 ;  /* 0x004bc80e01007387 */ /* 0x010fe80000100a00 */
[----:B------:R0:W-:Y:S01]  /*b7060*/  STL.64 [R1+0x4bc0], R12 ;  /* 0x004bc00c01007387 */ /* 0x0001e20000100a00 */
[----:B---3--:R-:W-:-:S02]  /*b7070*/  IMAD.MOV.U32 R24, RZ, RZ, R0 ;  /* 0x000000ffff187224 */ /* 0x008fc400078e0000 */
[----:B------:R-:W-:Y:S01]  /*b7080*/  IMAD.MOV.U32 R25, RZ, RZ, R2 ;  /* 0x000000ffff197224 */ /* 0x000fe200078e0002 */
[----:B0-----:R-:W2:Y:S04]  /*b7090*/  LDL.LU R12, [R1+0x740] ;  /* 0x00074000010c7983 */ /* 0x001ea80000300800 */
[----:B------:R-:W2:Y:S04]  /*b70a0*/  LDL.LU R13, [R1+0x744] ;  /* 0x00074400010d7983 */ /* 0x000ea80000300800 */
[----:B------:R-:W3:Y:S04]  /*b70b0*/  LDL.LU R14, [R1+0x748] ;  /* 0x00074800010e7983 */ /* 0x000ee80000300800 */
[----:B------:R-:W3:Y:S04]  /*b70c0*/  LDL.LU R15, [R1+0x74c] ;  /* 0x00074c00010f7983 */ /* 0x000ee80000300800 */
[----:B------:R-:W4:Y:S04]  /*b70d0*/  LDL.LU R0, [R1+0x4cac] ;  /* 0x004cac0001007983 */ /* 0x000f280000300800 */
[----:B------:R-:W2:Y:S04]  /*b70e0*/  LDL.LU R2, [R1+0x4ca8] ;  /* 0x004ca80001027983 */ /* 0x000ea80000300800 */
[----:B------:R0:W-:Y:S04]  /*b70f0*/  STL.64 [R1+0x4c00], R24 ;  /* 0x004c001801007387 */ /* 0x0001e80000100a00 */
[----:B0-----:R-:W2:Y:S04]  /*b7100*/  LDL R24, [R1+0xf0] ;  /* 0x0000f00001187983 */ /* 0x001ea80000100800 */
[----:B------:R-:W2:Y:S04]  /*b7110*/  LDL R25, [R1+0xf4] ;  /* 0x0000f40001197983 */ /* 0x000ea80000100800 */
[----:B--2---:R-:W-:Y:S04]  /*b7120*/  STL.64 [R1+0x4c18], R24 ;  /* 0x004c181801007387 */ /* 0x004fe80000100a00 */
[----:B---3--:R-:W-:Y:S04]  /*b7130*/  STL.64 [R1+0x4be0], R14 ;  /* 0x004be00e01007387 */ /* 0x008fe80000100a00 */
[----:B------:R0:W-:Y:S04]  /*b7140*/  STL.64 [R1+0x4bd8], R12 ;  /* 0x004bd80c01007387 */ /* 0x0001e80000100a00 */
        /* <DEDUP_REMOVED lines=14> */
[----:B------:R-:W3:Y:S04]  /*b7230*/  LDL.LU R15, [R1+0x76c] ;  /* 0x00076c00010f7983 */ /* 0x000ee80000300800 */
[----:B------:R-:W2:Y:S04]  /*b7240*/  LDL R24, [R1+0x110] ;  /* 0x0001100001187983 */ /* 0x000ea80000100800 */
[----:B------:R-:W2:Y:S04]  /*b7250*/  LDL R25, [R1+0x114] ;  /* 0x0001140001197983 */ /* 0x000ea80000100800 */
[----:B--2---:R4:W-:Y:S04]  /*b7260*/  STL.64 [R1+0x4c48], R24 ;  /* 0x004c481801007387 */ /* 0x0049e80000100a00 */
[----:B---3--:R-:W-:Y:S04]  /*b7270*/  STL.64 [R1+0x4c10], R14 ;  /* 0x004c100e01007387 */ /* 0x008fe80000100a00 */
[----:B------:R0:W-:Y:S01]  /*b7280*/  STL.64 [R1+0x4c08], R12 ;  /* 0x004c080c01007387 */ /* 0x0001e20000100a00 */
[----:B----4-:R-:W-:-:S02]  /*b7290*/  IMAD.MOV.U32 R24, RZ, RZ, R0 ;  /* 0x000000ffff187224 */ /* 0x010fc400078e0000 */
        /* <DEDUP_REMOVED lines=8> */
[----:B0-----:R-:W2:Y:S04]  /*b7320*/  LDL.64 R24, [R1+0x130] ;  /* 0x0001300001187983 */ /* 0x001ea80000100a00 */
[----:B--2---:R-:W-:Y:S04]  /*b7330*/  STL.64 [R1+0x4c78], R24 ;  /* 0x004c781801007387 */ /* 0x004fe80000100a00 */
[----:B---3--:R-:W-:Y:S04]  /*b7340*/  STL.64 [R1+0x4c28], R14 ;  /* 0x004c280e01007387 */ /* 0x008fe80000100a00 */
[----:B------:R0:W-:Y:S04]  /*b7350*/  STL.64 [R1+0x4c20], R12 ;  /* 0x004c200c01007387 */ /* 0x0001e80000100a00 */
[----:B0-----:R-:W2:Y:S04]  /*b7360*/  LDL.LU R12, [R1+0x780] ;  /* 0x00078000010c7983 */ /* 0x001ea80000300800 */
[----:B------:R-:W2:Y:S04]  /*b7370*/  LDL.LU R13, [R1+0x784] ;  /* 0x00078400010d7983 */ /* 0x000ea80000300800 */
[----:B------:R-:W3:Y:S04]  /*b7380*/  LDL.LU R14, [R1+0x788] ;  /* 0x00078800010e7983 */ /* 0x000ee80000300800 */
[----:B------:R-:W3:Y:S04]  /*b7390*/  LDL.LU R15, [R1+0x78c] ;  /* 0x00078c00010f7983 */ /* 0x000ee80000300800 */
[----:B------:R-:W2:Y:S04]  /*b73a0*/  LDL R24, [R1+0x140] ;  /* 0x0001400001187983 */ /* 0x000ea80000100800 */
[----:B------:R-:W2:Y:S04]  /*b73b0*/  LDL R25, [R1+0x144] ;  /* 0x0001440001197983 */ /* 0x000ea80000100800 */
[----:B--2---:R0:W-:Y:S04]  /*b73c0*/  STL.64 [R1+0x4c90], R24 ;  /* 0x004c901801007387 */ /* 0x0041e80000100a00 */
        /* <DEDUP_REMOVED lines=16> */
[----:B------:R-:W-:-:S02]  /*b74d0*/  IMAD.MOV.U32 R16, RZ, RZ, R2 ;  /* 0x000000ffff107224 */ /* 0x000fc400078e0002 */
[----:B------:R-:W0:Y:S01]  /*b74e0*/  S2R R2, SR_TID.X ;  /* 0x0000000000027919 */ /* 0x000e220000002100 */
[----:B---3--:R-:W-:Y:S04]  /*b74f0*/  STL.64 [R1+0x4c70], R14 ;  /* 0x004c700e01007387 */ /* 0x008fe80000100a00 */
[----:B--2---:R1:W-:Y:S04]  /*b7500*/  STL.64 [R1+0x4c68], R12 ;  /* 0x004c680c01007387 */ /* 0x0043e80000100a00 */
[----:B-1----:R-:W2:Y:S04]  /*b7510*/  LDL.LU R12, [R1+0x7b0] ;  /* 0x0007b000010c7983 */ /* 0x002ea80000300800 */
[----:B------:R-:W2:Y:S04]  /*b7520*/  LDL.LU R13, [R1+0x7b4] ;  /* 0x0007b400010d7983 */ /* 0x000ea80000300800 */
[----:B------:R-:W3:Y:S04]  /*b7530*/  LDL.LU R14, [R1+0x7b8] ;  /* 0x0007b800010e7983 */ /* 0x000ee80000300800 */
[----:B------:R-:W3:Y:S01]  /*b7540*/  LDL.LU R15, [R1+0x7bc] ;  /* 0x0007bc00010f7983 */ /* 0x000ee20000300800 */
[----:B----4-:R-:W-:Y:S01]  /*b7550*/  IMAD.MOV.U32 R17, RZ, RZ, R0 ;  /* 0x000000ffff117224 */ /* 0x010fe200078e0000 */
[C---:B0-----:R-:W-:Y:S01]  /*b7560*/  LOP3.LUT R0, R2.reuse, 0x7, RZ, 0xc0, !PT ;  /* 0x0000000702007812 */ /* 0x041fe200078ec0ff */
[----:B------:R-:W-:-:S04]  /*b7570*/  IMAD.SHL.U32 R19, R2, 0x2, RZ ;  /* 0x0000000202137824 */ /* 0x000fc800078e00ff */
[----:B------:R-:W-:-:S05]  /*b7580*/  IMAD R0, R0, 0x90, RZ ;  /* 0x0000009000007824 */ /* 0x000fca00078e02ff */
[----:B------:R-:W-:Y:S02]  /*b7590*/  LOP3.LUT R0, R0, 0x10, R19, 0x78, !PT ;  /* 0x0000001000007812 */ /* 0x000fe400078e7813 */
[----:B------:R-:W-:Y:S01]  /*b75a0*/  HMMA.16816.F32 R16, R20, R16, R24 ;  /* 0x000000101410723c */ /* 0x000fe20000001818 */
[----:B------:R-:W-:-:S05]  /*b75b0*/  IMAD.SHL.U32 R2, R2, 0x40, RZ ;  /* 0x0000004002027824 */ /* 0x000fca00078e00ff */
        /* <DEDUP_REMOVED lines=15> */
[----:B------:R-:W2:Y:S01]  /*b76b0*/  LDL.LU.64 R24, [R1+0x4c90] ;  /* 0x004c900001187983 */ /* 0x000ea20000300a00 */
[----:B------:R-:W-:-:S03]  /*b76c0*/  LOP3.LUT R0, R0, 0x40, RZ, 0x3c, !PT ;  /* 0x0000004000007812 */ /* 0x000fc600078e3cff */
        /* <DEDUP_REMOVED lines=127> */
[----:B------:R4:W-:Y:S04]  /*b7ec0*/  STL.64 [R1+0x6a8], R26 ;  /* 0x0006a81a01007387 */ /* 0x0009e80000100a00 */
[----:B0-----:R-:W4:Y:S01]  /*b7ed0*/  LDL.LU.64 R24, [R1+0x4ad0] ;  /* 0x004ad00001187983 */ /* 0x001f220000300a00 */
[C---:B--2---:R-:W-:Y:S03]  /*b7ee0*/  HMMA.16816.F32 R12, R20.reuse, R12, R4 ;  /* 0x0000000c140c723c */ /* 0x044fe60000001804 */
[----:B------:R-:W2:Y:S05]  /*b7ef0*/  LDL.LU.64 R4, [R1+0x4ac8] ;  /* 0x004ac80001047983 */ /* 0x000eaa0000300a00 */
[C---:B----4-:R-:W-:Y:S11]  /*b7f00*/  HMMA.16816.F32 R24, R20.reuse, R24, R8 ;  /* 0x000000181418723c */ /* 0x050ff60000001808 */
[----:B------:R-:W-:Y:S04]  /*b7f10*/  STL.64 [R1+0x690], R12 ;  /* 0x0006900c01007387 */ /* 0x000fe80000100a00 */
[----:B------:R0:W-:Y:S04]  /*b7f20*/  STL.64 [R1+0x698], R14 ;  /* 0x0006980e01007387 */ /* 0x0001e80000100a00 */
[----:B0-----:R-:W3:Y:S04]  /*b7f30*/  LDL.LU.64 R14, [R1+0x4ac0] ;  /* 0x004ac000010e7983 */ /* 0x001ee80000300a00 */
[----:B------:R-:W4:Y:S04]  /*b7f40*/  LDL.LU.64 R12, [R1+0x4ab8] ;  /* 0x004ab800010c7983 */ /* 0x000f280000300a00 */
[----:B------:R-:W2:Y:S04]  /*b7f50*/  LDL.LU.64 R8, [R1+0x4ab0] ;  /* 0x004ab00001087983 */ /* 0x000ea80000300a00 */
[----:B------:R-:W-:Y:S04]  /*b7f60*/  STL.64 [R1+0x680], R24 ;  /* 0x0006801801007387 */ /* 0x000fe80000100a00 */
[----:B------:R0:W-:Y:S04]  /*b7f70*/  STL.64 [R1+0x688], R26 ;  /* 0x0006881a01007387 */ /* 0x0001e80000100a00 */
[----:B0-----:R-:W2:Y:S04]  /*b7f80*/  LDL.LU.64 R26, [R1+0x4aa8] ;  /* 0x004aa800011a7983 */ /* 0x001ea80000300a00 */
[----:B------:R-:W2:Y:S02]  /*b7f90*/  LDL.LU.64 R24, [R1+0x4aa0] ;  /* 0x004aa00001187983 */ /* 0x000ea40000300a00 */
[----:B--2---:R-:W-:Y:S02]  /*b7fa0*/  HMMA.16816.F32 R16, R20, R24, R16 ;  /* 0x000000181410723c */ /* 0x004fe40000001810 */
[----:B------:R-:W-:Y:S04]  /*b7fb0*/  STL.64 [R1+0x48a0], R26 ;  /* 0x0048a01a01007387 */ /* 0x000fe80000100a00 */
[----:B------:R0:W-:Y:S02]  /*b7fc0*/  STL.64 [R1+0x4898], R24 ;  /* 0x0048981801007387 */ /* 0x0001e40000100a00 */
[----:B0-----:R-:W-:-:S02]  /*b7fd0*/  IMAD.MOV.U32 R25, RZ, RZ, R4 ;  /* 0x000000ffff197224 */ /* 0x001fc400078e0004 */
[----:B------:R-:W-:-:S09]  /*b7fe0*/  IMAD.MOV.U32 R24, RZ, RZ, R5 ;  /* 0x000000ffff187224 */ /* 0x000fd200078e0005 */
[----:B------:R0:W-:Y:S04]  /*b7ff0*/  STL.64 [R1+0x670], R16 ;  /* 0x0006701001007387 */ /* 0x0001e80000100a00 */
[----:B------:R1:W-:Y:S04]  /*b8000*/  STL.64 [R1+0x678], R18 ;  /* 0x0006781201007387 */ /* 0x0003e80000100a00 */
[----:B------:R-:W2:Y:S04]  /*b8010*/  LDL.LU R4, [R1+0x650] ;  /* 0x0006500001047983 */ /* 0x000ea80000300800 */
[----:B------:R-:W2:Y:S04]  /*b8020*/  LDL.LU R5, [R1+0x654] ;  /* 0x0006540001057983 */ /* 0x000ea80000300800 */
[----:B------:R-:W2:Y:S04]  /*b8030*/  LDL.LU R6, [R1+0x658] ;  /* 0x0006580001067983 */ /* 0x000ea80000300800 */
[----:B------:R-:W2:Y:S04]  /*b8040*/  LDL.LU R7, [R1+0x65c] ;  /* 0x00065c0001077983 */ /* 0x000ea80000300800 */
[----:B0-----:R-:W2:Y:S04]  /*b8050*/  LDL.LU R16, [R1+0x3d0] ;  /* 0x0003d00001107983 */ /* 0x001ea80000300800 */
[----:B------:R-:W2:Y:S04]  /*b8060*/  LDL.LU R17, [R1+0x3d4] ;  /* 0x0003d40001117983 */ /* 0x000ea80000300800 */
[----:B-1----:R-:W2:Y:S04]  /*b8070*/  LDL.LU R18, [R1+0x3d8] ;  /* 0x0003d80001127983 */ /* 0x002ea80000300800 */
[----:B------:R-:W2:Y:S04]  /*b8080*/  LDL.LU R19, [R1+0x3dc] ;  /* 0x0003dc0001137983 */ /* 0x000ea80000300800 */
[----:B------:R0:W-:Y:S04]  /*b8090*/  STL.64 [R1+0x4a48], R24 ;  /* 0x004a481801007387 */ /* 0x0001e80000100a00 */
[----:B0-----:R-:W2:Y:S04]  /*b80a0*/  LDL.LU.64 R24, [R1+0x190] ;  /* 0x0001900001187983 */ /* 0x001ea80000300a00 */
[----:B--2---:R4:W-:Y:S02]  /*b80b0*/  STL.64 [R1+0x4a50], R24 ;  /* 0x004a501801007387 */ /* 0x0049e40000100a00 */
[----:B----4-:R-:W-:-:S02]  /*b80c0*/  IMAD.MOV.U32 R24, RZ, RZ, R13 ;  /* 0x000000ffff187224 */ /* 0x010fc400078e000d */
[----:B------:R-:W-:Y:S01]  /*b80d0*/  IMAD.MOV.U32 R25, RZ, RZ, R29 ;  /* 0x000000ffff197224 */ /* 0x000fe200078e001d */
[----:B------:R-:W2:Y:S04]  /*b80e0*/  LDL.LU R13, [R1+0x4a98] ;  /* 0x004a9800010d7983 */ /* 0x000ea80000300800 */
[----:B------:R0:W-:Y:S04]  /*b80f0*/  STL.64 [R1+0x4a68], R24 ;  /* 0x004a681801007387 */ /* 0x0001e80000100a00 */
[----:B0-----:R-:W2:Y:S04]  /*b8100*/  LDL.LU R24, [R1+0x660] ;  /* 0x0006600001187983 */ /* 0x001ea80000300800 */
[----:B------:R-:W2:Y:S04]  /*b8110*/  LDL.LU R25, [R1+0x664] ;  /* 0x0006640001197983 */ /* 0x000ea80000300800 */
[----:B------:R-:W2:Y:S04]  /*b8120*/  LDL.LU R26, [R1+0x668] ;  /* 0x00066800011a7983 */ /* 0x000ea80000300800 */
[----:B------:R-:W2:Y:S02]  /*b8130*/  LDL.LU R27, [R1+0x66c] ;  /* 0x00066c00011b7983 */ /* 0x000ea40000300800 */
[----:B--2---:R-:W-:-:S15]  /*b8140*/  HMMA.16816.F32 R24, R20, R12, R24 ;  /* 0x0000000c1418723c */ /* 0x004fde0000001818 */
[----:B------:R-:W-:-:S04]  /*b8150*/  NOP ;  /* 0x0000000000007918 */ /* 0x000fc80000000000 */
[----:B------:R-:W-:Y:S04]  /*b8160*/  STL.64 [R1+0x660], R24 ;  /* 0x0006601801007387 */ /* 0x000fe80000100a00 */
[----:B------:R-:W-:Y:S04]  /*b8170*/  STL.64 [R1+0x668], R26 ;  /* 0x0006681a01007387 */ /* 0x000fe80000100a00 */
[----:B---3--:R-:W-:Y:S04]  /*b8180*/  STL.64 [R1+0x4890], R14 ;  /* 0x0048900e01007387 */ /* 0x008fe80000100a00 */
[----:B------:R0:W-:Y:S04]  /*b8190*/  STL.64 [R1+0x4888], R12 ;  /* 0x0048880c01007387 */ /* 0x0001e80000100a00 */
        /* <DEDUP_REMOVED lines=17> */
[----:B------:R0:W-:Y:S04]  /*b82b0*/  STL.64 [R1+0x650], R4 ;  /* 0x0006500401007387 */ /* 0x0001e80000100a00 */
[----:B------:R-:W-:Y:S04]  /*b82c0*/  STL.64 [R1+0x658], R6 ;  /* 0x0006580601007387 */ /* 0x000fe80000100a00 */
[----:B0-----:R-:W3:Y:S04]  /*b82d0*/  LDL.LU.64 R4, [R1+0x4a90] ;  /* 0x004a900001047983 */ /* 0x001ee80000300a00 */
[----:B------:R-:W-:Y:S04]  /*b82e0*/  STL [R1+0x486c], R8 ;  /* 0x00486c0801007387 */ /* 0x000fe80000100800 */
[----:B------:R0:W-:Y:S04]  /*b82f0*/  STL [R1+0x4868], R9 ;  /* 0x0048680901007387 */ /* 0x0001e80000100800 */
[----:B0-----:R-:W4:Y:S01]  /*b8300*/  LDL.LU.64 R8, [R1+0x180] ;  /* 0x0001800001087983 */ /* 0x001f220000300a00 */
[----:B------:R-:W-:-:S02]  /*b8310*/  IMAD.MOV.U32 R24, RZ, RZ, R28 ;  /* 0x000000ffff187224 */ /* 0x000fc400078e001c */
[----:B------:R-:W0:Y:S01]  /*b8320*/  S2R R28, SR_TID.X ;  /* 0x00000000001c7919 */ /* 0x000e220000002100 */
[----:B------:R-:W-:Y:S01]  /*b8330*/  IMAD.MOV.U32 R25, RZ, RZ, R3 ;  /* 0x000000ffff197224 */ /* 0x000fe200078e0003 */
[C---:B0-----:R-:W-:Y:S01]  /*b8340*/  LOP3.LUT R3, R28.reuse, 0x7, RZ, 0xc0, !PT ;  /* 0x000000071c037812 */ /* 0x041fe200078ec0ff */
[----:B---3--:R-:W-:Y:S01]  /*b8350*/  HMMA.16816.F32 R20, R20, R4, R16 ;  /* 0x000000041414723c */ /* 0x008fe20000001810 */
[----:B------:R-:W2:Y:S04]  /*b8360*/  LDL.LU.64 R18, [R1+0x4a88] ;  /* 0x004a880001127983 */ /* 0x000ea80000300a00 */
[----:B------:R-:W2:Y:S01]  /*b8370*/  LDL.LU.64 R16, [R1+0x4a80] ;  /* 0x004a800001107983 */ /* 0x000ea20000300a00 */
[----:B------:R-:W-:Y:S02]  /*b8380*/  IMAD R3, R3, 0x90, RZ ;  /* 0x0000009003037824 */ /* 0x000fe400078e02ff */
[----:B------:R-:W-:-:S02]  /*b8390*/  IMAD.SHL.U32 R29, R28, 0x2, RZ ;  /* 0x000000021c1d7824 */ /* 0x000fc400078e00ff */
[----:B------:R-:W-:-:S03]  /*b83a0*/  IMAD.SHL.U32 R28, R28, 0x40, RZ ;  /* 0x000000401c1c7824 */ /* 0x000fc600078e00ff */
[----:B------:R-:W-:-:S04]  /*b83b0*/  LOP3.LUT R3, R3, 0x10, R29, 0x78, !PT ;  /* 0x0000001003037812 */ /* 0x000fc800078e781d */
[----:B------:R-:W-:Y:S01]  /*b83c0*/  LOP3.LUT R3, R3, 0x400, R28, 0xf8, !PT ;  /* 0x0000040003037812 */ /* 0x000fe200078ef81c */
[----:B------:R0:W-:Y:S03]  /*b83d0*/  STL [R1+0x4864], R4 ;  /* 0x0048640401007387 */ /* 0x0001e60000100800 */
[----:B------:R-:W-:Y:S01]  /*b83e0*/  LOP3.LUT R3, R3, 0x60, RZ, 0x3c, !PT ;  /* 0x0000006003037812 */ /* 0x000fe200078e3cff */
[----:B------:R-:W-:Y:S04]  /*b83f0*/  STL.64 [R1+0x3d0], R20 ;  /* 0x0003d01401007387 */ /* 0x000fe80000100a00 */
[----:B------:R-:W-:Y:S04]  /*b8400*/  STL.64 [R1+0x3d8], R22 ;  /* 0x0003d81601007387 */ /* 0x000fe80000100a00 */
[----:B------:R-:W1:Y:S04]  /*b8410*/  LDSM.16.MT88.4 R20, [R3+UR5+0x23000] ;  /* 0x023000050314783b */ /* 0x000e680008004200 */
[----:B------:R3:W-:Y:S04]  /*b8420*/  STL [R1+0x4860], R5 ;  /* 0x0048600501007387 */ /* 0x0007e80000100800 */
[----:B0-----:R-:W4:Y:S04]  /*b8430*/  LDL.LU R4, [R1+0x610] ;  /* 0x0006100001047983 */ /* 0x001f280000300800 */
[----:B---3--:R-:W4:Y:S04]  /*b8440*/  LDL.LU R5, [R1+0x614] ;  /* 0x0006140001057983 */ /* 0x008f280000300800 */
[----:B------:R-:W4:Y:S04]  /*b8450*/  LDL.LU R6, [R1+0x618] ;  /* 0x0006180001067983 */ /* 0x000f280000300800 */
[----:B------:R-:W4:Y:S04]  /*b8460*/  LDL.LU R7, [R1+0x61c] ;  /* 0x00061c0001077983 */ /* 0x000f280000300800 */
[----:B-1----:R-:W-:Y:S04]  /*b8470*/  STL.64 [R1+0x4858], R22 ;  /* 0x0048581601007387 */ /* 0x002fe80000100a00 */
        /* <DEDUP_REMOVED lines=15> */
[----:B------:R-:W-:Y:S04]  /*b8570*/  STL.64 [R1+0x638], R26 ;  /* 0x0006381a01007387 */ /* 0x000fe80000100a00 */
[----:B0-----:R-:W3:Y:S02]  /*b8580*/  LDL.LU.64 R24, [R1+0x4a50] ;  /* 0x004a500001187983 */ /* 0x001ee40000300a00 */
[----:B---3--:R-:W-:-:S15]  /*b8590*/  HMMA.16816.F32 R20, R16, R24, R20 ;  /* 0x000000181014723c */ /* 0x008fde0000001814 */
[----:B------:R-:W-:-:S04]  /*b85a0*/  NOP ;  /* 0x0000000000007918 */ /* 0x000fc80000000000 */
[----:B------:R0:W-:Y:S04]  /*b85b0*/  STL.64 [R1+0x620], R20 ;  /* 0x0006201401007387 */ /* 0x0001e80000100a00 */
[----:B------:R-:W-:Y:S01]  /*b85c0*/  STL.64 [R1+0x628], R22 ;  /* 0x0006281601007387 */ /* 0x000fe20000100a00 */
[----:B0-----:R-:W-:Y:S02]  /*b85d0*/  IMAD.MOV.U32 R21, RZ, RZ, R24 ;  /* 0x000000ffff157224 */ /* 0x001fe400078e0018 */
[----:B------:R-:W-:Y:S02]  /*b85e0*/  IMAD.MOV.U32 R20, RZ, RZ, R25 ;  /* 0x000000ffff147224 */ /* 0x000fe400078e0019 */
[----:B------:R-:W2:Y:S04]  /*b85f0*/  LDL.LU.64 R24, [R1+0x4a48] ;  /* 0x004a480001187983 */ /* 0x000ea80000300a00 */
[----:B------:R4:W-:Y:S02]  /*b8600*/  STL.64 [R1+0x4a40], R20 ;  /* 0x004a401401007387 */ /* 0x0009e40000100a00 */
[----:B----4-:R-:W-:Y:S01]  /*b8610*/  HMMA.16816.F32 R20, R16, R8, R4 ;  /* 0x000000081014723c */ /* 0x010fe20000001804 */
[----:B------:R-:W-:-:S02]  /*b8620*/  IMAD.MOV.U32 R5, RZ, RZ, R9 ;  /* 0x000000ffff057224 */ /* 0x000fc400078e0009 */
[----:B------:R-:W-:-:S15]  /*b8630*/  IMAD.MOV.U32 R4, RZ, RZ, R8 ;  /* 0x000000ffff047224 */ /* 0x000fde00078e0008 */
[----:B------:R-:W-:Y:S01]  /*b8640*/  NOP ;  /* 0x0000000000007918 */ /* 0x000fe20000000000 */
[----:B------:R-:W-:Y:S04]  /*b8650*/  STL.64 [R1+0x610], R20 ;  /* 0x0006101401007387 */ /* 0x000fe80000100a00 */
[----:B------:R-:W-:Y:S04]  /*b8660*/  STL.64 [R1+0x618], R22 ;  /* 0x0006181601007387 */ /* 0x000fe80000100a00 */
[----:B------:R-:W-:Y:S04]  /*b8670*/  STL [R1+0x4884], R5 ;  /* 0x0048840501007387 */ /* 0x000fe80000100800 */
[----:B------:R2:W-:Y:S02]  /*b8680*/  STL [R1+0x4880], R4 ;  /* 0x0048800401007387 */ /* 0x0005e40000100800 */
[----:B--2---:R-:W-:Y:S02]  /*b8690*/  HMMA.16816.F32 R4, R16, R24, R12 ;  /* 0x000000181004723c */ /* 0x004fe4000000180c */
[----:B------:R-:W2:-:S15]  /*b86a0*/  LDL.LU R12, [R1+0x570] ;  /* 0x00057000010c7983 */ /* 0x000e9e0000300800 */
[----:B------:R-:W-:Y:S02]  /*b86b0*/  NOP ;  /* 0x0000000000007918 */ /* 0x000fe40000000000 */
[----:B------:R-:W-:Y:S04]  /*b86c0*/  STL.64 [R1+0x600], R4 ;  /* 0x0006000401007387 */ /* 0x000fe80000100a00 */
[----:B------:R-:W-:Y:S04]  /*b86d0*/  STL.64 [R1+0x608], R6 ;  /* 0x0006080601007387 */ /* 0x000fe80000100a00 */
[----:B------:R-:W2:Y:S04]  /*b86e0*/  LDL.LU R13, [R1+0x574] ;  /* 0x00057400010d7983 */ /* 0x000ea80000300800 */
[----:B------:R-:W3:Y:S04]  /*b86f0*/  LDL.LU R14, [R1+0x578] ;  /* 0x00057800010e7983 */ /* 0x000ee80000300800 */
[----:B------:R-:W3:Y:S04]  /*b8700*/  LDL.LU R15, [R1+0x57c] ;  /* 0x00057c00010f7983 */ /* 0x000ee80000300800 */
[----:B---3--:R-:W-:Y:S04]  /*b8710*/  STL.64 [R1+0x49c0], R14 ;  /* 0x0049c00e01007387 */ /* 0x008fe80000100a00 */
[----:B--2---:R0:W-:Y:S04]  /*b8720*/  STL.64 [R1+0x49b8], R12 ;  /* 0x0049b80c01007387 */ /* 0x0041e80000100a00 */
[----:B0-----:R-:W2:Y:S04]  /*b8730*/  LDL.LU.64 R12, [R1+0x100] ;  /* 0x00010000010c7983 */ /* 0x001ea80000300a00 */
[----:B--2---:R0:W-:Y:S04]  /*b8740*/  STL.64 [R1+0x49d0], R12 ;  /* 0x0049d00c01007387 */ /* 0x0041e80000100a00 */
        /* <DEDUP_REMOVED lines=8> */
[----:B------:R-:W4:Y:S04]  /*b87d0*/  LDL.LU R8, [R1+0x5e0] ;  /* 0x0005e00001087983 */ /* 0x000f280000300800 */
[----:B------:R-:W4:Y:S04]  /*b87e0*/  LDL.LU R9, [R1+0x5e4] ;  /* 0x0005e40001097983 */ /* 0x000f280000300800 */
[----:B------:R-:W2:Y:S04]  /*b87f0*/  LDL.LU R10, [R1+0x5e8] ;  /* 0x0005e800010a7983 */ /* 0x000ea80000300800 */
[----:B------:R-:W2:Y:S04]  /*b8800*/  LDL.LU R11, [R1+0x5ec] ;  /* 0x0005ec00010b7983 */ /* 0x000ea80000300800 */
[----:B------:R-:W3:Y:S04]  /*b8810*/  LDL.LU R20, [R1+0x5f0] ;  /* 0x0005f00001147983 */ /* 0x000ee80000300800 */
[----:B------:R-:W3:Y:S04]  /*b8820*/  LDL.LU R21, [R1+0x5f4] ;  /* 0x0005f40001157983 */ /* 0x000ee80000300800 */
[----:B------:R-:W3:Y:S04]  /*b8830*/  LDL.LU R22, [R1+0x5f8] ;  /* 0x0005f80001167983 */ /* 0x000ee80000300800 */
[----:B------:R-:W3:Y:S01]  /*b8840*/  LDL.LU R23, [R1+0x5fc] ;  /* 0x0005fc0001177983 */ /* 0x000ee20000300800 */
[----:B0-----:R-:W-:-:S02]  /*b8850*/  IMAD.MOV.U32 R12, RZ, RZ, R2 ;  /* 0x000000ffff0c7224 */ /* 0x001fc400078e0002 */
[----:B------:R-:W-:Y:S01]  /*b8860*/  IMAD.MOV.U32 R13, RZ, RZ, R0 ;  /* 0x000000ffff0d7224 */ /* 0x000fe200078e0000 */
[----:B--2---:R-:W-:Y:S04]  /*b8870*/  STL.64 [R1+0x4a38], R10 ;  /* 0x004a380a01007387 */ /* 0x004fe80000100a00 */
[----:B----4-:R0:W-:Y:S04]  /*b8880*/  STL.64 [R1+0x4a30], R8 ;  /* 0x004a300801007387 */ /* 0x0101e80000100a00 */
[----:B0-----:R-:W2:Y:S04]  /*b8890*/  LDL.LU.64 R8, [R1+0x160] ;  /* 0x0001600001087983 */ /* 0x001ea80000300a00 */
[----:B---3--:R-:W-:Y:S04]  /*b88a0*/  STL.64 [R1+0x4a28], R6 ;  /* 0x004a280601007387 */ /* 0x008fe80000100a00 */
[----:B------:R0:W-:Y:S04]  /*b88b0*/  STL.64 [R1+0x4a20], R4 ;  /* 0x004a200401007387 */ /* 0x0001e80000100a00 */
[----:B0-----:R-:W3:Y:S04]  /*b88c0*/  LDL.LU.64 R4, [R1+0x150] ;  /* 0x0001500001047983 */ /* 0x001ee80000300a00 */
[----:B------:R0:W-:Y:S04]  /*b88d0*/  STL.64 [R1+0x4a18], R12 ;  /* 0x004a180c01007387 */ /* 0x0001e80000100a00 */
[----:B0-----:R-:W4:Y:S04]  /*b88e0*/  LDL.LU.64 R12, [R1+0x140] ;  /* 0x00014000010c7983 */ /* 0x001f280000300a00 */
[----:B------:R-:W2:Y:S04]  /*b88f0*/  LDL.LU.64 R24, [R1+0xe0] ;  /* 0x0000e00001187983 */ /* 0x000ea80000300a00 */
        /* <DEDUP_REMOVED lines=11> */
[----:B------:R-:W-:Y:S03]  /*b89b0*/  HMMA.16816.F32 R20, R16, R8, R20 ;  /* 0x000000081014723c */ /* 0x000fe60000001814 */
        /* <DEDUP_REMOVED lines=24> */
[----:B------:R-:W-:Y:S04]  /*b8b40*/  STL.64 [R1+0x5e8], R10 ;  /* 0x0005e80a01007387 */ /* 0x000fe80000100a00 */
[----:B------:R-:W4:Y:S01]  /*b8b50*/  LDL.LU.64 R6, [R1+0x4a28] ;  /* 0x004a280001067983 */ /* 0x000f220000300a00 */
[----:B0-----:R-:W-:Y:S02]  /*b8b60*/  IMAD.MOV.U32 R8, RZ, RZ, R4 ;  /* 0x000000ffff087224 */ /* 0x001fe400078e0004 */
[----:B------:R-:W-:-:S02]  /*b8b70*/  IMAD.MOV.U32 R9, RZ, RZ, R5 ;  /* 0x000000ffff097224 */ /* 0x000fc400078e0005 */
[----:B------:R-:W4:Y:S02]  /*b8b80*/  LDL.LU.64 R4, [R1+0x4a20] ;  /* 0x004a200001047983 */ /* 0x000f240000300a00 */
[----:B----4-:R-:W-:-:S15]  /*b8b90*/  HMMA.16816.F32 R4, R16, R12, R4 ;  /* 0x0000000c1004723c */ /* 0x010fde0000001804 */
[----:B------:R-:W-:-:S04]  /*b8ba0*/  NOP ;  /* 0x0000000000007918 */ /* 0x000fc80000000000 */
[----:B------:R-:W-:Y:S04]  /*b8bb0*/  STL.64 [R1+0x5d0], R4 ;  /* 0x0005d00401007387 */ /* 0x000fe80000100a00 */
[----:B------:R0:W-:Y:S02]  /*b8bc0*/  STL.64 [R1+0x5d8], R6 ;  /* 0x0005d80601007387 */ /* 0x0001e40000100a00 */
[----:B0-----:R-:W-:Y:S02]  /*b8bd0*/  IMAD.MOV.U32 R6, RZ, RZ, R12 ;  /* 0x000000ffff067224 */ /* 0x001fe400078e000c */
[----:B------:R-:W-:Y:S02]  /*b8be0*/  IMAD.MOV.U32 R7, RZ, RZ, R13 ;  /* 0x000000ffff077224 */ /* 0x000fe400078e000d */
[----:B------:R-:W3:Y:S02]  /*b8bf0*/  LDL.LU.64 R12, [R1+0x4a18] ;  /* 0x004a1800010c7983 */ /* 0x000ee40000300a00 */
[----:B---3--:R-:W-:Y:S02]  /*b8c00*/  HMMA.16816.F32 R12, R16, R12, R24 ;  /* 0x0000000c100c723c */ /* 0x008fe40000001818 */
[----:B------:R-:W3:Y:S04]  /*b8c10*/  LDL.LU.64 R26, [R1+0x4a10] ;  /* 0x004a1000011a7983 */ /* 0x000ee80000300a00 */
[----:B------:R-:W3:-:S13]  /*b8c20*/  LDL.LU.64 R24, [R1+0x4a08] ;  /* 0x004a080001187983 */ /* 0x000eda0000300a00 */
        /* <DEDUP_REMOVED lines=12> */
[----:B------:R-:W-:Y:S04]  /*b8cf0*/  STL.64 [R1+0x48b0], R6 ;  /* 0x0048b00601007387 */ /* 0x000fe80000100a00 */
[----:B------:R0:W-:Y:S04]  /*b8d00*/  STL.64 [R1+0x48a8], R4 ;  /* 0x0048a80401007387 */ /* 0x0001e80000100a00 */
[----:B0-----:R-:W2:Y:S04]  /*b8d10*/  LDL.LU R4, [R1+0x580] ;  /* 0x0005800001047983 */ /* 0x001ea80000300800 */
[----:B------:R-:W2:Y:S04]  /*b8d20*/  LDL.LU R5, [R1+0x584] ;  /* 0x0005840001057983 */ /* 0x000ea80000300800 */
[----:B------:R-:W2:Y:S04]  /*b8d30*/  LDL.LU R6, [R1+0x588] ;  /* 0x0005880001067983 */ /* 0x000ea80000300800 */
[----:B------:R-:W2:Y:S01]  /*b8d40*/  LDL.LU R7, [R1+0x58c] ;  /* 0x00058c0001077983 */ /* 0x000ea20000300800 */
        /* <DEDUP_REMOVED lines=11> */
[----:B---3--:R-:W-:Y:S01]  /*b8e00*/  HMMA.16816.F32 R24, R16, R12, R24 ;  /* 0x0000000c1018723c */ /* 0x008fe20000001818 */
[----:B------:R-:W-:Y:S01]  /*b8e10*/  IMAD.MOV.U32 R0, RZ, RZ, R12 ;  /* 0x000000ffff007224 */ /* 0x000fe200078e000c */
[----:B------:R-:W-:-:S15]  /*b8e20*/  MOV R3, R13 ;  /* 0x0000000d00037202 */ /* 0x000fde0000000f00 */
[----:B------:R-:W-:Y:S02]  /*b8e30*/  NOP ;  /* 0x0000000000007918 */ /* 0x000fe40000000000 */
[----:B------:R0:W-:Y:S04]  /*b8e40*/  STL.64 [R1+0x590], R24 ;  /* 0x0005901801007387 */ /* 0x0001e80000100a00 */
[----:B------:R-:W-:Y:S04]  /*b8e50*/  STL.64 [R1+0x598], R26 ;  /* 0x0005981a01007387 */ /* 0x000fe80000100a00 */
[----:B0-----:R-:W3:Y:S04]  /*b8e60*/  LDL.LU.64 R24, [R1+0x49c8] ;  /* 0x0049c80001187983 */ /* 0x001ee80000300a00 */
[----:B------:R-:W3:Y:S04]  /*b8e70*/  LDL.LU.64 R14, [R1+0x49c0] ;  /* 0x0049c000010e7983 */ /* 0x000ee80000300a00 */
[----:B------:R-:W3:Y:S01]  /*b8e80*/  LDL.LU.64 R12, [R1+0x49b8] ;  /* 0x0049b800010c7983 */ /* 0x000ee20000300a00 */
[----:B--2---:R-:W-:Y:S03]  /*b8e90*/  HMMA.16816.F32 R4, R16, R20, R4 ;  /* 0x000000141004723c */ /* 0x004fe60000001804 */
        /* <DEDUP_REMOVED lines=114> */
[----:B------:R0:W-:Y:S04]  /*b95c0*/  STL.64 [R1+0x520], R20 ;  /* 0x0005201401007387 */ /* 0x0001e80000100a00 */
[----:B------:R-:W-:Y:S04]  /*b95d0*/  STL.64 [R1+0x528], R22 ;  /* 0x0005281601007387 */ /* 0x000fe80000100a00 */
        /* <DEDUP_REMOVED lines=11> */
[C---:B----4-:R-:W-:Y:S02]  /*b9690*/  HMMA.16816.F32 R4, R16.reuse, R24, R12 ;  /* 0x000000181004723c */ /* 0x050fe4000000180c */
[----:B------:R-:W-:Y:S04]  /*b96a0*/  STL [R1+0x4770], R3 ;  /* 0x0047700301007387 */ /* 0x000fe80000100800 */
[----:B------:R-:W-:Y:S04]  /*b96b0*/  STL [R1+0x476c], R11 ;  /* 0x00476c0b01007387 */ /* 0x000fe80000100800 */
[----:B------:R-:W-:Y:S09]  /*b96c0*/  STL.64 [R1+0x4928], R8 ;  /* 0x0049280801007387 */ /* 0x000ff20000100a00 */
[----:B------:R-:W-:Y:S04]  /*b96d0*/  STL.64 [R1+0x500], R4 ;  /* 0x0005000401007387 */ /* 0x000fe80000100a00 */
[----:B------:R-:W-:Y:S04]  /*b96e0*/  STL.64 [R1+0x508], R6 ;  /* 0x0005080601007387 */ /* 0x000fe80000100a00 */
[----:B------:R-:W2:Y:S04]  /*b96f0*/  LDL.LU R12, [R1+0x480] ;  /* 0x00048000010c7983 */ /* 0x000ea80000300800 */
[----:B------:R-:W2:Y:S04]  /*b9700*/  LDL.LU R13, [R1+0x484] ;  /* 0x00048400010d7983 */ /* 0x000ea80000300800 */
[----:B------:R-:W3:Y:S04]  /*b9710*/  LDL.LU R14, [R1+0x488] ;  /* 0x00048800010e7983 */ /* 0x000ee80000300800 */
[----:B------:R-:W3:Y:S04]  /*b9720*/  LDL.LU R15, [R1+0x48c] ;  /* 0x00048c00010f7983 */ /* 0x000ee80000300800 */
[----:B---3--:R-:W-:Y:S04]  /*b9730*/  STL.64 [R1+0x48c0], R14 ;  /* 0x0048c00e01007387 */ /* 0x008fe80000100a00 */
[----:B--2---:R0:W-:Y:S04]  /*b9740*/  STL.64 [R1+0x48b8], R12 ;  /* 0x0048b80c01007387 */ /* 0x0041e80000100a00 */
[----:B0-----:R-:W2:Y:S04]  /*b9750*/  LDL.LU.64 R12, [R1+0x10] ;  /* 0x00001000010c7983 */ /* 0x001ea80000300a00 */
[----:B--2---:R0:W-:Y:S04]  /*b9760*/  STL.64 [R1+0x48d8], R12 ;  /* 0x0048d80c01007387 */ /* 0x0041e80000100a00 */
[----:B------:R-:W2:Y:S04]  /*b9770*/  LDL.LU R4, [R1+0x490] ;  /* 0x0004900001047983 */ /* 0x000ea80000300800 */
[----:B------:R-:W2:Y:S04]  /*b9780*/  LDL.LU R5, [R1+0x494] ;  /* 0x0004940001057983 */ /* 0x000ea80000300800 */
[----:B------:R-:W3:Y:S04]  /*b9790*/  LDL.LU R6, [R1+0x498] ;  /* 0x0004980001067983 */ /* 0x000ee80000300800 */
[----:B------:R-:W3:Y:S04]  /*b97a0*/  LDL.LU R7, [R1+0x49c] ;  /* 0x00049c0001077983 */ /* 0x000ee80000300800 */
[----:B------:R-:W4:Y:S04]  /*b97b0*/  LDL.LU.64 R20, [R1+0x60] ;  /* 0x0000600001147983 */ /* 0x000f280000300a00 */
[----:B0-----:R-:W2:Y:S04]  /*b97c0*/  LDL.LU.64 R12, [R1+0x20] ;  /* 0x00002000010c7983 */ /* 0x001ea80000300a00 */
[----:B--2---:R0:W-:Y:S04]  /*b97d0*/  STL.64 [R1+0x48f0], R12 ;  /* 0x0048f00c01007387 */ /* 0x0041e80000100a00 */
[----:B0-----:R-:W2:Y:S04]  /*b97e0*/  LDL.LU.64 R12, [R1+0x30] ;  /* 0x00003000010c7983 */ /* 0x001ea80000300a00 */
[----:B--2---:R0:W-:Y:S04]  /*b97f0*/  STL.64 [R1+0x4908], R12 ;  /* 0x0049080c01007387 */ /* 0x0041e80000100a00 */
[----:B0-----:R-:W2:Y:S04]  /*b9800*/  LDL.LU.64 R12, [R1+0x40] ;  /* 0x00004000010c7983 */ /* 0x001ea80000300a00 */
[----:B--2---:R-:W-:Y:S04]  /*b9810*/  STL.64 [R1+0x4920], R12 ;  /* 0x0049200c01007387 */ /* 0x004fe80000100a00 */
[----:B---3--:R-:W-:Y:S04]  /*b9820*/  STL.64 [R1+0x48d0], R6 ;  /* 0x0048d00601007387 */ /* 0x008fe80000100a00 */
[----:B------:R0:W-:Y:S04]  /*b9830*/  STL.64 [R1+0x48c8], R4 ;  /* 0x0048c80401007387 */ /* 0x0001e80000100a00 */
[----:B0-----:R-:W2:Y:S04]  /*b9840*/  LDL.LU R4, [R1+0x4a0] ;  /* 0x0004a00001047983 */ /* 0x001ea80000300800 */
[----:B------:R-:W2:Y:S04]  /*b9850*/  LDL.LU R5, [R1+0x4a4] ;  /* 0x0004a40001057983 */ /* 0x000ea80000300800 */
        /* <DEDUP_REMOVED lines=12> */
[----:B------:R-:W2:Y:S04]  /*b9920*/  LDL.LU.64 R12, [R1+0x50] ;  /* 0x00005000010c7983 */ /* 0x000ea80000300a00 */
        /* <DEDUP_REMOVED lines=21> */
[----:B------:R-:W3:Y:S04]  /*b9a80*/  LDL.LU.64 R24, [R1] ;  /* 0x0000000001187983 */ /* 0x000ee80000300a00 */
[----:B------:R-:W-:Y:S04]  /*b9a90*/  STL [R1+0x4778], R29 ;  /* 0x0047781d01007387 */ /* 0x000fe80000100800 */
[----:B------:R-:W-:Y:S04]  /*b9aa0*/  STL [R1+0x4774], R0 ;  /* 0x0047740001007387 */ /* 0x000fe80000100800 */
[----:B------:R-:W-:Y:S04]  /*b9ab0*/  STL.64 [R1+0x4f0], R8 ;  /* 0x0004f00801007387 */ /* 0x000fe80000100a00 */
[----:B------:R0:W-:Y:S04]  /*b9ac0*/  STL.64 [R1+0x4f8], R10 ;  /* 0x0004f80a01007387 */ /* 0x0001e80000100a00 */
[----:B0-----:R-:W4:Y:S04]  /*b9ad0*/  LDL.LU.64 R10, [R1+0x4938] ;  /* 0x00493800010a7983 */ /* 0x001f280000300a00 */
[----:B------:R-:W4:Y:S01]  /*b9ae0*/  LDL.LU.64 R8, [R1+0x4930] ;  /* 0x0049300001087983 */ /* 0x000f220000300a00 */
[----:B------:R-:W-:-:S02]  /*b9af0*/  IMAD.MOV.U32 R28, RZ, RZ, R20 ;  /* 0x000000ffff1c7224 */ /* 0x000fc400078e0014 */
[----:B------:R-:W-:Y:S01]  /*b9b00*/  IMAD.MOV.U32 R2, RZ, RZ, R21 ;  /* 0x000000ffff027224 */ /* 0x000fe200078e0015 */
[----:B------:R-:W2:Y:S04]  /*b9b10*/  LDL.LU R20, [R1+0x470] ;  /* 0x0004700001147983 */ /* 0x000ea80000300800 */
[----:B------:R-:W2:Y:S04]  /*b9b20*/  LDL.LU R21, [R1+0x474] ;  /* 0x0004740001157983 */ /* 0x000ea80000300800 */
[----:B------:R-:W2:Y:S04]  /*b9b30*/  LDL.LU R22, [R1+0x478] ;  /* 0x0004780001167983 */ /* 0x000ea80000300800 */
[----:B------:R-:W2:Y:S04]  /*b9b40*/  LDL.LU R23, [R1+0x47c] ;  /* 0x00047c0001177983 */ /* 0x000ea80000300800 */
[----:B------:R-:W-:Y:S04]  /*b9b50*/  STL [R1+0x4780], R2 ;  /* 0x0047800201007387 */ /* 0x000fe80000100800 */
[----:B------:R-:W-:Y:S01]  /*b9b60*/  STL [R1+0x477c], R28 ;  /* 0x00477c1c01007387 */ /* 0x000fe20000100800 */
[----:B----4-:R-:W-:-:S15]  /*b9b70*/  HMMA.16816.F32 R8, R16, R12, R8 ;  /* 0x0000000c1008723c */ /* 0x010fde0000001808 */
[----:B------:R-:W-:-:S04]  /*b9b80*/  NOP ;  /* 0x0000000000007918 */ /* 0x000fc80000000000 */
[----:B------:R0:W-:Y:S04]  /*b9b90*/  STL.64 [R1+0x4e0], R8 ;  /* 0x0004e00801007387 */ /* 0x0001e80000100a00 */
[----:B------:R1:W-:Y:S04]  /*b9ba0*/  STL.64 [R1+0x4e8], R10 ;  /* 0x0004e80a01007387 */ /* 0x0003e80000100a00 */
[----:B0-----:R-:W4:Y:S01]  /*b9bb0*/  LDL.LU.64 R8, [R1+0x4928] ;  /* 0x0049280001087983 */ /* 0x001f220000300a00 */
[----:B-1----:R-:W-:Y:S02]  /*b9bc0*/  IMAD.MOV.U32 R11, RZ, RZ, R12 ;  /* 0x000000ffff0b7224 */ /* 0x002fe400078e000c */
[----:B------:R-:W-:-:S02]  /*b9bd0*/  IMAD.MOV.U32 R10, RZ, RZ, R13 ;  /* 0x000000ffff0a7224 */ /* 0x000fc400078e000d */
        /* <DEDUP_REMOVED lines=41> */
[----:B------:R-:W4:Y:S04]  /*b9e70*/  LDL.LU.64 R14, [R1+0x48c0] ;  /* 0x0048c000010e7983 */ /* 0x000f280000300a00 */
[----:B------:R-:W4:Y:S01]  /*b9e80*/  LDL.LU.64 R12, [R1+0x48b8] ;  /* 0x0048b800010c7983 */ /* 0x000f220000300a00 */
[----:B---3--:R-:W-:Y:S02]  /*b9e90*/  IMAD.MOV.U32 R28, RZ, RZ, R24 ;  /* 0x000000ffff1c7224 */ /* 0x008fe400078e0018 */
[----:B------:R-:W-:Y:S01]  /*b9ea0*/  IMAD.MOV.U32 R3, RZ, RZ, R25 ;  /* 0x000000ffff037224 */ /* 0x000fe200078e0019 */
[----:B--2---:R-:W-:-:S15]  /*b9eb0*/  HMMA.16816.F32 R4, R16, R24, R4 ;  /* 0x000000181004723c */ /* 0x004fde0000001804 */
[----:B------:R-:W-:-:S04]  /*b9ec0*/  NOP ;  /* 0x0000000000007918 */ /* 0x000fc80000000000 */
[----:B------:R-:W-:Y:S04]  /*b9ed0*/  STL.64 [R1+0x490], R4 ;  /* 0x0004900401007387 */ /* 0x000fe80000100a00 */
[----:B------:R0:W-:Y:S04]  /*b9ee0*/  STL.64 [R1+0x498], R6 ;  /* 0x0004980601007387 */ /* 0x0001e80000100a00 */
[----:B0-----:R-:W2:Y:S04]  /*b9ef0*/  LDL.LU.64 R6, [R1+0x48b0] ;  /* 0x0048b00001067983 */ /* 0x001ea80000300a00 */
[----:B------:R-:W3:Y:S04]  /*b9f00*/  LDL.LU.64 R4, [R1+0x48a8] ;  /* 0x0048a80001047983 */ /* 0x000ee80000300a00 */
[----:B------:R-:W2:Y:S04]  /*b9f10*/  LDL.LU.64 R26, [R1+0x48a0] ;  /* 0x0048a000011a7983 */ /* 0x000ea80000300a00 */
[----:B------:R-:W4:Y:S02]  /*b9f20*/  LDL.LU.64 R24, [R1+0x4898] ;  /* 0x0048980001187983 */ /* 0x000f240000300a00 */
[----:B----4-:R-:W-:-:S15]  /*b9f30*/  HMMA.16816.F32 R12, R16, R24, R12 ;  /* 0x00000018100c723c */ /* 0x010fde000000180c */
[----:B------:R-:W-:-:S04]  /*b9f40*/  NOP ;  /* 0x0000000000007918 */ /* 0x000fc80000000000 */
        /* <DEDUP_REMOVED lines=9> */
[----:B------:R-:W3:Y:S01]  /*b9fe0*/  LDL.LU R4, [R1+0x4880] ;  /* 0x0048800001047983 */ /* 0x000ee20000300800 */
[----:B----4-:R-:W-:-:S15]  /*b9ff0*/  HMMA.16816.F32 R20, R16, R12, R20 ;  /* 0x0000000c1014723c */ /* 0x010fde0000001814 */
[----:B------:R-:W-:-:S04]  /*ba000*/  NOP ;  /* 0x0000000000007918 */ /* 0x000fc80000000000 */
[----:B------:R-:W-:Y:S04]  /*ba010*/  STL.64 [R1+0x470], R20 ;  /* 0x0004701401007387 */ /* 0x000fe80000100a00 */
[----:B------:R0:W-:Y:S04]  /*ba020*/  STL.64 [R1+0x478], R22 ;  /* 0x0004781601007387 */ /* 0x0001e80000100a00 */
[----:B0-----:R-:W4:Y:S04]  /*ba030*/  LDL.LU.64 R22, [R1+0x4878] ;  /* 0x0048780001167983 */ /* 0x001f280000300a00 */
        /* <DEDUP_REMOVED lines=20> */
[----:B----4-:R-:W-:-:S02]  /*ba180*/  IMAD.MOV.U32 R12, RZ, RZ, R23 ;  /* 0x000000ffff0c7224 */ /* 0x010fc400078e0017 */
[----:B------:R-:W-:-:S05]  /*ba190*/  IMAD.MOV.U32 R13, RZ, RZ, R22 ;  /* 0x000000ffff0d7224 */ /* 0x000fca00078e0016 */
[----:B------:R0:W-:Y:S04]  /*ba1a0*/  STL.64 [R1+0x4808], R12 ;  /* 0x0048080c01007387 */ /* 0x0001e80000100a00 */
[----:B0-----:R-:W4:Y:S04]  /*ba1b0*/  LDL.LU R12, [R1+0x460] ;  /* 0x00046000010c7983 */ /* 0x001f280000300800 */
[----:B------:R-:W4:Y:S04]  /*ba1c0*/  LDL.LU R13, [R1+0x464] ;  /* 0x00046400010d7983 */ /* 0x000f280000300800 */
[----:B------:R-:W4:Y:S04]  /*ba1d0*/  LDL.LU R14, [R1+0x468] ;  /* 0x00046800010e7983 */ /* 0x000f280000300800 */
[----:B------:R-:W4:Y:S04]  /*ba1e0*/  LDL.LU R15, [R1+0x46c] ;  /* 0x00046c00010f7983 */ /* 0x000f280000300800 */
[----:B--2---:R0:W-:Y:S04]  /*ba1f0*/  STL.64 [R1+0x4560], R8 ;  /* 0x0045600801007387 */ /* 0x0041e80000100a00 */
[----:B------:R1:W-:Y:S01]  /*ba200*/  STL.64 [R1+0x47b8], R10 ;  /* 0x0047b80a01007387 */ /* 0x0003e20000100a00 */
[----:B----4-:R-:W-:-:S15]  /*ba210*/  HMMA.16816.F32 R12, R16, R8, R12 ;  /* 0x00000008100c723c */ /* 0x010fde000000180c */
[----:B------:R-:W-:-:S04]  /*ba220*/  NOP ;  /* 0x0000000000007918 */ /* 0x000fc80000000000 */
[----:B------:R2:W-:Y:S04]  /*ba230*/  STL.64 [R1+0x460], R12 ;  /* 0x0004600c01007387 */ /* 0x0005e80000100a00 */
[----:B------:R-:W-:Y:S04]  /*ba240*/  STL.64 [R1+0x468], R14 ;  /* 0x0004680e01007387 */ /* 0x000fe80000100a00 */
[----:B0-----:R-:W4:Y:S04]  /*ba250*/  LDL.LU R8, [R1+0x350] ;  /* 0x0003500001087983 */ /* 0x001f280000300800 */
[----:B------:R-:W4:Y:S04]  /*ba260*/  LDL.LU R9, [R1+0x354] ;  /* 0x0003540001097983 */ /* 0x000f280000300800 */
[----:B-1----:R-:W3:Y:S04]  /*ba270*/  LDL.LU R10, [R1+0x358] ;  /* 0x00035800010a7983 */ /* 0x002ee80000300800 */
[----:B------:R-:W3:Y:S01]  /*ba280*/  LDL.LU R11, [R1+0x35c] ;  /* 0x00035c00010b7983 */ /* 0x000ee20000300800 */
[----:B--2---:R-:W-:-:S02]  /*ba290*/  IMAD.MOV.U32 R12, RZ, RZ, R21 ;  /* 0x000000ffff0c7224 */ /* 0x004fc400078e0015 */
[----:B------:R-:W-:Y:S02]  /*ba2a0*/  IMAD.MOV.U32 R13, RZ, RZ, R20 ;  /* 0x000000ffff0d7224 */ /* 0x000fe400078e0014 */
[----:B------:R-:W2:Y:S04]  /*ba2b0*/  LDL.LU R20, [R1+0x3c0] ;  /* 0x0003c00001147983 */ /* 0x000ea80000300800 */
[----:B------:R-:W2:Y:S04]  /*ba2c0*/  LDL.LU R21, [R1+0x3c4] ;  /* 0x0003c40001157983 */ /* 0x000ea80000300800 */
[----:B------:R-:W2:Y:S04]  /*ba2d0*/  LDL.LU R22, [R1+0x3c8] ;  /* 0x0003c80001167983 */ /* 0x000ea80000300800 */
[----:B------:R-:W2:Y:S04]  /*ba2e0*/  LDL.LU R23, [R1+0x3cc] ;  /* 0x0003cc0001177983 */ /* 0x000ea80000300800 */
[----:B------:R-:W-:Y:S04]  /*ba2f0*/  STL.64 [R1+0x4818], R12 ;  /* 0x0048180c01007387 */ /* 0x000fe80000100a00 */
[----:B---3--:R-:W-:Y:S04]  /*ba300*/  STL.64 [R1+0x47d0], R10 ;  /* 0x0047d00a01007387 */ /* 0x008fe80000100a00 */
[----:B----4-:R0:W-:Y:S04]  /*ba310*/  STL.64 [R1+0x47c8], R8 ;  /* 0x0047c80801007387 */ /* 0x0101e80000100a00 */
[----:B0-----:R-:W3:Y:S04]  /*ba320*/  LDL.LU R8, [R1+0x360] ;  /* 0x0003600001087983 */ /* 0x001ee80000300800 */
[----:B------:R-:W3:Y:S04]  /*ba330*/  LDL.LU R9, [R1+0x364] ;  /* 0x0003640001097983 */ /* 0x000ee80000300800 */
[----:B------:R-:W4:Y:S04]  /*ba340*/  LDL.LU R10, [R1+0x368] ;  /* 0x00036800010a7983 */ /* 0x000f280000300800 */
[----:B------:R-:W4:Y:S04]  /*ba350*/  LDL.LU R11, [R1+0x36c] ;  /* 0x00036c00010b7983 */ /* 0x000f280000300800 */
[----:B------:R-:W2:Y:S04]  /*ba360*/  LDL.LU R12, [R1+0x1a0] ;  /* 0x0001a000010c7983 */ /* 0x000ea80000300800 */
[----:B------:R-:W2:Y:S04]  /*ba370*/  LDL.LU R13, [R1+0x1a4] ;  /* 0x0001a400010d7983 */ /* 0x000ea80000300800 */
[----:B--2---:R-:W-:Y:S04]  /*ba380*/  STL.64 [R1+0x4830], R12 ;  /* 0x0048300c01007387 */ /* 0x004fe80000100a00 */
[----:B----4-:R-:W-:Y:S04]  /*ba390*/  STL.64 [R1+0x47e0], R10 ;  /* 0x0047e00a01007387 */ /* 0x010fe80000100a00 */
[----:B---3--:R0:W-:Y:S04]  /*ba3a0*/  STL.64 [R1+0x47d8], R8 ;  /* 0x0047d80801007387 */ /* 0x0081e80000100a00 */
[----:B0-----:R-:W2:Y:S04]  /*ba3b0*/  LDL.LU R8, [R1+0x170] ;  /* 0x0001700001087983 */ /* 0x001ea80000300800 */
[----:B------:R-:W2:Y:S04]  /*ba3c0*/  LDL.LU R9, [R1+0x174] ;  /* 0x0001740001097983 */ /* 0x000ea80000300800 */
[----:B--2---:R0:W-:Y:S02]  /*ba3d0*/  STL.64 [R1+0x47f0], R8 ;  /* 0x0047f00801007387 */ /* 0x0041e40000100a00 */
[----:B0-----:R-:W-:-:S02]  /*ba3e0*/  IMAD.MOV.U32 R8, RZ, RZ, R4 ;  /* 0x000000ffff087224 */ /* 0x001fc400078e0004 */
[----:B------:R-:W-:Y:S01]  /*ba3f0*/  IMAD.MOV.U32 R9, RZ, RZ, R5 ;  /* 0x000000ffff097224 */ /* 0x000fe200078e0005 */
[----:B------:R-:W2:Y:S04]  /*ba400*/  LDL.LU R4, [R1+0x4864] ;  /* 0x0048640001047983 */ /* 0x000ea80000300800 */
[----:B------:R-:W2:Y:S04]  /*ba410*/  LDL.LU R5, [R1+0x4860] ;  /* 0x0048600001057983 */ /* 0x000ea80000300800 */
[----:B------:R-:W3:Y:S04]  /*ba420*/  LDL.LU R12, [R1+0x1b0] ;  /* 0x0001b000010c7983 */ /* 0x000ee80000300800 */
        /* <DEDUP_REMOVED lines=15> */
[----:B0-----:R-:W3:Y:S04]  /*ba520*/  LDL.LU R8, [R1+0x3b0] ;  /* 0x0003b00001087983 */ /* 0x001ee80000300800 */
[----:B------:R-:W3:Y:S04]  /*ba530*/  LDL.LU R9, [R1+0x3b4] ;  /* 0x0003b40001097983 */ /* 0x000ee80000300800 */
[----:B------:R-:W3:Y:S04]  /*ba540*/  LDL.LU R10, [R1+0x3b8] ;  /* 0x0003b800010a7983 */ /* 0x000ee80000300800 */
[----:B------:R-:W3:Y:S04]  /*ba550*/  LDL.LU R11, [R1+0x3bc] ;  /* 0x0003bc00010b7983 */ /* 0x000ee80000300800 */
[----:B------:R-:W3:Y:S04]  /*ba560*/  LDL.LU.64 R22, [R1+0x4858] ;  /* 0x0048580001167983 */ /* 0x000ee80000300a00 */
[----:B------:R-:W3:Y:S04]  /*ba570*/  LDL.LU.64 R20, [R1+0x4850] ;  /* 0x0048500001147983 */ /* 0x000ee80000300a00 */
[----:B------:R0:W-:Y:S04]  /*ba580*/  STL.64 [R1+0x3c0], R16 ;  /* 0x0003c01001007387 */ /* 0x0001e80000100a00 */
[----:B------:R-:W-:Y:S01]  /*ba590*/  STL.64 [R1+0x3c8], R18 ;  /* 0x0003c81201007387 */ /* 0x000fe20000100a00 */
[----:B0-----:R-:W-:-:S02]  /*ba5a0*/  IMAD.MOV.U32 R16, RZ, RZ, R6 ;  /* 0x000000ffff107224 */ /* 0x001fc400078e0006 */
[----:B------:R-:W-:Y:S01]  /*ba5b0*/  IMAD.MOV.U32 R17, RZ, RZ, R7 ;  /* 0x000000ffff117224 */ /* 0x000fe200078e0007 */
[----:B------:R-:W2:Y:S04]  /*ba5c0*/  LDL.LU R6, [R1+0x484c] ;  /* 0x00484c0001067983 */ /* 0x000ea80000300800 */
[----:B------:R-:W2:Y:S04]  /*ba5d0*/  LDL.LU R7, [R1+0x4848] ;  /* 0x0048480001077983 */ /* 0x000ea80000300800 */
[----:B------:R0:W-:Y:S04]  /*ba5e0*/  STL.64 [R1+0x47e8], R16 ;  /* 0x0047e81001007387 */ /* 0x0001e80000100a00 */
[----:B0-----:R-:W4:Y:S04]  /*ba5f0*/  LDL.LU R16, [R1+0x370] ;  /* 0x0003700001107983 */ /* 0x001f280000300800 */
[----:B------:R-:W4:Y:S04]  /*ba600*/  LDL.LU R17, [R1+0x374] ;  /* 0x0003740001117983 */ /* 0x000f280000300800 */
[----:B------:R-:W2:Y:S04]  /*ba610*/  LDL.LU R18, [R1+0x378] ;  /* 0x0003780001127983 */ /* 0x000ea80000300800 */
[----:B------:R-:W2:Y:S01]  /*ba620*/  LDL.LU R19, [R1+0x37c] ;  /* 0x00037c0001137983 */ /* 0x000ea20000300800 */
[C---:B---3--:R-:W-:Y:S03]  /*ba630*/  HMMA.16816.F32 R12, R20.reuse, R12, R8 ;  /* 0x0000000c140c723c */ /* 0x048fe60000001808 */
[----:B--2---:R-:W-:Y:S04]  /*ba640*/  STL.64 [R1+0x4800], R18 ;  /* 0x0048001201007387 */ /* 0x004fe80000100a00 */
[----:B----4-:R0:W-:Y:S04]  /*ba650*/  STL.64 [R1+0x47f8], R16 ;  /* 0x0047f81001007387 */ /* 0x0101e80000100a00 */
        /* <DEDUP_REMOVED lines=8> */
[----:B------:R-:W4:Y:S04]  /*ba6e0*/  LDL.LU.64 R10, [R1+0x4840] ;  /* 0x00484000010a7983 */ /* 0x000f280000300a00 */
[----:B------:R-:W4:Y:S04]  /*ba6f0*/  LDL.LU.64 R8, [R1+0x4838] ;  /* 0x0048380001087983 */ /* 0x000f280000300a00 */
        /* <DEDUP_REMOVED lines=10> */
[----:B------:R-:W2:-:S15]  /*ba7a0*/  LDL.LU.64 R8, [R1+0x4810] ;  /* 0x0048100001087983 */ /* 0x000e9e0000300a00 */
[----:B------:R-:W-:Y:S02]  /*ba7b0*/  NOP ;  /* 0x0000000000007918 */ /* 0x000fe40000000000 */
[----:B------:R0:W-:Y:S04]  /*ba7c0*/  STL.64 [R1+0x390], R12 ;  /* 0x0003900c01007387 */ /* 0x0001e80000100a00 */
[----:B------:R-:W-:Y:S04]  /*ba7d0*/  STL.64 [R1+0x398], R14 ;  /* 0x0003980e01007387 */ /* 0x000fe80000100a00 */
[----:B0-----:R-:W4:Y:S01]  /*ba7e0*/  LDL.LU.64 R12, [R1+0x4808] ;  /* 0x00480800010c7983 */ /* 0x001f220000300a00 */
        /* <DEDUP_REMOVED lines=12> */
[----:B-1----:R-:W4:Y:S04]  /*ba8b0*/  LDL.LU.64 R10, [R1+0x47e0] ;  /* 0x0047e000010a7983 */ /* 0x002f280000300a00 */
[----:B------:R-:W4:Y:S01]  /*ba8c0*/  LDL.LU.64 R8, [R1+0x47d8] ;  /* 0x0047d80001087983 */ /* 0x000f220000300a00 */
[C---:B0-----:R-:W-:Y:S01]  /*ba8d0*/  LOP3.LUT R27, R26.reuse, 0x7, RZ, 0xc0, !PT ;  /* 0x000000071a1b7812 */ /* 0x041fe200078ec0ff */
[----:B------:R-:W-:-:S04]  /*ba8e0*/  IMAD.SHL.U32 R15, R26, 0x2, RZ ;  /* 0x000000021a0f7824 */ /* 0x000fc800078e00ff */
[----:B------:R-:W-:-:S05]  /*ba8f0*/  IMAD R27, R27, 0x90, RZ ;  /* 0x000000901b1b7824 */ /* 0x000fca00078e02ff */
[----:B------:R-:W-:Y:S02]  /*ba900*/  LOP3.LUT R27, R27, 0x10, R15, 0x78, !PT ;  /* 0x000000101b1b7812 */ /* 0x000fe400078e780f */
[----:B----4-:R-:W-:Y:S01]  /*ba910*/  HMMA.16816.F32 R12, R20, R12, R8 ;  /* 0x0000000c140c723c */ /* 0x010fe20000001808 */
[----:B------:R-:W4:Y:S04]  /*ba920*/  LDL.LU.64 R10, [R1+0x47d0] ;  /* 0x0047d000010a7983 */ /* 0x000f280000300a00 */
[----:B------:R-:W4:-:S14]  /*ba930*/  LDL.LU.64 R8, [R1+0x47c8] ;  /* 0x0047c80001087983 */ /* 0x000f1c0000300a00 */
[----:B------:R0:W-:Y:S04]  /*ba940*/  STL.64 [R1+0x360], R12 ;  /* 0x0003600c01007387 */ /* 0x0001e80000100a00 */
[----:B------:R4:W-:Y:S04]  /*ba950*/  STL.64 [R1+0x368], R14 ;  /* 0x0003680e01007387 */ /* 0x0009e80000100a00 */
[----:B0-----:R-:W4:Y:S02]  /*ba960*/  LDL.LU.64 R12, [R1+0x47c0] ;  /* 0x0047c000010c7983 */ /* 0x001f240000300a00 */
[----:B----4-:R-:W-:Y:S02]  /*ba970*/  HMMA.16816.F32 R12, R20, R12, R8 ;  /* 0x0000000c140c723c */ /* 0x010fe40000001808 */
[----:B------:R-:W4:-:S15]  /*ba980*/  LDL.LU.64 R10, [R1+0x47b8] ;  /* 0x0047b800010a7983 */ /* 0x000f1e0000300a00 */
[----:B------:R-:W-:Y:S02]  /*ba990*/  NOP ;  /* 0x0000000000007918 */ /* 0x000fe40000000000 */
[----:B------:R-:W-:Y:S04]  /*ba9a0*/  STL.64 [R1+0x350], R12 ;  /* 0x0003500c01007387 */ /* 0x000fe80000100a00 */
[----:B------:R0:W-:Y:S04]  /*ba9b0*/  STL.64 [R1+0x358], R14 ;  /* 0x0003580e01007387 */ /* 0x0001e80000100a00 */
[----:B0-----:R-:W2:Y:S04]  /*ba9c0*/  LDL.LU.64 R14, [R1+0x47b0] ;  /* 0x0047b000010e7983 */ /* 0x001ea80000300a00 */
[----:B------:R-:W2:Y:S01]  /*ba9d0*/  LDL.LU.64 R12, [R1+0x47a8] ;  /* 0x0047a800010c7983 */ /* 0x000ea20000300a00 */
[----:B------:R-:W-:-:S05]  /*ba9e0*/  IMAD.SHL.U32 R26, R26, 0x40, RZ ;  /* 0x000000401a1a7824 */ /* 0x000fca00078e00ff */
[----:B------:R-:W-:Y:S01]  /*ba9f0*/  LOP3.LUT R27, R27, 0x400, R26, 0xf8, !PT ;  /* 0x000004001b1b7812 */ /* 0x000fe200078ef81a */
        /* <DEDUP_REMOVED lines=11> */
[----:B------:R-:W3:Y:S02]  /*baab0*/  LDL.LU R19, [R1+0x33c] ;  /* 0x00033c0001137983 */ /* 0x000ee40000300800 */
[C---:B---3--:R-:W-:Y:S08]  /*baac0*/  HMMA.16816.F32 R16, R20.reuse, R4, R16 ;  /* 0x000000041410723c */ /* 0x048ff00000001810 */
[----:B--2---:R-:W-:Y:S01]  /*baad0*/  HMMA.16816.F32 R4, R20, R24, R12 ;  /* 0x000000181404723c */ /* 0x004fe2000000180c */
[----:B------:R-:W-:-:S02]  /*baae0*/  IMAD.MOV.U32 R24, RZ, RZ, R28 ;  /* 0x000000ffff187224 */ /* 0x000fc400078e001c */
[----:B------:R-:W-:-:S08]  /*baaf0*/  IMAD.MOV.U32 R25, RZ, RZ, R3 ;  /* 0x000000ffff197224 */ /* 0x000fd000078e0003 */
[----:B------:R-:W-:Y:S04]  /*bab00*/  STL.64 [R1+0x330], R16 ;  /* 0x0003301001007387 */ /* 0x000fe80000100a00 */
[----:B------:R-:W-:Y:S04]  /*bab10*/  STL.64 [R1+0x338], R18 ;  /* 0x0003381201007387 */ /* 0x000fe80000100a00 */
[----:B------:R-:W2:Y:S04]  /*bab20*/  LDL.LU R28, [R1+0x4794] ;  /* 0x00479400011c7983 */ /* 0x000ea80000300800 */
[----:B------:R-:W-:Y:S04]  /*bab30*/  STL.64 [R1+0x320], R4 ;  /* 0x0003200401007387 */ /* 0x000fe80000100a00 */
[----:B------:R-:W-:Y:S04]  /*bab40*/  STL.64 [R1+0x328], R6 ;  /* 0x0003280601007387 */ /* 0x000fe80000100a00 */
[----:B------:R-:W3:Y:S04]  /*bab50*/  LDL.LU R3, [R1+0x4790] ;  /* 0x0047900001037983 */ /* 0x000ee80000300800 */
[----:B------:R0:W-:Y:S04]  /*bab60*/  STL.64 [R1+0x4598], R24 ;  /* 0x0045981801007387 */ /* 0x0001e80000100a00 */
[----:B------:R-:W2:Y:S04]  /*bab70*/  LDL.LU R12, [R1+0x1f0] ;  /* 0x0001f000010c7983 */ /* 0x000ea80000300800 */
[----:B------:R-:W2:Y:S04]  /*bab80*/  LDL.LU R13, [R1+0x1f4] ;  /* 0x0001f400010d7983 */ /* 0x000ea80000300800 */
[----:B------:R-:W2:Y:S04]  /*bab90*/  LDL.LU R14, [R1+0x1f8] ;  /* 0x0001f800010e7983 */ /* 0x000ea80000300800 */
[----:B------:R-:W2:Y:S01]  /*baba0*/  LDL.LU R15, [R1+0x1fc] ;  /* 0x0001fc00010f7983 */ /* 0x000ea20000300800 */
[----:B0-----:R-:W-:-:S02]  /*babb0*/  IMAD.MOV.U32 R24, RZ, RZ, R0 ;  /* 0x000000ffff187224 */ /* 0x001fc400078e0000 */
        /* <DEDUP_REMOVED lines=83> */
[----:B------:R-:W2:Y:S04]  /*bb0f0*/  LDL.LU R28, [R1+0x474c] ;  /* 0x00474c00011c7983 */ /* 0x000ea80000300800 */
[----:B------:R-:W2:Y:S04]  /*bb100*/  LDL.LU R10, [R1+0x4748] ;  /* 0x00474800010a7983 */ /* 0x000ea80000300800 */
[----:B------:R0:W-:Y:S01]  /*bb110*/  STL.64 [R1+0x4670], R24 ;  /* 0x0046701801007387 */ /* 0x0001e20000100a00 */
[----:B----4-:R-:W-:-:S02]  /*bb120*/  IMAD.MOV.U32 R16, RZ, RZ, R11 ;  /* 0x000000ffff107224 */ /* 0x010fc400078e000b */
[----:B---3--:R-:W-:Y:S02]  /*bb130*/  IMAD.MOV.U32 R17, RZ, RZ, R29 ;  /* 0x000000ffff117224 */ /* 0x008fe400078e001d */
        /* <DEDUP_REMOVED lines=8> */
[----:B------:R-:W4:Y:S04]  /*bb1c0*/  LDL.LU R0, [R1+0x4744] ;  /* 0x0047440001007983 */ /* 0x000f280000300800 */
[----:B------:R-:W2:Y:S04]  /*bb1d0*/  LDL.LU R2, [R1+0x4740] ;  /* 0x0047400001027983 */ /* 0x000ea80000300800 */
        /* <DEDUP_REMOVED lines=22> */
[----:B------:R-:W-:Y:S04]  /*bb340*/  STL.64 [R1+0x46b0], R24 ;  /* 0x0046b01801007387 */ /* 0x000fe80000100a00 */
[----:B------:R-:W2:Y:S04]  /*bb350*/  LDL.LU R0, [R1+0x472c] ;  /* 0x00472c0001007983 */ /* 0x000ea80000300800 */
[----:B------:R-:W4:Y:S04]  /*bb360*/  LDL.LU R10, [R1+0x4728] ;  /* 0x00472800010a7983 */ /* 0x000f280000300800 */
[----:B------:R0:W-:Y:S01]  /*bb370*/  STL.64 [R1+0x46c0], R16 ;  /* 0x0046c01001007387 */ /* 0x0001e20000100a00 */
[----:B------:R-:W-:-:S02]  /*bb380*/  IMAD.MOV.U32 R5, RZ, RZ, R3 ;  /* 0x000000ffff057224 */ /* 0x000fc400078e0003 */
[----:B0-----:R-:W-:Y:S02]  /*bb390*/  IMAD.MOV.U32 R16, RZ, RZ, R11 ;  /* 0x000000ffff107224 */ /* 0x001fe400078e000b */
[----:B------:R-:W-:Y:S01]  /*bb3a0*/  IMAD.MOV.U32 R17, RZ, RZ, R2 ;  /* 0x000000ffff117224 */ /* 0x000fe200078e0002 */
[----:B------:R-:W3:Y:S04]  /*bb3b0*/  LDL.LU R11, [R1+0x4724] ;  /* 0x00472400010b7983 */ /* 0x000ee80000300800 */
[----:B------:R-:W3:Y:S04]  /*bb3c0*/  LDL.LU R2, [R1+0x4720] ;  /* 0x0047200001027983 */ /* 0x000ee80000300800 */
[----:B------:R0:W-:Y:S04]  /*bb3d0*/  STL.64 [R1+0x46d8], R16 ;  /* 0x0046d81001007387 */ /* 0x0001e80000100a00 */
[----:B------:R-:W3:Y:S04]  /*bb3e0*/  LDL.LU R24, [R1+0x2d0] ;  /* 0x0002d00001187983 */ /* 0x000ee80000300800 */
[----:B------:R-:W3:Y:S04]  /*bb3f0*/  LDL.LU R25, [R1+0x2d4] ;  /* 0x0002d40001197983 */ /* 0x000ee80000300800 */
[----:B------:R-:W3:Y:S04]  /*bb400*/  LDL.LU R26, [R1+0x2d8] ;  /* 0x0002d800011a7983 */ /* 0x000ee80000300800 */
[----:B------:R-:W3:Y:S01]  /*bb410*/  LDL.LU R27, [R1+0x2dc] ;  /* 0x0002dc00011b7983 */ /* 0x000ee20000300800 */
[----:B0-----:R-:W-:-:S02]  /*bb420*/  IMAD.MOV.U32 R16, RZ, RZ, R28 ;  /* 0x000000ffff107224 */ /* 0x001fc400078e001c */
[----:B------:R-:W-:Y:S01]  /*bb430*/  IMAD.MOV.U32 R17, RZ, RZ, R29 ;  /* 0x000000ffff117224 */ /* 0x000fe200078e001d */
[----:B------:R-:W3:Y:S04]  /*bb440*/  LDL.LU R28, [R1+0x471c] ;  /* 0x00471c00011c7983 */ /* 0x000ee80000300800 */
[----:B------:R-:W3:Y:S04]  /*bb450*/  LDL.LU R29, [R1+0x4718] ;  /* 0x00471800011d7983 */ /* 0x000ee80000300800 */
[----:B------:R0:W-:Y:S01]  /*bb460*/  STL.64 [R1+0x46f0], R16 ;  /* 0x0046f01001007387 */ /* 0x0001e20000100a00 */
[----:B--2---:R-:W-:-:S03]  /*bb470*/  IMAD.MOV.U32 R4, RZ, RZ, R0 ;  /* 0x000000ffff047224 */ /* 0x004fc600078e0000 */
[----:B------:R-:W2:Y:S04]  /*bb480*/  LDL.LU R0, [R1+0x4714] ;  /* 0x0047140001007983 */ /* 0x000ea80000300800 */
[----:B------:R-:W2:Y:S04]  /*bb490*/  LDL.LU R3, [R1+0x4710] ;  /* 0x0047100001037983 */ /* 0x000ea80000300800 */
[----:B------:R-:W-:Y:S04]  /*bb4a0*/  STL.64 [R1+0x46f8], R4 ;  /* 0x0046f80401007387 */ /* 0x000fe80000100a00 */
        /* <DEDUP_REMOVED lines=26> */
[----:B------:R-:W2:Y:S04]  /*bb650*/  LDL.LU R14, [R1+0x288] ;  /* 0x00028800010e7983 */ /* 0x000ea80000300800 */
[----:B------:R-:W2:Y:S01]  /*bb660*/  LDL.LU R15, [R1+0x28c] ;  /* 0x00028c00010f7983 */ /* 0x000ea20000300800 */
[----:B------:R-:W-:-:S02]  /*bb670*/  IMAD.MOV.U32 R4, RZ, RZ, R11 ;  /* 0x000000ffff047224 */ /* 0x000fc400078e000b */
[----:B----4-:R-:W-:Y:S01]  /*bb680*/  IMAD.MOV.U32 R5, RZ, RZ, R10 ;  /* 0x000000ffff057224 */ /* 0x010fe200078e000a */
        /* <DEDUP_REMOVED lines=17> */
[----:B------:R-:W4:Y:S04]  /*bb7a0*/  LDL.LU.64 R18, [R1+0x4708] ;  /* 0x0047080001127983 */ /* 0x000f280000300a00 */
[----:B------:R-:W4:Y:S04]  /*bb7b0*/  LDL.LU.64 R16, [R1+0x4700] ;  /* 0x0047000001107983 */ /* 0x000f280000300a00 */
[----:B------:R0:W-:Y:S04]  /*bb7c0*/  STL.64 [R1+0x310], R4 ;  /* 0x0003100401007387 */ /* 0x0001e80000100a00 */
[----:B------:R4:W-:Y:S04]  /*bb7d0*/  STL.64 [R1+0x318], R6 ;  /* 0x0003180601007387 */ /* 0x0009e80000100a00 */
[----:B0-----:R-:W4:Y:S02]  /*bb7e0*/  LDL.LU.64 R4, [R1+0x46f8] ;  /* 0x0046f80001047983 */ /* 0x001f240000300a00 */
[----:B----4-:R-:W-:Y:S02]  /*bb7f0*/  HMMA.16816.F32 R4, R20, R4, R16 ;  /* 0x000000041404723c */ /* 0x010fe40000001810 */
[----:B------:R-:W4:-:S15]  /*bb800*/  LDL.LU.64 R16, [R1+0x46f0] ;  /* 0x0046f00001107983 */ /* 0x000f1e0000300a00 */
[----:B------:R-:W-:Y:S02]  /*bb810*/  NOP ;  /* 0x0000000000007918 */ /* 0x000fe40000000000 */
[----:B------:R0:W-:Y:S04]  /*bb820*/  STL.64 [R1+0x300], R4 ;  /* 0x0003000401007387 */ /* 0x0001e80000100a00 */
[----:B------:R1:W-:Y:S04]  /*bb830*/  STL.64 [R1+0x308], R6 ;  /* 0x0003080601007387 */ /* 0x0003e80000100a00 */
[----:B0-----:R-:W2:Y:S04]  /*bb840*/  LDL.LU R4, [R1+0x1d0] ;  /* 0x0001d00001047983 */ /* 0x001ea80000300800 */
[----:B------:R-:W2:Y:S04]  /*bb850*/  LDL.LU R5, [R1+0x1d4] ;  /* 0x0001d40001057983 */ /* 0x000ea80000300800 */
[----:B-1----:R-:W2:Y:S04]  /*bb860*/  LDL.LU R6, [R1+0x1d8] ;  /* 0x0001d80001067983 */ /* 0x002ea80000300800 */
[----:B------:R-:W2:Y:S01]  /*bb870*/  LDL.LU R7, [R1+0x1dc] ;  /* 0x0001dc0001077983 */ /* 0x000ea20000300800 */
        /* <DEDUP_REMOVED lines=105> */
[----:B------:R-:W3:Y:S04]  /*bbf10*/  LDL.LU.64 R12, [R1+0x4568] ;  /* 0x00456800010c7983 */ /* 0x000ee80000300a00 */
[----:B------:R0:W-:Y:S04]  /*bbf20*/  STL.64 [R1+0x4390], R26 ;  /* 0x0043901a01007387 */ /* 0x0001e80000100a00 */
[----:B0-----:R-:W2:Y:S04]  /*bbf30*/  LDL R26, [R1+0x1a8] ;  /* 0x0001a800011a7983 */ /* 0x001ea80000100800 */
[----:B------:R-:W2:Y:S01]  /*bbf40*/  LDL R27, [R1+0x1ac] ;  /* 0x0001ac00011b7983 */ /* 0x000ea20000100800 */
[----:B---3--:R-:W-:-:S15]  /*bbf50*/  HMMA.16816.F32 R8, R20, R12, R8 ;  /* 0x0000000c1408723c */ /* 0x008fde0000001808 */
[----:B------:R-:W-:-:S04]  /*bbf60*/  NOP ;  /* 0x0000000000007918 */ /* 0x000fc80000000000 */
[----:B------:R0:W-:Y:S04]  /*bbf70*/  STL.64 [R1+0x1e0], R8 ;  /* 0x0001e00801007387 */ /* 0x0001e80000100a00 */
[----:B------:R1:W-:Y:S04]  /*bbf80*/  STL.64 [R1+0x1e8], R10 ;  /* 0x0001e80a01007387 */ /* 0x0003e80000100a00 */
[----:B0-----:R-:W1:Y:S04]  /*bbf90*/  LDL.LU.64 R8, [R1+0x4560] ;  /* 0x0045600001087983 */ /* 0x001e680000300a00 */
[----:B--2---:R0:W-:Y:S04]  /*bbfa0*/  STL.64 [R1+0x4378], R14 ;  /* 0x0043780e01007387 */ /* 0x0041e80000100a00 */
[----:B------:R-:W2:Y:S01]  /*bbfb0*/  LDL.LU R12, [R1+0x9a0] ;  /* 0x0009a000010c7983 */ /* 0x000ea20000300800 */
[----:B------:R-:W-:-:S03]  /*bbfc0*/  MOV R13, R29 ;  /* 0x0000001d000d7202 */ /* 0x000fc60000000f00 */
[----:B------:R-:W3:Y:S01]  /*bbfd0*/  LDL.LU R29, [R1+0x4558] ;  /* 0x00455800011d7983 */ /* 0x000ee20000300800 */
[----:B-1----:R-:W-:Y:S03]  /*bbfe0*/  HMMA.16816.F32 R8, R20, R8, R4 ;  /* 0x000000081408723c */ /* 0x002fe60000001804 */
[----:B------:R-:W2:Y:S04]  /*bbff0*/  LDL.LU.64 R6, [R1+0x4550] ;  /* 0x0045500001067983 */ /* 0x000ea80000300a00 */
[----:B------:R-:W4:Y:S01]  /*bc000*/  LDL.LU.64 R4, [R1+0x4548] ;  /* 0x0045480001047983 */ /* 0x000f220000300a00 */
[----:B0-----:R-:W-:Y:S02]  /*bc010*/  IMAD.MOV.U32 R15, RZ, RZ, R2 ;  /* 0x000000ffff0f7224 */ /* 0x001fe400078e0002 */
[----:B------:R-:W-:-:S09]  /*bc020*/  IMAD.MOV.U32 R14, RZ, RZ, R28 ;  /* 0x000000ffff0e7224 */ /* 0x000fd200078e001c */
[----:B------:R-:W-:Y:S02]  /*bc030*/  IMAD.MOV.U32 R2, RZ, RZ, R11 ;  /* 0x000000ffff027224 */ /* 0x000fe400078e000b */
[----:B------:R-:W-:Y:S01]  /*bc040*/  IMAD.MOV.U32 R28, RZ, RZ, R10 ;  /* 0x000000ffff1c7224 */ /* 0x000fe200078e000a */
[----:B------:R0:W-:Y:S01]  /*bc050*/  STL.64 [R1+0x1d0], R8 ;  /* 0x0001d00801007387 */ /* 0x0001e20000100a00 */
[----:B------:R-:W-:Y:S02]  /*bc060*/  IMAD.MOV.U32 R10, RZ, RZ, R3 ;  /* 0x000000ffff0a7224 */ /* 0x000fe400078e0003 */
[----:B------:R-:W-:Y:S01]  /*bc070*/  IMAD.MOV.U32 R11, RZ, RZ, R0 ;  /* 0x000000ffff0b7224 */ /* 0x000fe200078e0000 */
[----:B0-----:R-:W2:Y:S04]  /*bc080*/  LDL.LU R8, [R1+0x9b0] ;  /* 0x0009b00001087983 */ /* 0x001ea80000300800 */
[----:B------:R-:W2:Y:S04]  /*bc090*/  LDL.LU R9, [R1+0x9b4] ;  /* 0x0009b40001097983 */ /* 0x000ea80000300800 */
[----:B------:R-:W-:Y:S04]  /*bc0a0*/  STL [R1+0x3d4c], R2 ;  /* 0x003d4c0201007387 */ /* 0x000fe80000100800 */
[----:B------:R-:W-:Y:S01]  /*bc0b0*/  STL [R1+0x3d48], R28 ;  /* 0x003d481c01007387 */ /* 0x000fe20000100800 */
[----:B----4-:R-:W-:Y:S03]  /*bc0c0*/  HMMA.16816.F32 R20, R20, R4, R16 ;  /* 0x000000041414723c */ /* 0x010fe60000001810 */
[----:B------:R-:W2:Y:S04]  /*bc0d0*/  LDL.LU.64 R18, [R1+0x4540] ;  /* 0x0045400001127983 */ /* 0x000ea80000300a00 */
[----:B------:R-:W2:-:S12]  /*bc0e0*/  LDL.LU.64 R16, [R1+0x4538] ;  /* 0x0045380001107983 */ /* 0x000e980000300a00 */
[----:B------:R-:W-:Y:S01]  /*bc0f0*/  IMAD.MOV.U32 R0, RZ, RZ, R22 ;  /* 0x000000ffff007224 */ /* 0x000fe200078e0016 */
[----:B------:R-:W-:Y:S01]  /*bc100*/  STL.64 [R1+0x1c0], R20 ;  /* 0x0001c01401007387 */ /* 0x000fe20000100a00 */
[----:B------:R-:W-:-:S03]  /*bc110*/  IMAD.MOV.U32 R3, RZ, RZ, R23 ;  /* 0x000000ffff037224 */ /* 0x000fc600078e0017 */
[----:B---3--:R-:W0:Y:S04]  /*bc120*/  LDSM.16.MT88.4 R20, [R29+UR5+0x23800] ;  /* 0x023800051d14783b */ /* 0x008e280008004200 */
[----:B------:R-:W-:Y:S04]  /*bc130*/  STL [R1+0x3d54], R3 ;  /* 0x003d540301007387 */ /* 0x000fe80000100800 */
[----:B------:R-:W-:Y:S04]  /*bc140*/  STL [R1+0x3d50], R0 ;  /* 0x003d500001007387 */ /* 0x000fe80000100800 */
[----:B0-----:R0:W-:Y:S04]  /*bc150*/  STL.64 [R1+0x4310], R22 ;  /* 0x0043101601007387 */ /* 0x0011e80000100a00 */
[----:B------:R-:W-:Y:S04]  /*bc160*/  STL.64 [R1+0x4308], R20 ;  /* 0x0043081401007387 */ /* 0x000fe80000100a00 */
[----:B0-----:R-:W2:Y:S02]  /*bc170*/  LDL.64 R22, [R1+0x1b8] ;  /* 0x0001b80001167983 */ /* 0x001ea40000100a00 */
[----:B--2---:R-:W-:Y:S01]  /*bc180*/  HMMA.16816.F32 R8, R16, R22, R8 ;  /* 0x000000161008723c */ /* 0x004fe20000001808 */
[----:B------:R-:W-:-:S02]  /*bc190*/  IMAD.MOV.U32 R5, RZ, RZ, R22 ;  /* 0x000000ffff057224 */ /* 0x000fc400078e0016 */
[----:B------:R-:W-:-:S15]  /*bc1a0*/  IMAD.MOV.U32 R4, RZ, RZ, R23 ;  /* 0x000000ffff047224 */ /* 0x000fde00078e0017 */
[----:B------:R-:W-:Y:S01]  /*bc1b0*/  NOP ;  /* 0x0000000000007918 */ /* 0x000fe20000000000 */
[----:B------:R-:W-:Y:S01]  /*bc1c0*/  IMAD.MOV.U32 R29, RZ, RZ, R8 ;  /* 0x000000ffff1d7224 */ /* 0x000fe200078e0008 */
[----:B------:R-:W-:Y:S04]  /*bc1d0*/  STL.64 [R1+0x9b0], R8 ;  /* 0x0009b00801007387 */ /* 0x000fe80000100a00 */
[----:B------:R-:W-:Y:S04]  /*bc1e0*/  STL.64 [R1+0x9b8], R10 ;  /* 0x0009b80a01007387 */ /* 0x000fe80000100a00 */
[----:B------:R0:W-:Y:S04]  /*bc1f0*/  STL.64 [R1+0x4370], R6 ;  /* 0x0043700601007387 */ /* 0x0001e80000100a00 */
[----:B------:R-:W-:Y:S04]  /*bc200*/  STL.64 [R1+0x4368], R4 ;  /* 0x0043680401007387 */ /* 0x000fe80000100a00 */
[----:B------:R-:W-:Y:S04]  /*bc210*/  STL [R1+0x3ac8], R29 ;  /* 0x003ac81d01007387 */ /* 0x000fe80000100800 */
[----:B0-----:R-:W2:Y:S01]  /*bc220*/  LDL.64 R6, [R1+0x128] ;  /* 0x0001280001067983 */ /* 0x001ea20000100a00 */
[----:B------:R-:W-:Y:S03]  /*bc230*/  HMMA.16816.F32 R8, R16, R26, R12 ;  /* 0x0000001a1008723c */ /* 0x000fe6000000180c */
[----:B--2---:R-:W-:-:S15]  /*bc240*/  STL.64 [R1+0x44b8], R6 ;  /* 0x0044b80601007387 */ /* 0x004fde0000100a00 */
[----:B------:R-:W-:Y:S01]  /*bc250*/  NOP ;  /* 0x0000000000007918 */ /* 0x000fe20000000000 */
[----:B------:R-:W-:Y:S04]  /*bc260*/  STL.64 [R1+0x9a0], R8 ;  /* 0x0009a00801007387 */ /* 0x000fe80000100a00 */
[----:B------:R-:W-:Y:S04]  /*bc270*/  STL.64 [R1+0x9a8], R10 ;  /* 0x0009a80a01007387 */ /* 0x000fe80000100a00 */
[----:B------:R-:W2:Y:S04]  /*bc280*/  LDL.LU R12, [R1+0x910] ;  /* 0x00091000010c7983 */ /* 0x000ea80000300800 */
[----:B------:R-:W2:Y:S04]  /*bc290*/  LDL.LU R13, [R1+0x914] ;  /* 0x00091400010d7983 */ /* 0x000ea80000300800 */
[----:B------:R-:W3:Y:S04]  /*bc2a0*/  LDL.LU R14, [R1+0x918] ;  /* 0x00091800010e7983 */ /* 0x000ee80000300800 */
        /* <DEDUP_REMOVED lines=8> */
[----:B--2---:R-:W-:Y:S04]  /*bc330*/  STL.64 [R1+0x4510], R14 ;  /* 0x0045100e01007387 */ /* 0x004fe80000100a00 */
        /* <DEDUP_REMOVED lines=11> */
[----:B------:R-:W3:Y:S04]  /*bc3f0*/  LDL.LU R23, [R1+0x99c] ;  /* 0x00099c0001177983 */ /* 0x000ee80000300800 */
[----:B--2---:R0:W-:Y:S04]  /*bc400*/  STL.64 [R1+0x4520], R10 ;  /* 0x0045200a01007387 */ /* 0x0041e80000100a00 */
[----:B----4-:R-:W-:Y:S04]  /*bc410*/  STL.64 [R1+0x4518], R8 ;  /* 0x0045180801007387 */ /* 0x010fe80000100a00 */
[----:B0-----:R-:W2:Y:S04]  /*bc420*/  LDL.64 R10, [R1+0x188] ;  /* 0x00018800010a7983 */ /* 0x001ea80000100a00 */
[----:B--2---:R0:W-:Y:S04]  /*bc430*/  STL.64 [R1+0x4530], R10 ;  /* 0x0045300a01007387 */ /* 0x0041e80000100a00 */
[----:B------:R-:W2:Y:S04]  /*bc440*/  LDL.64 R14, [R1+0x178] ;  /* 0x00017800010e7983 */ /* 0x000ea80000100a00 */
[----:B0-----:R-:W4:Y:S04]  /*bc450*/  LDL.64 R10, [R1+0x198] ;  /* 0x00019800010a7983 */ /* 0x001f280000100a00 */
[----:B--2---:R0:W-:Y:S04]  /*bc460*/  STL.64 [R1+0x4528], R14 ;  /* 0x0045280e01007387 */ /* 0x0041e80000100a00 */
[----:B------:R-:W2:Y:S04]  /*bc470*/  LDL.LU R12, [R1+0x980] ;  /* 0x00098000010c7983 */ /* 0x000ea80000300800 */
[----:B------:R-:W2:Y:S04]  /*bc480*/  LDL.LU R13, [R1+0x984] ;  /* 0x00098400010d7983 */ /* 0x000ea80000300800 */
[----:B0-----:R-:W2:Y:S04]  /*bc490*/  LDL.LU R14, [R1+0x988] ;  /* 0x00098800010e7983 */ /* 0x001ea80000300800 */
[----:B------:R-:W2:Y:S04]  /*bc4a0*/  LDL.LU R15, [R1+0x98c] ;  /* 0x00098c00010f7983 */ /* 0x000ea80000300800 */
[----:B---3--:R-:W-:Y:S04]  /*bc4b0*/  STL.64 [R1+0x44d8], R6 ;  /* 0x0044d80601007387 */ /* 0x008fe80000100a00 */
[----:B------:R0:W-:Y:S04]  /*bc4c0*/  STL.64 [R1+0x44d0], R4 ;  /* 0x0044d00401007387 */ /* 0x0001e80000100a00 */
[----:B0-----:R-:W3:Y:S04]  /*bc4d0*/  LDL.LU R4, [R1+0x940] ;  /* 0x0009400001047983 */ /* 0x001ee80000300800 */
[----:B------:R-:W3:Y:S04]  /*bc4e0*/  LDL.LU R5, [R1+0x944] ;  /* 0x0009440001057983 */ /* 0x000ee80000300800 */
[----:B------:R-:W2:Y:S04]  /*bc4f0*/  LDL.LU R6, [R1+0x948] ;  /* 0x0009480001067983 */ /* 0x000ea80000300800 */
[----:B------:R-:W2:Y:S01]  /*bc500*/  LDL.LU R7, [R1+0x94c] ;  /* 0x00094c0001077983 */ /* 0x000ea20000300800 */
[----:B----4-:R-:W-:Y:S03]  /*bc510*/  HMMA.16816.F32 R20, R16, R10, R20 ;  /* 0x0000000a1014723c */ /* 0x010fe60000001814 */
        /* <DEDUP_REMOVED lines=14> */
[----:B------:R-:W-:Y:S01]  /*bc600*/  STL.64 [R1+0x998], R22 ;  /* 0x0009981601007387 */ /* 0x000fe20000100a00 */
[----:B0-----:R-:W-:-:S02]  /*bc610*/  IMAD.MOV.U32 R21, RZ, RZ, R10 ;  /* 0x000000ffff157224 */ /* 0x001fc400078e000a */
[----:B------:R-:W-:Y:S02]  /*bc620*/  IMAD.MOV.U32 R20, RZ, RZ, R11 ;  /* 0x000000ffff147224 */ /* 0x000fe400078e000b */
[----:B------:R-:W4:Y:S04]  /*bc630*/  LDL.LU.64 R10, [R1+0x4530] ;  /* 0x00453000010a7983 */ /* 0x000f280000300a00 */
[----:B------:R0:W-:Y:S04]  /*bc640*/  STL.64 [R1+0x4380], R20 ;  /* 0x0043801401007387 */ /* 0x0001e80000100a00 */
[----:B0-----:R-:W2:Y:S04]  /*bc650*/  LDL.LU R20, [R1+0x920] ;  /* 0x0009200001147983 */ /* 0x001ea80000300800 */
[----:B------:R-:W2:Y:S04]  /*bc660*/  LDL.LU R21, [R1+0x924] ;  /* 0x0009240001157983 */ /* 0x000ea80000300800 */
[----:B------:R-:W2:Y:S04]  /*bc670*/  LDL.LU R22, [R1+0x928] ;  /* 0x0009280001167983 */ /* 0x000ea80000300800 */
[----:B------:R-:W2:Y:S01]  /*bc680*/  LDL.LU R23, [R1+0x92c] ;  /* 0x00092c0001177983 */ /* 0x000ea20000300800 */
        /* <DEDUP_REMOVED lines=9> */
[----:B----4-:R-:W-:-:S15]  /*bc720*/  HMMA.16816.F32 R8, R16, R14, R8 ;  /* 0x0000000e1008723c */ /* 0x010fde0000001808 */
[----:B------:R-:W-:-:S04]  /*bc730*/  NOP ;  /* 0x0000000000007918 */ /* 0x000fc80000000000 */
[----:B------:R-:W-:Y:S04]  /*bc740*/  STL.64 [R1+0x970], R8 ;  /* 0x0009700801007387 */ /* 0x000fe80000100a00 */
[----:B------:R0:W-:Y:S02]  /*bc750*/  STL.64 [R1+0x978], R10 ;  /* 0x0009780a01007387 */ /* 0x0001e40000100a00 */
[----:B0-----:R-:W-:Y:S02]  /*bc760*/  IMAD.MOV.U32 R11, RZ, RZ, R14 ;  /* 0x000000ffff0b7224 */ /* 0x001fe400078e000e */
[----:B------:R-:W-:Y:S02]  /*bc770*/  IMAD.MOV.U32 R10, RZ, RZ, R15 ;  /* 0x000000ffff0a7224 */ /* 0x000fe400078e000f */
[----:B------:R-:W2:Y:S04]  /*bc780*/  LDL.LU.64 R14, [R1+0x4510] ;  /* 0x00451000010e7983 */ /* 0x000ea80000300a00 */
[----:B------:R0:W-:Y:S04]  /*bc790*/  STL.64 [R1+0x4388], R10 ;  /* 0x0043880a01007387 */ /* 0x0001e80000100a00 */
[----:B0-----:R-:W4:Y:S01]  /*bc7a0*/  LDL.64 R10, [R1+0x138] ;  /* 0x00013800010a7983 */ /* 0x001f220000100a00 */
        /* <DEDUP_REMOVED lines=28> */
[----:B------:R-:W3:Y:S04]  /*bc970*/  LDL.LU.64 R14, [R1+0x44c8] ;  /* 0x0044c800010e7983 */ /* 0x000ee80000300a00 */
[----:B------:R-:W3:Y:S04]  /*bc980*/  LDL.LU.64 R12, [R1+0x44c0] ;  /* 0x0044c000010c7983 */ /* 0x000ee80000300a00 */
[----:B------:R-:W-:Y:S04]  /*bc990*/  STL [R1+0x4250], R28 ;  /* 0x0042501c01007387 */ /* 0x000fe80000100800 */
[----:B------:R-:W-:Y:S01]  /*bc9a0*/  STL [R1+0x424c], R3 ;  /* 0x00424c0301007387 */ /* 0x000fe20000100800 */
[----:B----4-:R-:W-:-:S15]  /*bc9b0*/  HMMA.16816.F32 R4, R16, R10, R4 ;  /* 0x0000000a1004723c */ /* 0x010fde0000001804 */
[----:B------:R-:W-:-:S04]  /*bc9c0*/  NOP ;  /* 0x0000000000007918 */ /* 0x000fc80000000000 */
[----:B------:R-:W-:Y:S04]  /*bc9d0*/  STL.64 [R1+0x930], R4 ;  /* 0x0009300401007387 */ /* 0x000fe80000100a00 */
[----:B------:R0:W-:Y:S04]  /*bc9e0*/  STL.64 [R1+0x938], R6 ;  /* 0x0009380601007387 */ /* 0x0001e80000100a00 */
[----:B0-----:R-:W2:Y:S01]  /*bc9f0*/  LDL.LU.64 R6, [R1+0x44b8] ;  /* 0x0044b80001067983 */ /* 0x001ea20000300a00 */
[----:B------:R-:W-:-:S05]  /*bca00*/  IMAD.MOV.U32 R29, RZ, RZ, R11 ;  /* 0x000000ffff1d7224 */ /* 0x000fca00078e000b */
[----:B------:R-:W-:Y:S01]  /*bca10*/  STL [R1+0x4254], R29 ;  /* 0x0042541d01007387 */ /* 0x000fe20000100800 */
[----:B--2---:R-:W-:Y:S01]  /*bca20*/  HMMA.16816.F32 R8, R16, R6, R20 ;  /* 0x000000061008723c */ /* 0x004fe20000001814 */
[----:B------:R-:W-:Y:S02]  /*bca30*/  IMAD.MOV.U32 R28, RZ, RZ, R6 ;  /* 0x000000ffff1c7224 */ /* 0x000fe400078e0006 */
[----:B------:R-:W-:-:S05]  /*bca40*/  IMAD.MOV.U32 R3, RZ, RZ, R7 ;  /* 0x000000ffff037224 */ /* 0x000fca00078e0007 */
[----:B---3--:R-:W-:Y:S11]  /*bca50*/  HMMA.16816.F32 R4, R16, R26, R12 ;  /* 0x0000001a1004723c */ /* 0x008ff6000000180c */
[----:B------:R-:W-:Y:S04]  /*bca60*/  STL.64 [R1+0x920], R8 ;  /* 0x0009200801007387 */ /* 0x000fe80000100a00 */
[----:B------:R-:W-:Y:S04]  /*bca70*/  STL.64 [R1+0x928], R10 ;  /* 0x0009280a01007387 */ /* 0x000fe80000100a00 */
[----:B------:R-:W-:Y:S04]  /*bca80*/  STL [R1+0x425c], R3 ;  /* 0x00425c0301007387 */ /* 0x000fe80000100800 */
[----:B------:R-:W-:Y:S04]  /*bca90*/  STL [R1+0x4258], R28 ;  /* 0x0042581c01007387 */ /* 0x000fe80000100800 */
[----:B------:R-:W2:Y:S04]  /*bcaa0*/  LDL.LU R12, [R1+0x880] ;  /* 0x00088000010c7983 */ /* 0x000ea80000300800 */
        /* <DEDUP_REMOVED lines=23> */
[----:B------:R-:W2:Y:S04]  /*bcc20*/  LDL.LU R8, [R1+0x8b0] ;  /* 0x0008b00001087983 */ /* 0x000ea80000300800 */
[----:B------:R-:W2:Y:S04]  /*bcc30*/  LDL.LU R9, [R1+0x8b4] ;  /* 0x0008b40001097983 */ /* 0x000ea80000300800 */
[----:B0-----:R-:W3:Y:S04]  /*bcc40*/  LDL.LU R10, [R1+0x8b8] ;  /* 0x0008b800010a7983 */ /* 0x001ee80000300800 */
[----:B------:R-:W3:Y:S04]  /*bcc50*/  LDL.LU R11, [R1+0x8bc] ;  /* 0x0008bc00010b7983 */ /* 0x000ee80000300800 */
[----:B------:R-:W4:Y:S04]  /*bcc60*/  LDL.64 R14, [R1+0xf8] ;  /* 0x0000f800010e7983 */ /* 0x000f280000100a00 */
        /* <DEDUP_REMOVED lines=33> */
[----:B------:R-:W3:Y:S04]  /*bce80*/  LDL.LU R20, [R1+0x890] ;  /* 0x0008900001147983 */ /* 0x000ee80000300800 */
[----:B------:R-:W3:Y:S04]  /*bce90*/  LDL.LU R21, [R1+0x894] ;  /* 0x0008940001157983 */ /* 0x000ee80000300800 */
[----:B------:R-:W3:Y:S04]  /*bcea0*/  LDL.LU R22, [R1+0x898] ;  /* 0x0008980001167983 */ /* 0x000ee80000300800 */
[----:B------:R-:W3:Y:S04]  /*bceb0*/  LDL.LU R23, [R1+0x89c] ;  /* 0x00089c0001177983 */ /* 0x000ee80000300800 */
[----:B------:R-:W3:Y:S04]  /*bcec0*/  LDL.64 R6, [R1+0x98] ;  /* 0x0000980001067983 */ /* 0x000ee80000100a00 */
[----:B------:R-:W3:Y:S04]  /*bced0*/  LDL.64 R26, [R1+0x88] ;  /* 0x00008800011a7983 */ /* 0x000ee80000100a00 */
        /* <DEDUP_REMOVED lines=69> */
[----:B---3--:R-:W-:Y:S01]  /*bd330*/  IMAD.MOV.U32 R29, RZ, RZ, R7 ;  /* 0x000000ffff1d7224 */ /* 0x008fe200078e0007 */
[----:B------:R-:W-:Y:S02]  /*bd340*/  HMMA.16816.F32 R8, R16, R6, R20 ;  /* 0x000000061008723c */ /* 0x000fe40000001814 */
[----:B------:R0:W-:Y:S04]  /*bd350*/  STL [R1+0x428c], R3 ;  /* 0x00428c0301007387 */ /* 0x0001e80000100800 */
[----:B------:R1:W-:Y:S04]  /*bd360*/  STL [R1+0x4288], R28 ;  /* 0x0042881c01007387 */ /* 0x0003e80000100800 */
[----:B------:R-:W-:Y:S01]  /*bd370*/  STL [R1+0x4290], R29 ;  /* 0x0042901d01007387 */ /* 0x000fe20000100800 */
[----:B0-----:R-:W-:-:S08]  /*bd380*/  IMAD.MOV.U32 R3, RZ, RZ, R26 ;  /* 0x000000ffff037224 */ /* 0x001fd000078e001a */
[----:B------:R-:W-:Y:S04]  /*bd390*/  STL.64 [R1+0x890], R8 ;  /* 0x0008900801007387 */ /* 0x000fe80000100a00 */
[----:B------:R-:W-:Y:S01]  /*bd3a0*/  STL.64 [R1+0x898], R10 ;  /* 0x0008980a01007387 */ /* 0x000fe20000100a00 */
[----:B-1----:R-:W-:Y:S01]  /*bd3b0*/  IMAD.MOV.U32 R28, RZ, RZ, R27 ;  /* 0x000000ffff1c7224 */ /* 0x002fe200078e001b */
[----:B--2---:R-:W-:-:S15]  /*bd3c0*/  HMMA.16816.F32 R4, R16, R26, R12 ;  /* 0x0000001a1004723c */ /* 0x004fde000000180c */
[----:B------:R-:W-:-:S04]  /*bd3d0*/  NOP ;  /* 0x0000000000007918 */ /* 0x000fc80000000000 */
        /* <DEDUP_REMOVED lines=21> */
[----:B------:R-:W2:Y:S04]  /*bd530*/  LDL.64 R6, [R1+0x78] ;  /* 0x0000780001067983 */ /* 0x000ea80000100a00 */
[----:B----4-:R0:W-:Y:S04]  /*bd540*/  STL.64 [R1+0x43f8], R26 ;  /* 0x0043f81a01007387 */ /* 0x0101e80000100a00 */
[----:B0-----:R-:W4:Y:S04]  /*bd550*/  LDL.64 R26, [R1+0x68] ;  /* 0x00006800011a7983 */ /* 0x001f280000100a00 */
[----:B----4-:R0:W-:Y:S04]  /*bd560*/  STL.64 [R1+0x4410], R26 ;  /* 0x0044101a01007387 */ /* 0x0101e80000100a00 */
        /* <DEDUP_REMOVED lines=33> */
[----:B------:R-:W3:Y:S04]  /*bd780*/  LDL.64 R14, [R1+0x8] ;  /* 0x00000800010e7983 */ /* 0x000ee80000100a00 */
[----:B------:R-:W-:Y:S04]  /*bd790*/  STL [R1+0x4298], R28 ;  /* 0x0042981c01007387 */ /* 0x000fe80000100800 */
[----:B------:R-:W-:Y:S04]  /*bd7a0*/  STL [R1+0x4294], R3 ;  /* 0x0042940301007387 */ /* 0x000fe80000100800 */
[----:B------:R-:W-:Y:S04]  /*bd7b0*/  STL.64 [R1+0x870], R24 ;  /* 0x0008701801007387 */ /* 0x000fe80000100a00 */
[----:B------:R0:W-:Y:S04]  /*bd7c0*/  STL.64 [R1+0x878], R26 ;  /* 0x0008781a01007387 */ /* 0x0001e80000100a00 */
        /* <DEDUP_REMOVED lines=59> */
[----:B0-----:R-:W4:Y:S01]  /*bdb80*/  LDL.LU.64 R26, [R1+0x4390] ;  /* 0x00439000011a7983 */ /* 0x001f220000300a00 */
[----:B------:R-:W-:Y:S02]  /*bdb90*/  IMAD.MOV.U32 R25, RZ, RZ, R10 ;  /* 0x000000ffff197224 */ /* 0x000fe400078e000a */
[----:B------:R-:W-:-:S02]  /*bdba0*/  IMAD.MOV.U32 R24, RZ, RZ, R11 ;  /* 0x000000ffff187224 */ /* 0x000fc400078e000b */
[----:B------:R-:W2:Y:S01]  /*bdbb0*/  LDL.LU.64 R10, [R1+0x4388] ;  /* 0x00438800010a7983 */ /* 0x000ea20000300a00 */
[----:B---3--:R-:W-:Y:S01]  /*bdbc0*/  HMMA.16816.F32 R20, R16, R14, R20 ;  /* 0x0000000e1014723c */ /* 0x008fe20000001814 */
[----:B------:R-:W-:Y:S02]  /*bdbd0*/  IMAD.MOV.U32 R9, RZ, RZ, R14 ;  /* 0x000000ffff097224 */ /* 0x000fe400078e000e */
[----:B------:R-:W-:-:S15]  /*bdbe0*/  IMAD.MOV.U32 R8, RZ, RZ, R15 ;  /* 0x000000ffff087224 */ /* 0x000fde00078e000f */
[----:B------:R-:W-:Y:S01]  /*bdbf0*/  NOP ;  /* 0x0000000000007918 */ /* 0x000fe20000000000 */
[----:B------:R0:W-:Y:S04]  /*bdc00*/  STL.64 [R1+0x800], R20 ;  /* 0x0008001401007387 */ /* 0x0001e80000100a00 */
[----:B------:R-:W-:Y:S04]  /*bdc10*/  STL.64 [R1+0x808], R22 ;  /* 0x0008081601007387 */ /* 0x000fe80000100a00 */
[----:B0-----:R-:W3:Y:S04]  /*bdc20*/  LDL.LU.64 R20, [R1+0x4380] ;  /* 0x0043800001147983 */ /* 0x001ee80000300a00 */
[----:B------:R-:W3:Y:S01]  /*bdc30*/  LDL.LU.64 R14, [R1+0x4378] ;  /* 0x00437800010e7983 */ /* 0x000ee20000300a00 */
[----:B----4-:R-:W-:Y:S03]  /*bdc40*/  HMMA.16816.F32 R4, R16, R26, R4 ;  /* 0x0000001a1004723c */ /* 0x010fe60000001804 */
[----:B--2---:R-:W-:Y:S04]  /*bdc50*/  STL.64 [R1+0x4350], R10 ;  /* 0x0043500a01007387 */ /* 0x004fe80000100a00 */
[----:B------:R0:W-:Y:S04]  /*bdc60*/  STL.64 [R1+0x4348], R8 ;  /* 0x0043480801007387 */ /* 0x0001e80000100a00 */
[----:B0-----:R-:W2:Y:S04]  /*bdc70*/  LDL.LU R8, [R1+0x7e0] ;  /* 0x0007e00001087983 */ /* 0x001ea80000300800 */
[----:B------:R-:W2:Y:S04]  /*bdc80*/  LDL.LU R9, [R1+0x7e4] ;  /* 0x0007e40001097983 */ /* 0x000ea80000300800 */
[----:B------:R-:W2:Y:S04]  /*bdc90*/  LDL.LU R10, [R1+0x7e8] ;  /* 0x0007e800010a7983 */ /* 0x000ea80000300800 */
[----:B------:R-:W2:Y:S04]  /*bdca0*/  LDL.LU R11, [R1+0x7ec] ;  /* 0x0007ec00010b7983 */ /* 0x000ea80000300800 */
[----:B------:R-:W-:Y:S01]  /*bdcb0*/  STL.64 [R1+0x7f0], R4 ;  /* 0x0007f00401007387 */ /* 0x000fe20000100a00 */
[----:B------:R-:W-:-:S03]  /*bdcc0*/  IMAD.MOV.U32 R13, RZ, RZ, R6 ;  /* 0x000000ffff0d7224 */ /* 0x000fc600078e0006 */
[----:B------:R0:W-:Y:S01]  /*bdcd0*/  STL.64 [R1+0x7f8], R6 ;  /* 0x0007f80601007387 */ /* 0x0001e20000100a00 */
[----:B------:R-:W-:-:S03]  /*bdce0*/  IMAD.MOV.U32 R12, RZ, RZ, R4 ;  /* 0x000000ffff0c7224 */ /* 0x000fc600078e0004 */
[----:B0-----:R-:W4:Y:S04]  /*bdcf0*/  LDL.LU.64 R6, [R1+0x4370] ;  /* 0x0043700001067983 */ /* 0x001f280000300a00 */
[----:B------:R-:W2:Y:S04]  /*bdd00*/  LDL.LU.64 R4, [R1+0x4368] ;  /* 0x0043680001047983 */ /* 0x000ea80000300a00 */
[----:B------:R-:W-:Y:S04]  /*bdd10*/  STL.64 [R1+0x4038], R26 ;  /* 0x0040381a01007387 */ /* 0x000fe80000100a00 */
[----:B------:R0:W-:Y:S04]  /*bdd20*/  STL.64 [R1+0x42b8], R24 ;  /* 0x0042b81801007387 */ /* 0x0001e80000100a00 */
[----:B0-----:R-:W2:Y:S04]  /*bdd30*/  LDL.LU R24, [R1+0x410] ;  /* 0x0004100001187983 */ /* 0x001ea80000300800 */
[----:B------:R-:W2:Y:S01]  /*bdd40*/  LDL.LU R25, [R1+0x414] ;  /* 0x0004140001197983 */ /* 0x000ea20000300800 */
[----:B---3--:R-:W-:-:S02]  /*bdd50*/  IMAD.MOV.U32 R26, RZ, RZ, R15 ;  /* 0x000000ffff1a7224 */ /* 0x008fc400078e000f */
[----:B------:R-:W-:Y:S01]  /*bdd60*/  IMAD.MOV.U32 R27, RZ, RZ, R14 ;  /* 0x000000ffff1b7224 */ /* 0x000fe200078e000e */
[----:B------:R-:W3:Y:S04]  /*bdd70*/  LDL.LU R15, [R1+0x4364] ;  /* 0x00436400010f7983 */ /* 0x000ee80000300800 */
[----:B------:R-:W3:Y:S04]  /*bdd80*/  LDL.LU R14, [R1+0x4360] ;  /* 0x00436000010e7983 */ /* 0x000ee80000300800 */
[----:B------:R0:W-:Y:S02]  /*bdd90*/  STL.64 [R1+0x42c8], R26 ;  /* 0x0042c81a01007387 */ /* 0x0001e40000100a00 */
[----:B0-----:R-:W-:-:S02]  /*bdda0*/  IMAD.MOV.U32 R27, RZ, RZ, R20 ;  /* 0x000000ffff1b7224 */ /* 0x001fc400078e0014 */
[----:B------:R-:W-:Y:S01]  /*bddb0*/  IMAD.MOV.U32 R26, RZ, RZ, R21 ;  /* 0x000000ffff1a7224 */ /* 0x000fe200078e0015 */
[----:B--2---:R-:W-:Y:S04]  /*bddc0*/  STL.64 [R1+0x42c0], R24 ;  /* 0x0042c01801007387 */ /* 0x004fe80000100a00 */
[----:B------:R-:W2:Y:S04]  /*bddd0*/  LDL.LU R20, [R1+0x450] ;  /* 0x0004500001147983 */ /* 0x000ea80000300800 */
[----:B------:R-:W2:Y:S04]  /*bdde0*/  LDL.LU R21, [R1+0x454] ;  /* 0x0004540001157983 */ /* 0x000ea80000300800 */
[----:B------:R-:W2:Y:S04]  /*bddf0*/  LDL.LU R22, [R1+0x458] ;  /* 0x0004580001167983 */ /* 0x000ea80000300800 */
[----:B------:R-:W2:Y:S04]  /*bde00*/  LDL.LU R23, [R1+0x45c] ;  /* 0x00045c0001177983 */ /* 0x000ea80000300800 */
[----:B--2---:R-:W-:Y:S04]  /*bde10*/  STL.64 [R1+0x4320], R22 ;  /* 0x0043201601007387 */ /* 0x004fe80000100a00 */
[----:B------:R3:W-:Y:S02]  /*bde20*/  STL.64 [R1+0x4318], R20 ;  /* 0x0043181401007387 */ /* 0x0007e40000100a00 */
[----:B---3--:R-:W-:-:S02]  /*bde30*/  IMAD.MOV.U32 R20, RZ, RZ, R14 ;  /* 0x000000ffff147224 */ /* 0x008fc400078e000e */
[----:B------:R-:W-:Y:S01]  /*bde40*/  IMAD.MOV.U32 R21, RZ, RZ, R15 ;  /* 0x000000ffff157224 */ /* 0x000fe200078e000f */
[----:B------:R-:W2:Y:S04]  /*bde50*/  LDL.LU R14, [R1+0x435c] ;  /* 0x00435c00010e7983 */ /* 0x000ea80000300800 */
[----:B------:R-:W2:Y:S04]  /*bde60*/  LDL.LU R15, [R1+0x4358] ;  /* 0x00435800010f7983 */ /* 0x000ea80000300800 */
[----:B------:R-:W3:Y:S04]  /*bde70*/  LDL.LU R22, [R1+0x7d8] ;  /* 0x0007d80001167983 */ /* 0x000ee80000300800 */
[----:B------:R-:W3:Y:S04]  /*bde80*/  LDL.LU R23, [R1+0x7dc] ;  /* 0x0007dc0001177983 */ /* 0x000ee80000300800 */
[----:B------:R0:W-:Y:S04]  /*bde90*/  STL.64 [R1+0x42d8], R26 ;  /* 0x0042d81a01007387 */ /* 0x0001e80000100a00 */
[----:B0-----:R-:W3:Y:S01]  /*bdea0*/  LDL.64 R26, [R1+0x1a8] ;  /* 0x0001a800011a7983 */ /* 0x001ee20000100a00 */
[----:B--2---:R-:W-:Y:S03]  /*bdeb0*/  HMMA.16816.F32 R8, R16, R14, R8 ;  /* 0x0000000e1008723c */ /* 0x004fe60000001808 */
[----:B---3--:R0:W-:Y:S04]  /*bdec0*/  STL.64 [R1+0x42f0], R26 ;  /* 0x0042f01a01007387 */ /* 0x0081e80000100a00 */
[----:B------:R-:W-:Y:S04]  /*bded0*/  STL [R1+0x3ad0], R12 ;  /* 0x003ad00c01007387 */ /* 0x000fe80000100800 */
[----:B------:R-:W-:Y:S08]  /*bdee0*/  STL [R1+0x3acc], R13 ;  /* 0x003acc0d01007387 */ /* 0x000ff00000100800 */
[----:B------:R-:W-:Y:S04]  /*bdef0*/  STL.64 [R1+0x7e0], R8 ;  /* 0x0007e00801007387 */ /* 0x000fe80000100a00 */
[----:B------:R1:W-:Y:S01]  /*bdf00*/  STL.64 [R1+0x7e8], R10 ;  /* 0x0007e80a01007387 */ /* 0x0003e20000100a00 */
[----:B0-----:R-:W-:-:S02]  /*bdf10*/  IMAD.MOV.U32 R26, RZ, RZ, R5 ;  /* 0x000000ffff1a7224 */ /* 0x001fc400078e0005 */
[----:B------:R-:W-:Y:S02]  /*bdf20*/  IMAD.MOV.U32 R5, RZ, RZ, R10 ;  /* 0x000000ffff057224 */ /* 0x000fe400078e000a */
[----:B-1----:R-:W2:Y:S01]  /*bdf30*/  LDL.LU.64 R10, [R1+0x4350] ;  /* 0x00435000010a7983 */ /* 0x002ea20000300a00 */
[----:B------:R-:W-:Y:S02]  /*bdf40*/  IMAD.MOV.U32 R27, RZ, RZ, R4 ;  /* 0x000000ffff1b7224 */ /* 0x000fe400078e0004 */
[----:B------:R-:W-:Y:S02]  /*bdf50*/  IMAD.MOV.U32 R4, RZ, RZ, R8 ;  /* 0x000000ffff047224 */ /* 0x000fe400078e0008 */
[----:B------:R-:W3:Y:S04]  /*bdf60*/  LDL.LU.64 R8, [R1+0x4348] ;  /* 0x0043480001087983 */ /* 0x000ee80000300a00 */
[----:B------:R2:W-:Y:S02]  /*bdf70*/  STL.64 [R1+0x4030], R14 ;  /* 0x0040300e01007387 */ /* 0x0005e40000100a00 */
[----:B--2---:R-:W-:-:S02]  /*bdf80*/  IMAD.MOV.U32 R14, RZ, RZ, R11 ;  /* 0x000000ffff0e7224 */ /* 0x004fc400078e000b */
[----:B------:R-:W-:Y:S01]  /*bdf90*/  IMAD.MOV.U32 R15, RZ, RZ, R10 ;  /* 0x000000ffff0f7224 */ /* 0x000fe200078e000a */
[----:B------:R-:W2:Y:S04]  /*bdfa0*/  LDL.LU R11, [R1+0x4344] ;  /* 0x00434400010b7983 */ /* 0x000ea80000300800 */
[----:B------:R-:W3:Y:S04]  /*bdfb0*/  LDL.LU R10, [R1+0x4340] ;  /* 0x00434000010a7983 */ /* 0x000ee80000300800 */
[----:B------:R4:W-:Y:S04]  /*bdfc0*/  STL.64 [R1+0x42d0], R14 ;  /* 0x0042d00e01007387 */ /* 0x0009e80000100a00 */
[----:B------:R-:W3:Y:S04]  /*bdfd0*/  LDL.LU R12, [R1+0x420] ;  /* 0x00042000010c7983 */ /* 0x000ee80000300800 */
[----:B------:R-:W3:Y:S01]  /*bdfe0*/  LDL.LU R13, [R1+0x424] ;  /* 0x00042400010d7983 */ /* 0x000ee20000300800 */
[----:B----4-:R-:W-:-:S02]  /*bdff0*/  IMAD.MOV.U32 R14, RZ, RZ, R7 ;  /* 0x000000ffff0e7224 */ /* 0x010fc400078e0007 */
[----:B------:R-:W-:Y:S01]  /*be000*/  IMAD.MOV.U32 R15, RZ, RZ, R6 ;  /* 0x000000ffff0f7224 */ /* 0x000fe200078e0006 */
[----:B------:R-:W4:Y:S04]  /*be010*/  LDL.LU R7, [R1+0x433c] ;  /* 0x00433c0001077983 */ /* 0x000f280000300800 */
[----:B------:R-:W4:Y:S04]  /*be020*/  LDL.LU R6, [R1+0x4338] ;  /* 0x0043380001067983 */ /* 0x000f280000300800 */
[----:B------:R2:W-:Y:S02]  /*be030*/  STL.64 [R1+0x42e8], R14 ;  /* 0x0042e80e01007387 */ /* 0x0005e40000100a00 */
[----:B--2---:R-:W-:-:S02]  /*be040*/  IMAD.MOV.U32 R15, RZ, RZ, R11 ;  /* 0x000000ffff0f7224 */ /* 0x004fc400078e000b */
[----:B---3--:R-:W-:Y:S01]  /*be050*/  IMAD.MOV.U32 R14, RZ, RZ, R10 ;  /* 0x000000ffff0e7224 */ /* 0x008fe200078e000a */
[----:B------:R0:W-:Y:S04]  /*be060*/  STL.64 [R1+0x42e0], R12 ;  /* 0x0042e00c01007387 */ /* 0x0001e80000100a00 */
[----:B0-----:R-:W2:Y:S04]  /*be070*/  LDL.LU R12, [R1+0x430] ;  /* 0x00043000010c7983 */ /* 0x001ea80000300800 */
[----:B------:R-:W2:Y:S04]  /*be080*/  LDL.LU R13, [R1+0x434] ;  /* 0x00043400010d7983 */ /* 0x000ea80000300800 */
[----:B------:R-:W3:Y:S04]  /*be090*/  LDL.LU R10, [R1+0x4334] ;  /* 0x00433400010a7983 */ /* 0x000ee80000300800 */
[----:B------:R-:W3:Y:S04]  /*be0a0*/  LDL.LU R11, [R1+0x4330] ;  /* 0x00433000010b7983 */ /* 0x000ee80000300800 */
[----:B------:R4:W-:Y:S02]  /*be0b0*/  STL.64 [R1+0x4300], R14 ;  /* 0x0043000e01007387 */ /* 0x0009e40000100a00 */
[----:B----4-:R-:W-:Y:S01]  /*be0c0*/  IMAD.MOV.U32 R14, RZ, RZ, R7 ;  /* 0x000000ffff0e7224 */ /* 0x010fe200078e0007 */
[----:B---3--:R-:W-:Y:S01]  /*be0d0*/  HMMA.16816.F32 R20, R16, R10, R20 ;  /* 0x0000000a1014723c */ /* 0x008fe20000001814 */
[----:B--2---:R0:W-:Y:S04]  /*be0e0*/  STL.64 [R1+0x42f8], R12 ;  /* 0x0042f80c01007387 */ /* 0x0041e80000100a00 */
[----:B0-----:R-:W2:Y:S01]  /*be0f0*/  LDL.LU R12, [R1+0x440] ;  /* 0x00044000010c7983 */ /* 0x001ea20000300800 */
[----:B------:R-:W-:-:S03]  /*be100*/  IMAD.MOV.U32 R13, RZ, RZ, R6 ;  /* 0x000000ffff0d7224 */ /* 0x000fc600078e0006 */
[----:B------:R-:W3:Y:S04]  /*be110*/  LDL.LU R6, [R1+0x432c] ;  /* 0x00432c0001067983 */ /* 0x000ee80000300800 */
[----:B------:R-:W3:Y:S04]  /*be120*/  LDL.LU R7, [R1+0x4328] ;  /* 0x0043280001077983 */ /* 0x000ee80000300800 */
[----:B------:R-:W2:Y:S04]  /*be130*/  LDL.LU R15, [R1+0x44c] ;  /* 0x00044c00010f7983 */ /* 0x000ea80000300800 */
[----:B------:R-:W-:Y:S04]  /*be140*/  STL [R1+0x3ad8], R4 ;  /* 0x003ad80401007387 */ /* 0x000fe80000100800 */
[----:B------:R-:W-:Y:S04]  /*be150*/  STL [R1+0x3ad4], R5 ;  /* 0x003ad40501007387 */ /* 0x000fe80000100800 */
[----:B------:R-:W-:Y:S04]  /*be160*/  STL.64 [R1+0x7d0], R20 ;  /* 0x0007d01401007387 */ /* 0x000fe80000100a00 */
[----:B------:R0:W-:Y:S04]  /*be170*/  STL.64 [R1+0x7d8], R22 ;  /* 0x0007d81601007387 */ /* 0x0001e80000100a00 */
[----:B0-----:R-:W3:Y:S04]  /*be180*/  LDL.LU.64 R22, [R1+0x4320] ;  /* 0x0043200001167983 */ /* 0x001ee80000300a00 */
[----:B------:R-:W3:Y:S04]  /*be190*/  LDL.LU.64 R20, [R1+0x4318] ;  /* 0x0043180001147983 */ /* 0x000ee80000300a00 */
[----:B------:R-:W-:Y:S01]  /*be1a0*/  STL.64 [R1+0x4040], R10 ;  /* 0x0040400a01007387 */ /* 0x000fe20000100a00 */
[----:B---3--:R-:W-:Y:S03]  /*be1b0*/  HMMA.16816.F32 R16, R16, R6, R20 ;  /* 0x000000061010723c */ /* 0x008fe60000001814 */
[----:B------:R-:W2:Y:S04]  /*be1c0*/  LDL.LU.64 R22, [R1+0x4310] ;  /* 0x0043100001167983 */ /* 0x000ea80000300a00 */
[----:B------:R-:W2:-:S12]  /*be1d0*/  LDL.LU.64 R20, [R1+0x4308] ;  /* 0x0043080001147983 */ /* 0x000e980000300a00 */
[----:B------:R0:W-:Y:S04]  /*be1e0*/  STL.64 [R1+0xab0], R16 ;  /* 0x000ab01001007387 */ /* 0x0001e80000100a00 */
[----:B------:R1:W-:Y:S04]  /*be1f0*/  STL.64 [R1+0xab8], R18 ;  /* 0x000ab81201007387 */ /* 0x0003e80000100a00 */
[----:B0-----:R-:W3:Y:S04]  /*be200*/  LDL.LU R16, [R1+0x400] ;  /* 0x0004000001107983 */ /* 0x001ee80000300800 */
[----:B------:R-:W3:Y:S04]  /*be210*/  LDL.LU R17, [R1+0x404] ;  /* 0x0004040001117983 */ /* 0x000ee80000300800 */
[----:B-1----:R-:W3:Y:S04]  /*be220*/  LDL.LU R18, [R1+0x408] ;  /* 0x0004080001127983 */ /* 0x002ee80000300800 */
[----:B------:R-:W3:Y:S04]  /*be230*/  LDL.LU R19, [R1+0x40c] ;  /* 0x00040c0001137983 */ /* 0x000ee80000300800 */
[----:B------:R-:W-:Y:S01]  /*be240*/  STL.64 [R1+0x4048], R6 ;  /* 0x0040480601007387 */ /* 0x000fe20000100a00 */
[----:B--2---:R-:W-:Y:S03]  /*be250*/  HMMA.16816.F32 R24, R20, R26, R12 ;  /* 0x0000001a1418723c */ /* 0x004fe6000000180c */
[----:B------:R-:W2:Y:S04]  /*be260*/  LDL.LU.64 R14, [R1+0x4300] ;  /* 0x00430000010e7983 */ /* 0x000ea80000300a00 */
[----:B------:R-:W2:-:S12]  /*be270*/  LDL.LU.64 R12, [R1+0x42f8] ;  /* 0x0042f800010c7983 */ /* 0x000e980000300a00 */
[----:B------:R-:W-:Y:S04]  /*be280*/  STL.64 [R1+0xc80], R24 ;  /* 0x000c801801007387 */ /* 0x000fe80000100a00 */
[----:B------:R0:W-:Y:S04]  /*be290*/  STL.64 [R1+0xc88], R26 ;  /* 0x000c881a01007387 */ /* 0x0001e80000100a00 */
[----:B0-----:R-:W2:Y:S01]  /*be2a0*/  LDL.LU.64 R26, [R1+0x42f0] ;  /* 0x0042f000011a7983 */ /* 0x001ea20000300a00 */
[----:B------:R-:W-:Y:S02]  /*be2b0*/  IMAD.MOV.U32 R6, RZ, RZ, R2 ;  /* 0x000000ffff067224 */ /* 0x000fe400078e0002 */
[----:B------:R-:W-:Y:S01]  /*be2c0*/  IMAD.MOV.U32 R7, RZ, RZ, R0 ;  /* 0x000000ffff077224 */ /* 0x000fe200078e0000 */
        /* <DEDUP_REMOVED lines=10> */
[----:B------:R-:W3:-:S15]  /*be370*/  LDL.LU.64 R14, [R1+0x42d0] ;  /* 0x0042d000010e7983 */ /* 0x000ede0000300a00 */
[----:B------:R-:W-:Y:S02]  /*be380*/  NOP ;  /* 0x0000000000007918 */ /* 0x000fe40000000000 */
[----:B------:R-:W-:Y:S04]  /*be390*/  STL.64 [R1+0xc50], R24 ;  /* 0x000c501801007387 */ /* 0x000fe80000100a00 */
[----:B------:R0:W-:Y:S04]  /*be3a0*/  STL.64 [R1+0xc58], R26 ;  /* 0x000c581a01007387 */ /* 0x0001e80000100a00 */
[----:B0-----:R-:W2:Y:S04]  /*be3b0*/  LDL.LU.64 R26, [R1+0x42c8] ;  /* 0x0042c800011a7983 */ /* 0x001ea80000300a00 */
[----:B------:R-:W2:Y:S02]  /*be3c0*/  LDL.LU.64 R24, [R1+0x42c0] ;  /* 0x0042c00001187983 */ /* 0x000ea40000300a00 */
[----:B--2---:R-:W-:Y:S02]  /*be3d0*/  HMMA.16816.F32 R4, R20, R6, R24 ;  /* 0x000000061404723c */ /* 0x004fe40000001818 */
[----:B------:R-:W2:-:S15]  /*be3e0*/  LDL.LU.64 R24, [R1+0x42b8] ;  /* 0x0042b80001187983 */ /* 0x000e9e0000300a00 */
[----:B------:R-:W-:Y:S02]  /*be3f0*/  NOP ;  /* 0x0000000000007918 */ /* 0x000fe40000000000 */
[----:B------:R-:W-:Y:S04]  /*be400*/  STL.64 [R1+0xc30], R4 ;  /* 0x000c300401007387 */ /* 0x000fe80000100a00 */
[----:B------:R3:W-:Y:S02]  /*be410*/  STL.64 [R1+0xc38], R6 ;  /* 0x000c380601007387 */ /* 0x0007e40000100a00 */
[----:B---3--:R-:W-:Y:S01]  /*be420*/  HMMA.16816.F32 R4, R20, R14, R16 ;  /* 0x0000000e1404723c */ /* 0x008fe20000001810 */
[----:B------:R-:W-:Y:S02]  /*be430*/  IMAD.MOV.U32 R26, RZ, RZ, R9 ;  /* 0x000000ffff1a7224 */ /* 0x000fe400078e0009 */
[----:B------:R-:W-:-:S15]  /*be440*/  IMAD.MOV.U32 R27, RZ, RZ, R8 ;  /* 0x000000ffff1b7224 */ /* 0x000fde00078e0008 */
[----:B------:R-:W-:Y:S01]  /*be450*/  NOP ;  /* 0x0000000000007918 */ /* 0x000fe20000000000 */
[----:B------:R-:W-:Y:S04]  /*be460*/  STL.64 [R1+0xc20], R4 ;  /* 0x000c200401007387 */ /* 0x000fe80000100a00 */
[----:B------:R2:W-:Y:S04]  /*be470*/  STL.64 [R1+0xc28], R6 ;  /* 0x000c280601007387 */ /* 0x0005e80000100a00 */
[----:B------:R0:W-:Y:S04]  /*be480*/  STL.64 [R1+0x4050], R26 ;  /* 0x0040501a01007387 */ /* 0x0001e80000100a00 */
[----:B------:R-:W3:Y:S04]  /*be490*/  LDL.LU R8, [R1+0x680] ;  /* 0x0006800001087983 */ /* 0x000ee80000300800 */
[----:B------:R-:W3:Y:S04]  /*be4a0*/  LDL.LU R9, [R1+0x684] ;  /* 0x0006840001097983 */ /* 0x000ee80000300800 */
[----:B------:R-:W4:Y:S04]  /*be4b0*/  LDL.LU R10, [R1+0x688] ;  /* 0x00068800010a7983 */ /* 0x000f280000300800 */
[----:B------:R-:W4:Y:S01]  /*be4c0*/  LDL.LU R11, [R1+0x68c] ;  /* 0x00068c00010b7983 */ /* 0x000f220000300800 */
[----:B--2---:R-:W-:-:S02]  /*be4d0*/  IMAD.MOV.U32 R6, RZ, RZ, R25 ;  /* 0x000000ffff067224 */ /* 0x004fc400078e0019 */
[----:B------:R-:W-:Y:S01]  /*be4e0*/  IMAD.MOV.U32 R7, RZ, RZ, R24 ;  /* 0x000000ffff077224 */ /* 0x000fe200078e0018 */
[----:B----4-:R1:W-:Y:S04]  /*be4f0*/  STL.64 [R1+0x4060], R10 ;  /* 0x0040600a01007387 */ /* 0x0103e80000100a00 */
[----:B---3--:R-:W-:Y:S04]  /*be500*/  STL.64 [R1+0x4058], R8 ;  /* 0x0040580801007387 */ /* 0x008fe80000100a00 */
[----:B------:R2:W-:Y:S04]  /*be510*/  STL.64 [R1+0x4068], R6 ;  /* 0x0040680601007387 */ /* 0x0005e80000100a00 */
[----:B------:R-:W3:Y:S04]  /*be520*/  LDL.LU R24, [R1+0x690] ;  /* 0x0006900001187983 */ /* 0x000ee80000300800 */
[----:B------:R-:W3:Y:S04]  /*be530*/  LDL.LU R25, [R1+0x694] ;  /* 0x0006940001197983 */ /* 0x000ee80000300800 */
[----:B0-----:R-:W4:Y:S04]  /*be540*/  LDL.LU R26, [R1+0x698] ;  /* 0x00069800011a7983 */ /* 0x001f280000300800 */
[----:B------:R-:W4:Y:S01]  /*be550*/  LDL.LU R27, [R1+0x69c] ;  /* 0x00069c00011b7983 */ /* 0x000f220000300800 */
[----:B-1----:R-:W-:Y:S01]  /*be560*/  IMAD.MOV.U32 R10, RZ, RZ, R28 ;  /* 0x000000ffff0a7224 */ /* 0x002fe200078e001c */
[----:B------:R-:W-:-:S02]  /*be570*/  MOV R11, R3 ;  /* 0x00000003000b7202 */ /* 0x000fc40000000f00 */
[----:B----4-:R0:W-:Y:S04]  /*be580*/  STL.64 [R1+0x4078], R26 ;  /* 0x0040781a01007387 */ /* 0x0101e80000100a00 */
[----:B---3--:R-:W-:Y:S04]  /*be590*/  STL.64 [R1+0x4070], R24 ;  /* 0x0040701801007387 */ /* 0x008fe80000100a00 */
[----:B------:R-:W3:Y:S04]  /*be5a0*/  LDL.LU R28, [R1+0x42b0] ;  /* 0x0042b000011c7983 */ /* 0x000ee80000300800 */
[----:B------:R-:W4:Y:S04]  /*be5b0*/  LDL.LU R3, [R1+0x42ac] ;  /* 0x0042ac0001037983 */ /* 0x000f280000300800 */
[----:B------:R-:W-:Y:S04]  /*be5c0*/  STL.64 [R1+0x4080], R10 ;  /* 0x0040800a01007387 */ /* 0x000fe80000100a00 */
[----:B------:R-:W3:Y:S04]  /*be5d0*/  LDL.LU R4, [R1+0x6a0] ;  /* 0x0006a00001047983 */ /* 0x000ee80000300800 */
[----:B------:R-:W3:Y:S04]  /*be5e0*/  LDL.LU R5, [R1+0x6a4] ;  /* 0x0006a40001057983 */ /* 0x000ee80000300800 */
[----:B--2---:R-:W2:Y:S04]  /*be5f0*/  LDL.LU R6, [R1+0x6a8] ;  /* 0x0006a80001067983 */ /* 0x004ea80000300800 */
[----:B------:R-:W2:Y:S04]  /*be600*/  LDL.LU R7, [R1+0x6ac] ;  /* 0x0006ac0001077983 */ /* 0x000ea80000300800 */
[----:B--2---:R4:W-:Y:S04]  /*be610*/  STL.64 [R1+0x4090], R6 ;  /* 0x0040900601007387 */ /* 0x0049e80000100a00 */
[----:B---3--:R-:W-:Y:S04]  /*be620*/  STL.64 [R1+0x4088], R4 ;  /* 0x0040880401007387 */ /* 0x008fe80000100a00 */
[----:B0-----:R-:W2:Y:S01]  /*be630*/  LDL R26, [R1+0x38] ;  /* 0x00003800011a7983 */ /* 0x001ea20000100800 */
[----:B------:R-:W-:-:S03]  /*be640*/  IMAD.MOV.U32 R27, RZ, RZ, R29 ;  /* 0x000000ffff1b7224 */ /* 0x000fc600078e001d */
[----:B------:R-:W3:Y:S01]  /*be650*/  LDL.LU R29, [R1+0x42a8] ;  /* 0x0042a800011d7983 */ /* 0x000ee20000300800 */
[----:B----4-:R-:W-:Y:S02]  /*be660*/  IMAD.MOV.U32 R6, RZ, RZ, R3 ;  /* 0x000000ffff067224 */ /* 0x010fe400078e0003 */
[----:B------:R-:W-:Y:S01]  /*be670*/  IMAD.MOV.U32 R7, RZ, RZ, R28 ;  /* 0x000000ffff077224 */ /* 0x000fe200078e001c */
[----:B--2---:R0:W-:Y:S04]  /*be680*/  STL.64 [R1+0x4098], R26 ;  /* 0x0040981a01007387 */ /* 0x0041e80000100a00 */
[----:B------:R-:W2:Y:S04]  /*be690*/  LDL.LU R3, [R1+0x42a4] ;  /* 0x0042a40001037983 */ /* 0x000ea80000300800 */
[----:B------:R-:W4:Y:S04]  /*be6a0*/  LDL.LU R28, [R1+0x42a0] ;  /* 0x0042a000011c7983 */ /* 0x000f280000300800 */
[----:B------:R3:W-:Y:S04]  /*be6b0*/  STL.64 [R1+0x40a0], R6 ;  /* 0x0040a00601007387 */ /* 0x0007e80000100a00 */
[----:B------:R-:W2:Y:S04]  /*be6c0*/  LDL.LU R24, [R1+0x6c0] ;  /* 0x0006c00001187983 */ /* 0x000ea80000300800 */
[----:B------:R-:W2:Y:S04]  /*be6d0*/  LDL.LU R25, [R1+0x6c4] ;  /* 0x0006c40001197983 */ /* 0x000ea80000300800 */
[----:B0-----:R-:W2:Y:S04]  /*be6e0*/  LDL.LU R26, [R1+0x6c8] ;  /* 0x0006c800011a7983 */ /* 0x001ea80000300800 */
[----:B------:R-:W2:Y:S01]  /*be6f0*/  LDL.LU R27, [R1+0x6cc] ;  /* 0x0006cc00011b7983 */ /* 0x000ea20000300800 */
[----:B---3--:R-:W-:-:S03]  /*be700*/  IMAD.MOV.U32 R7, RZ, RZ, R29 ;  /* 0x000000ffff077224 */ /* 0x008fc600078e001d */
[----:B--2---:R-:W-:Y:S04]  /*be710*/  STL.64 [R1+0x40b0], R26 ;  /* 0x0040b01a01007387 */ /* 0x004fe80000100a00 */
[----:B------:R0:W-:Y:S04]  /*be720*/  STL.64 [R1+0x40a8], R24 ;  /* 0x0040a81801007387 */ /* 0x0001e80000100a00 */
[----:B------:R-:W2:Y:S04]  /*be730*/  LDL R6, [R1+0x58] ;  /* 0x0000580001067983 */ /* 0x000ea80000100800 */
[----:B------:R-:W3:Y:S04]  /*be740*/  LDL.LU R29, [R1+0x429c] ;  /* 0x00429c00011d7983 */ /* 0x000ee80000300800 */
[----:B--2---:R4:W-:Y:S04]  /*be750*/  STL.64 [R1+0x40b8], R6 ;  /* 0x0040b80601007387 */ /* 0x0049e80000100a00 */
        /* <DEDUP_REMOVED lines=15> */
[----:B---3--:R-:W-:-:S03]  /*be850*/  IMAD.MOV.U32 R7, RZ, RZ, R29 ;  /* 0x000000ffff077224 */ /* 0x008fc600078e001d */
[----:B--2---:R-:W-:Y:S04]  /*be860*/  STL.64 [R1+0x40e0], R26 ;  /* 0x0040e01a01007387 */ /* 0x004fe80000100a00 */
[----:B------:R-:W-:Y:S04]  /*be870*/  STL.64 [R1+0x40d8], R24 ;  /* 0x0040d81801007387 */ /* 0x000fe80000100a00 */
[----:B------:R-:W2:Y:S04]  /*be880*/  LDL R6, [R1+0x78] ;  /* 0x0000780001067983 */ /* 0x000ea80000100800 */
[----:B------:R-:W3:Y:S04]  /*be890*/  LDL.LU R29, [R1+0x4290] ;  /* 0x00429000011d7983 */ /* 0x000ee80000300800 */
[----:B--2---:R4:W-:Y:S02]  /*be8a0*/  STL.64 [R1+0x40e8], R6 ;  /* 0x0040e80601007387 */ /* 0x0049e40000100a00 */
[----:B----4-:R-:W-:-:S02]  /*be8b0*/  IMAD.MOV.U32 R6, RZ, RZ, R3 ;  /* 0x000000ffff067224 */ /* 0x010fc400078e0003 */
[----:B------:R-:W-:Y:S01]  /*be8c0*/  IMAD.MOV.U32 R7, RZ, RZ, R28 ;  /* 0x000000ffff077224 */ /* 0x000fe200078e001c */
[----:B------:R-:W2:Y:S04]  /*be8d0*/  LDL.LU R3, [R1+0x428c] ;  /* 0x00428c0001037983 */ /* 0x000ea80000300800 */
[----:B------:R-:W4:Y:S04]  /*be8e0*/  LDL.LU R28, [R1+0x4288] ;  /* 0x00428800011c7983 */ /* 0x000f280000300800 */
[----:B------:R0:W-:Y:S04]  /*be8f0*/  STL.64 [R1+0x4100], R6 ;  /* 0x0041000601007387 */ /* 0x0001e80000100a00 */
[----:B------:R-:W2:Y:S04]  /*be900*/  LDL.LU R24, [R1+0x6f0] ;  /* 0x0006f00001187983 */ /* 0x000ea80000300800 */
[----:B------:R-:W2:Y:S04]  /*be910*/  LDL.LU R25, [R1+0x6f4] ;  /* 0x0006f40001197983 */ /* 0x000ea80000300800 */
[----:B------:R-:W2:Y:S04]  /*be920*/  LDL.LU R26, [R1+0x6f8] ;  /* 0x0006f800011a7983 */ /* 0x000ea80000300800 */
[----:B------:R-:W2:Y:S04]  /*be930*/  LDL.LU R27, [R1+0x6fc] ;  /* 0x0006fc00011b7983 */ /* 0x000ea80000300800 */
        /* <DEDUP_REMOVED lines=45> */
[----:B--2---:R0:W-:Y:S02]  /*bec10*/  STL.64 [R1+0x4178], R6 ;  /* 0x0041780601007387 */ /* 0x0041e40000100a00 */
[----:B0-----:R-:W-:Y:S02]  /*bec20*/  IMAD.MOV.U32 R6, RZ, RZ, R28 ;  /* 0x000000ffff067224 */ /* 0x001fe400078e001c */
[----:B----4-:R-:W-:Y:S01]  /*bec30*/  IMAD.MOV.U32 R7, RZ, RZ, R3 ;  /* 0x000000ffff077224 */ /* 0x010fe200078e0003 */
[----:B------:R-:W2:Y:S04]  /*bec40*/  LDL.LU R28, [R1+0x4268] ;  /* 0x00426800011c7983 */ /* 0x000ea80000300800 */
[----:B------:R-:W4:Y:S04]  /*bec50*/  LDL.LU R3, [R1+0x4264] ;  /* 0x0042640001037983 */ /* 0x000f280000300800 */
[----:B------:R-:W-:Y:S04]  /*bec60*/  STL.64 [R1+0x4190], R6 ;  /* 0x0041900601007387 */ /* 0x000fe80000100a00 */
        /* <DEDUP_REMOVED lines=64> */
[----:B---3--:R-:W-:-:S05]  /*bf070*/  IMAD.MOV.U32 R19, RZ, RZ, R29 ;  /* 0x000000ffff137224 */ /* 0x008fca00078e001d */
[----:B--2---:R-:W-:Y:S04]  /*bf080*/  STL.64 [R1+0x4228], R18 ;  /* 0x0042281201007387 */ /* 0x004fe80000100a00 */
        /* <DEDUP_REMOVED lines=16> */
[----:B----4-:R-:W-:-:S02]  /*bf190*/  IMAD.MOV.U32 R18, RZ, RZ, R28 ;  /* 0x000000ffff127224 */ /* 0x010fc400078e001c */
[----:B------:R-:W-:Y:S01]  /*bf1a0*/  IMAD.MOV.U32 R19, RZ, RZ, R3 ;  /* 0x000000ffff137224 */ /* 0x000fe200078e0003 */
[----:B--2---:R-:W-:Y:S04]  /*bf1b0*/  STL.64 [R1+0x4200], R26 ;  /* 0x0042001a01007387 */ /* 0x004fe80000100a00 */
[----:B---3--:R0:W-:Y:S04]  /*bf1c0*/  STL.64 [R1+0x41f8], R24 ;  /* 0x0041f81801007387 */ /* 0x0081e80000100a00 */
        /* <DEDUP_REMOVED lines=24> */
[----:B------:R-:W0:Y:S02]  /*bf350*/  S2R R3, SR_TID.X ;  /* 0x0000000000037919 */ /* 0x000e240000002100 */
[C---:B0-----:R-:W-:Y:S01]  /*bf360*/  LOP3.LUT R28, R3.reuse, 0x7, RZ, 0xc0, !PT ;  /* 0x00000007031c7812 */ /* 0x041fe200078ec0ff */
[----:B------:R-:W-:-:S04]  /*bf370*/  IMAD.SHL.U32 R29, R3, 0x2, RZ ;  /* 0x00000002031d7824 */ /* 0x000fc800078e00ff */
[----:B------:R-:W-:Y:S02]  /*bf380*/  IMAD R28, R28, 0x90, RZ ;  /* 0x000000901c1c7824 */ /* 0x000fe400078e02ff */
[----:B------:R-:W-:Y:S01]  /*bf390*/  IMAD.SHL.U32 R3, R3, 0x40, RZ ;  /* 0x0000004003037824 */ /* 0x000fe200078e00ff */
[----:B--2---:R-:W-:Y:S01]  /*bf3a0*/  HMMA.16816.F32 R16, R20, R18, R4 ;  /* 0x000000121410723c */ /* 0x004fe20000001804 */
[----:B------:R-:W2:Y:S01]  /*bf3b0*/  LDL.LU.64 R6, [R1+0x4220] ;  /* 0x0042200001067983 */ /* 0x000ea20000300a00 */
[----:B------:R-:W-:-:S04]  /*bf3c0*/  LOP3.LUT R28, R28, 0x10, R29, 0x78, !PT ;  /* 0x000000101c1c7812 */ /* 0x000fc800078e781d */
[----:B------:R-:W-:-:S04]  /*bf3d0*/  LOP3.LUT R28, R28, 0x400, R3, 0xf8, !PT ;  /* 0x000004001c1c7812 */ /* 0x000fc800078ef803 */
[----:B------:R-:W-:-:S09]  /*bf3e0*/  LOP3.LUT R28, R28, 0x40, RZ, 0x3c, !PT ;  /* 0x000000401c1c7812 */ /* 0x000fd200078e3cff */
        /* <DEDUP_REMOVED lines=131> */
[----:B0-----:R-:W3:Y:S01]  /*bfc20*/  LDL.LU.64 R6, [R1+0x4048] ;  /* 0x0040480001067983 */ /* 0x001ee20000300a00 */
        /* <DEDUP_REMOVED lines=11> */
[----:B------:R0:W-:Y:S04]  /*bfce0*/  STL.64 [R1+0x3e68], R26 ;  /* 0x003e681a01007387 */ /* 0x0001e80000100a00 */
[----:B------:R-:W2:Y:S04]  /*bfcf0*/  LDL.LU R24, [R1+0x660] ;  /* 0x0006600001187983 */ /* 0x000ea80000300800 */
[----:B------:R-:W2:Y:S04]  /*bfd00*/  LDL.LU R25, [R1+0x664] ;  /* 0x0006640001197983 */ /* 0x000ea80000300800 */
[----:B0-----:R-:W2:Y:S04]  /*bfd10*/  LDL.LU R26, [R1+0x668] ;  /* 0x00066800011a7983 */ /* 0x001ea80000300800 */
[----:B------:R-:W2:Y:S04]  /*bfd20*/  LDL.LU R27, [R1+0x66c] ;  /* 0x00066c00011b7983 */ /* 0x000ea80000300800 */
[----:B----4-:R-:W-:Y:S04]  /*bfd30*/  STL [R1+0x3e54], R14 ;  /* 0x003e540e01007387 */ /* 0x010fe80000100800 */
[----:B------:R0:W-:Y:S01]  /*bfd40*/  STL [R1+0x3e50], R15 ;  /* 0x003e500f01007387 */ /* 0x0001e20000100800 */
[C---:B--2---:R-:W-:Y:S08]  /*bfd50*/  HMMA.16816.F32 R24, R20.reuse, R14, R24 ;  /* 0x0000000e1418723c */ /* 0x044ff00000001818 */
[----:B0-----:R-:W-:Y:S11]  /*bfd60*/  HMMA.16816.F32 R12, R20, R10, R16 ;  /* 0x0000000a140c723c */ /* 0x001ff60000001810 */
[----:B------:R-:W-:Y:S04]  /*bfd70*/  STL.64 [R1+0x660], R24 ;  /* 0x0006601801007387 */ /* 0x000fe80000100a00 */
[----:B------:R0:W-:Y:S04]  /*bfd80*/  STL.64 [R1+0x668], R26 ;  /* 0x0006681a01007387 */ /* 0x0001e80000100a00 */
[----:B------:R-:W3:Y:S04]  /*bfd90*/  LDL.LU R16, [R1+0x3d0] ;  /* 0x0003d00001107983 */ /* 0x000ee80000300800 */
[----:B------:R-:W-:Y:S04]  /*bfda0*/  STL.64 [R1+0x650], R12 ;  /* 0x0006500c01007387 */ /* 0x000fe80000100a00 */
[----:B------:R-:W-:Y:S04]  /*bfdb0*/  STL.64 [R1+0x658], R14 ;  /* 0x0006580e01007387 */ /* 0x000fe80000100a00 */
[----:B------:R-:W3:Y:S04]  /*bfdc0*/  LDL.LU R17, [R1+0x3d4] ;  /* 0x0003d40001117983 */ /* 0x000ee80000300800 */
[----:B------:R-:W3:Y:S04]  /*bfdd0*/  LDL.LU R18, [R1+0x3d8] ;  /* 0x0003d80001127983 */ /* 0x000ee80000300800 */
[----:B------:R-:W3:Y:S04]  /*bfde0*/  LDL.LU R19, [R1+0x3dc] ;  /* 0x0003dc0001137983 */ /* 0x000ee80000300800 */
[----:B------:R-:W-:Y:S04]  /*bfdf0*/  STL.64 [R1+0x4018], R10 ;  /* 0x0040180a01007387 */ /* 0x000fe80000100a00 */
[----:B0-----:R-:W2:Y:S04]  /*bfe00*/  LDL.LU.64 R26, [R1+0x158] ;  /* 0x00015800011a7983 */ /* 0x001ea80000300a00 */
[----:B--2---:R0:W-:Y:S04]  /*bfe10*/  STL.64 [R1+0x3fc8], R26 ;  /* 0x003fc81a01007387 */ /* 0x0041e80000100a00 */
[----:B------:R-:W2:Y:S04]  /*bfe20*/  LDL.LU R24, [R1+0x600] ;  /* 0x0006000001187983 */ /* 0x000ea80000300800 */
[----:B------:R-:W2:Y:S04]  /*bfe30*/  LDL.LU R25, [R1+0x604] ;  /* 0x0006040001197983 */ /* 0x000ea80000300800 */
[----:B0-----:R-:W4:Y:S04]  /*bfe40*/  LDL.LU R26, [R1+0x608] ;  /* 0x00060800011a7983 */ /* 0x001f280000300800 */
[----:B------:R-:W4:Y:S04]  /*bfe50*/  LDL.LU R27, [R1+0x60c] ;  /* 0x00060c00011b7983 */ /* 0x000f280000300800 */
[----:B------:R-:W2:Y:S04]  /*bfe60*/  LDL.LU R12, [R1+0x620] ;  /* 0x00062000010c7983 */ /* 0x000ea80000300800 */
[----:B------:R-:W2:Y:S04]  /*bfe70*/  LDL.LU R13, [R1+0x624] ;  /* 0x00062400010d7983 */ /* 0x000ea80000300800 */
[----:B------:R-:W2:Y:S04]  /*bfe80*/  LDL.LU R14, [R1+0x628] ;  /* 0x00062800010e7983 */ /* 0x000ea80000300800 */
[----:B------:R-:W2:Y:S04]  /*bfe90*/  LDL.LU R15, [R1+0x62c] ;  /* 0x00062c00010f7983 */ /* 0x000ea80000300800 */
[----:B------:R-:W3:Y:S04]  /*bfea0*/  LDL.LU R8, [R1+0x640] ;  /* 0x0006400001087983 */ /* 0x000ee80000300800 */
[----:B------:R-:W3:Y:S04]  /*bfeb0*/  LDL.LU R9, [R1+0x644] ;  /* 0x0006440001097983 */ /* 0x000ee80000300800 */
[----:B------:R-:W3:Y:S04]  /*bfec0*/  LDL.LU R10, [R1+0x648] ;  /* 0x00064800010a7983 */ /* 0x000ee80000300800 */
[----:B------:R-:W3:Y:S04]  /*bfed0*/  LDL.LU R11, [R1+0x64c] ;  /* 0x00064c00010b7983 */ /* 0x000ee80000300800 */
[----:B--2---:R0:W-:Y:S04]  /*bfee0*/  STL.64 [R1+0x4000], R14 ;  /* 0x0040000e01007387 */ /* 0x0041e80000100a00 */
[----:B------:R-:W-:Y:S01]  /*bfef0*/  STL.64 [R1+0x3ff8], R12 ;  /* 0x003ff80c01007387 */ /* 0x000fe20000100a00 */
[----:B0-----:R-:W-:-:S02]  /*bff00*/  IMAD.MOV.U32 R14, RZ, RZ, R2 ;  /* 0x000000ffff0e7224 */ /* 0x001fc400078e0002 */
[----:B------:R-:W-:-:S05]  /*bff10*/  IMAD.MOV.U32 R15, RZ, RZ, R0 ;  /* 0x000000ffff0f7224 */ /* 0x000fca00078e0000 */
[----:B------:R0:W-:Y:S04]  /*bff20*/  STL.64 [R1+0x4010], R14 ;  /* 0x0040100e01007387 */ /* 0x0001e80000100a00 */
[----:B0-----:R-:W2:Y:S04]  /*bff30*/  LDL.LU.64 R14, [R1+0x1b8] ;  /* 0x0001b800010e7983 */ /* 0x001ea80000300a00 */
[----:B----4-:R0:W-:Y:S04]  /*bff40*/  STL.64 [R1+0x3fd8], R26 ;  /* 0x003fd81a01007387 */ /* 0x0101e80000100a00 */
[----:B------:R-:W-:Y:S04]  /*bff50*/  STL.64 [R1+0x3fd0], R24 ;  /* 0x003fd01801007387 */ /* 0x000fe80000100a00 */
[----:B0-----:R-:W4:Y:S01]  /*bff60*/  LDL.LU.64 R26, [R1+0x188] ;  /* 0x00018800011a7983 */ /* 0x001f220000300a00 */
[----:B---3--:R-:W-:Y:S03]  /*bff70*/  HMMA.16816.F32 R20, R20, R6, R16 ;  /* 0x000000061414723c */ /* 0x008fe60000001810 */
[----:B----4-:R0:W-:Y:S04]  /*bff80*/  STL.64 [R1+0x3ff0], R26 ;  /* 0x003ff01a01007387 */ /* 0x0101e80000100a00 */
[----:B0-----:R-:W3:Y:S01]  /*bff90*/  LDL.LU.64 R26, [R1+0x198] ;  /* 0x00019800011a7983 */ /* 0x001ee20000300a00 */
[----:B------:R-:W0:Y:S02]  /*bffa0*/  S2R R28, SR_TID.X ;  /* 0x00000000001c7919 */ /* 0x000e240000002100 */
[C---:B0-----:R-:W-:Y:S01]  /*bffb0*/  LOP3.LUT R2, R28.reuse, 0x7, RZ, 0xc0, !PT ;  /* 0x000000071c027812 */ /* 0x041fe200078ec0ff */
[----:B------:R-:W-:Y:S01]  /*bffc0*/  IMAD.SHL.U32 R3, R28, 0x2, RZ ;  /* 0x000000021c037824 */ /* 0x000fe200078e00ff */
[----:B---3--:R0:W-:Y:S04]  /*bffd0*/  STL.64 [R1+0x4008], R26 ;  /* 0x0040081a01007387 */ /* 0x0081e80000100a00 */
[----:B------:R-:W3:Y:S04]  /*bffe0*/  LDL.LU R24, [R1+0x630] ;  /* 0x0006300001187983 */ /* 0x000ee80000300800 */
[----:B------:R-:W3:Y:S04]  /*bfff0*/  LDL.LU R25, [R1+0x634] ;  /* 0x0006340001197983 */ /* 0x000ee80000300800 */
[----:B0-----:R-:W3:Y:S04]  /*c0000*/  LDL.LU R26, [R1+0x638] ;  /* 0x00063800011a7983 */ /* 0x001ee80000300800 */
[----:B------:R-:W3:Y:S04]  /*c0010*/  LDL.LU R27, [R1+0x63c] ;  /* 0x00063c00011b7983 */ /* 0x000ee80000300800 */
[----:B------:R-:W2:Y:S04]  /*c0020*/  LDL.LU.64 R18, [R1+0x4028] ;  /* 0x0040280001127983 */ /* 0x000ea80000300a00 */
[----:B------:R-:W2:Y:S04]  /*c0030*/  LDL.LU.64 R16, [R1+0x4020] ;  /* 0x0040200001107983 */ /* 0x000ea80000300a00 */
[----:B------:R0:W-:Y:S04]  /*c0040*/  STL.64 [R1+0x3f50], R6 ;  /* 0x003f500601007387 */ /* 0x0001e80000100a00 */
[----:B------:R-:W4:Y:S04]  /*c0050*/  LDL.LU R4, [R1+0x5e0] ;  /* 0x0005e00001047983 */ /* 0x000f280000300800 */
[----:B------:R-:W-:Y:S04]  /*c0060*/  STL.64 [R1+0xa90], R20 ;  /* 0x000a901401007387 */ /* 0x000fe80000100a00 */
[----:B------:R-:W-:Y:S04]  /*c0070*/  STL.64 [R1+0xa98], R22 ;  /* 0x000a981601007387 */ /* 0x000fe80000100a00 */
[----:B------:R-:W4:Y:S04]  /*c0080*/  LDL.LU R5, [R1+0x5e4] ;  /* 0x0005e40001057983 */ /* 0x000f280000300800 */
[----:B0-----:R-:W3:Y:S04]  /*c0090*/  LDL.LU R6, [R1+0x5e8] ;  /* 0x0005e80001067983 */ /* 0x001ee80000300800 */
[----:B------:R-:W3:Y:S01]  /*c00a0*/  LDL.LU R7, [R1+0x5ec] ;  /* 0x0005ec0001077983 */ /* 0x000ee20000300800 */
[----:B------:R-:W-:-:S02]  /*c00b0*/  IMAD R2, R2, 0x90, RZ ;  /* 0x0000009002027824 */ /* 0x000fc400078e02ff */
[----:B------:R-:W-:-:S03]  /*c00c0*/  IMAD.SHL.U32 R28, R28, 0x40, RZ ;  /* 0x000000401c1c7824 */ /* 0x000fc600078e00ff */
[----:B------:R-:W-:-:S04]  /*c00d0*/  LOP3.LUT R2, R2, 0x10, R3, 0x78, !PT ;  /* 0x0000001002027812 */ /* 0x000fc800078e7803 */
[----:B------:R-:W-:-:S04]  /*c00e0*/  LOP3.LUT R2, R2, 0x400, R28, 0xf8, !PT ;  /* 0x0000040002027812 */ /* 0x000fc800078ef81c */
[----:B------:R-:W-:-:S05]  /*c00f0*/  LOP3.LUT R2, R2, 0x60, RZ, 0x3c, !PT ;  /* 0x0000006002027812 */ /* 0x000fca00078e3cff */
[----:B------:R-:W0:Y:S01]  /*c0100*/  LDSM.16.MT88.4 R20, [R2+UR5+0x23800] ;  /* 0x023800050214783b */ /* 0x000e220008004200 */
[----:B--2---:R-:W-:Y:S03]  /*c0110*/  HMMA.16816.F32 R8, R16, R14, R8 ;  /* 0x0000000e1008723c */ /* 0x004fe60000001808 */
[----:B---3--:R-:W-:Y:S04]  /*c0120*/  STL.64 [R1+0x3fe8], R6 ;  /* 0x003fe80601007387 */ /* 0x008fe80000100a00 */
[----:B----4-:R1:W-:Y:S04]  /*c0130*/  STL.64 [R1+0x3fe0], R4 ;  /* 0x003fe00401007387 */ /* 0x0103e80000100a00 */
[----:B-1----:R-:W2:Y:S04]  /*c0140*/  LDL.LU R4, [R1+0x610] ;  /* 0x0006100001047983 */ /* 0x002ea80000300800 */
[----:B------:R-:W2:Y:S04]  /*c0150*/  LDL.LU R5, [R1+0x614] ;  /* 0x0006140001057983 */ /* 0x000ea80000300800 */
[----:B------:R-:W2:Y:S04]  /*c0160*/  LDL.LU R6, [R1+0x618] ;  /* 0x0006180001067983 */ /* 0x000ea80000300800 */
[----:B------:R-:W2:Y:S04]  /*c0170*/  LDL.LU R7, [R1+0x61c] ;  /* 0x00061c0001077983 */ /* 0x000ea80000300800 */
[----:B0-----:R0:W-:Y:S04]  /*c0180*/  STL.64 [R1+0x3e28], R22 ;  /* 0x003e281601007387 */ /* 0x0011e80000100a00 */
[----:B------:R-:W-:Y:S04]  /*c0190*/  STL.64 [R1+0x3e20], R20 ;  /* 0x003e201401007387 */ /* 0x000fe80000100a00 */
[----:B0-----:R-:W3:Y:S04]  /*c01a0*/  LDL.LU.64 R22, [R1+0x168] ;  /* 0x0001680001167983 */ /* 0x001ee80000300a00 */
[----:B------:R0:W-:Y:S04]  /*c01b0*/  STL.64 [R1+0x640], R8 ;  /* 0x0006400801007387 */ /* 0x0001e80000100a00 */
[----:B------:R1:W-:Y:S01]  /*c01c0*/  STL.64 [R1+0x648], R10 ;  /* 0x0006480a01007387 */ /* 0x0003e20000100a00 */
[----:B0-----:R-:W-:-:S03]  /*c01d0*/  IMAD.MOV.U32 R9, RZ, RZ, R14 ;  /* 0x000000ffff097224 */ /* 0x001fc600078e000e */
[----:B-1----:R-:W4:Y:S01]  /*c01e0*/  LDL.LU.64 R10, [R1+0x4018] ;  /* 0x00401800010a7983 */ /* 0x002f220000300a00 */
[----:B------:R-:W-:-:S03]  /*c01f0*/  IMAD.MOV.U32 R8, RZ, RZ, R15 ;  /* 0x000000ffff087224 */ /* 0x000fc600078e000f */
[----:B------:R-:W2:Y:S02]  /*c0200*/  LDL.LU.64 R14, [R1+0x4010] ;  /* 0x00401000010e7983 */ /* 0x000ea40000300a00 */
[C---:B--2---:R-:W-:Y:S02]  /*c0210*/  HMMA.16816.F32 R12, R16.reuse, R14, R24 ;  /* 0x0000000e100c723c */ /* 0x044fe40000001818 */
[----:B----4-:R-:W-:Y:S04]  /*c0220*/  STL.64 [R1+0x3e60], R10 ;  /* 0x003e600a01007387 */ /* 0x010fe80000100a00 */
[----:B------:R0:W-:Y:S04]  /*c0230*/  STL.64 [R1+0x3e58], R8 ;  /* 0x003e580801007387 */ /* 0x0001e80000100a00 */
[----:B0-----:R-:W3:Y:S04]  /*c0240*/  LDL.LU R8, [R1+0x5f0] ;  /* 0x0005f00001087983 */ /* 0x001ee80000300800 */
[----:B------:R-:W3:Y:S04]  /*c0250*/  LDL.LU R9, [R1+0x5f4] ;  /* 0x0005f40001097983 */ /* 0x000ee80000300800 */
[----:B------:R-:W3:Y:S04]  /*c0260*/  LDL.LU R10, [R1+0x5f8] ;  /* 0x0005f800010a7983 */ /* 0x000ee80000300800 */
[----:B------:R-:W3:Y:S04]  /*c0270*/  LDL.LU R11, [R1+0x5fc] ;  /* 0x0005fc00010b7983 */ /* 0x000ee80000300800 */
        /* <DEDUP_REMOVED lines=8> */
[----:B------:R0:W-:Y:S02]  /*c0300*/  STL.64 [R1+0x628], R14 ;  /* 0x0006280e01007387 */ /* 0x0001e40000100a00 */
[----:B0-----:R-:W-:Y:S02]  /*c0310*/  IMAD.MOV.U32 R14, RZ, RZ, R26 ;  /* 0x000000ffff0e7224 */ /* 0x001fe400078e001a */
[----:B------:R-:W-:Y:S02]  /*c0320*/  IMAD.MOV.U32 R15, RZ, RZ, R27 ;  /* 0x000000ffff0f7224 */ /* 0x000fe400078e001b */
[----:B------:R-:W2:Y:S04]  /*c0330*/  LDL.LU.64 R26, [R1+0x3ff0] ;  /* 0x003ff000011a7983 */ /* 0x000ea80000300a00 */
[----:B------:R0:W-:Y:S04]  /*c0340*/  STL.64 [R1+0x3e70], R14 ;  /* 0x003e700e01007387 */ /* 0x0001e80000100a00 */
[----:B0-----:R-:W4:Y:S01]  /*c0350*/  LDL.LU.64 R14, [R1+0x178] ;  /* 0x00017800010e7983 */ /* 0x001f220000300a00 */
        /* <DEDUP_REMOVED lines=8> */
[----:B------:R-:W4:Y:S04]  /*c03e0*/  LDL.LU.64 R26, [R1+0x3fd8] ;  /* 0x003fd800011a7983 */ /* 0x000f280000300a00 */
[----:B------:R-:W4:Y:S04]  /*c03f0*/  LDL.LU.64 R24, [R1+0x3fd0] ;  /* 0x003fd00001187983 */ /* 0x000f280000300a00 */
[----:B------:R-:W-:Y:S04]  /*c0400*/  STL [R1+0x3d5c], R29 ;  /* 0x003d5c1d01007387 */ /* 0x000fe80000100800 */
[----:B------:R-:W-:Y:S01]  /*c0410*/  STL [R1+0x3d58], R28 ;  /* 0x003d581c01007387 */ /* 0x000fe20000100800 */
[----:B----4-:R-:W-:-:S15]  /*c0420*/  HMMA.16816.F32 R24, R16, R14, R24 ;  /* 0x0000000e1018723c */ /* 0x010fde0000001818 */
[----:B------:R-:W-:-:S04]  /*c0430*/  NOP ;  /* 0x0000000000007918 */ /* 0x000fc80000000000 */
[----:B------:R-:W-:Y:S04]  /*c0440*/  STL.64 [R1+0x600], R24 ;  /* 0x0006001801007387 */ /* 0x000fe80000100a00 */
[----:B------:R0:W-:Y:S04]  /*c0450*/  STL.64 [R1+0x608], R26 ;  /* 0x0006081a01007387 */ /* 0x0001e80000100a00 */
[----:B0-----:R-:W2:Y:S01]  /*c0460*/  LDL.LU.64 R26, [R1+0x3fc8] ;  /* 0x003fc800011a7983 */ /* 0x001ea20000300a00 */
[----:B---3--:R-:W-:Y:S01]  /*c0470*/  HMMA.16816.F32 R8, R16, R22, R8 ;  /* 0x000000161008723c */ /* 0x008fe20000001808 */
[----:B------:R-:W-:-:S02]  /*c0480*/  IMAD.MOV.U32 R2, RZ, RZ, R15 ;  /* 0x000000ffff027224 */ /* 0x000fc400078e000f */
[----:B------:R-:W-:Y:S02]  /*c0490*/  IMAD.MOV.U32 R0, RZ, RZ, R14 ;  /* 0x000000ffff007224 */ /* 0x000fe400078e000e */
[----:B------:R-:W-:Y:S02]  /*c04a0*/  IMAD.MOV.U32 R3, RZ, RZ, R23 ;  /* 0x000000ffff037224 */ /* 0x000fe400078e0017 */
[----:B------:R-:W-:Y:S01]  /*c04b0*/  IMAD.MOV.U32 R28, RZ, RZ, R22 ;  /* 0x000000ffff1c7224 */ /* 0x000fe200078e0016 */
[----:B------:R-:W-:Y:S04]  /*c04c0*/  STL [R1+0x3d64], R2 ;  /* 0x003d640201007387 */ /* 0x000fe80000100800 */
[----:B------:R-:W-:Y:S07]  /*c04d0*/  STL [R1+0x3d60], R0 ;  /* 0x003d600001007387 */ /* 0x000fee0000100800 */
[----:B------:R-:W-:Y:S04]  /*c04e0*/  STL.64 [R1+0x5f0], R8 ;  /* 0x0005f00801007387 */ /* 0x000fe80000100a00 */
[----:B------:R-:W-:Y:S04]  /*c04f0*/  STL.64 [R1+0x5f8], R10 ;  /* 0x0005f80a01007387 */ /* 0x000fe80000100a00 */
[----:B------:R-:W-:Y:S04]  /*c0500*/  STL [R1+0x3d6c], R3 ;  /* 0x003d6c0301007387 */ /* 0x000fe80000100800 */
[----:B------:R-:W-:Y:S01]  /*c0510*/  STL [R1+0x3d68], R28 ;  /* 0x003d681c01007387 */ /* 0x000fe20000100800 */
[----:B--2---:R-:W-:-:S15]  /*c0520*/  HMMA.16816.F32 R4, R16, R26, R4 ;  /* 0x0000001a1004723c */ /* 0x004fde0000001804 */
[----:B------:R-:W-:-:S04]  /*c0530*/  NOP ;  /* 0x0000000000007918 */ /* 0x000fc80000000000 */
[----:B------:R-:W-:Y:S04]  /*c0540*/  STL.64 [R1+0x5e0], R4 ;  /* 0x0005e00401007387 */ /* 0x000fe80000100a00 */
[----:B------:R0:W-:Y:S04]  /*c0550*/  STL.64 [R1+0x5e8], R6 ;  /* 0x0005e80601007387 */ /* 0x0001e80000100a00 */
        /* <DEDUP_REMOVED lines=105> */
[----:B------:R-:W4:Y:S01]  /*c0bf0*/  LDL.LU.64 R6, [R1+0x3f50] ;  /* 0x003f500001067983 */ /* 0x000f220000300a00 */
[----:B---3--:R-:W-:-:S03]  /*c0c00*/  IMAD.MOV.U32 R4, RZ, RZ, R11 ;  /* 0x000000ffff047224 */ /* 0x008fc600078e000b */
[----:B------:R-:W-:Y:S01]  /*c0c10*/  STL [R1+0x3d9c], R3 ;  /* 0x003d9c0301007387 */ /* 0x000fe20000100800 */
[----:B------:R-:W-:-:S03]  /*c0c20*/  IMAD.MOV.U32 R5, RZ, RZ, R10 ;  /* 0x000000ffff057224 */ /* 0x000fc600078e000a */
[----:B------:R-:W-:Y:S01]  /*c0c30*/  STL [R1+0x3d98], R28 ;  /* 0x003d981c01007387 */ /* 0x000fe20000100800 */
[----:B--2---:R-:W-:-:S15]  /*c0c40*/  HMMA.16816.F32 R12, R16, R10, R12 ;  /* 0x0000000a100c723c */ /* 0x004fde000000180c */
[----:B------:R-:W-:-:S04]  /*c0c50*/  NOP ;  /* 0x0000000000007918 */ /* 0x000fc80000000000 */
[----:B------:R-:W-:Y:S04]  /*c0c60*/  STL.64 [R1+0x580], R12 ;  /* 0x0005800c01007387 */ /* 0x000fe80000100a00 */
[----:B------:R-:W-:Y:S04]  /*c0c70*/  STL.64 [R1+0x588], R14 ;  /* 0x0005880e01007387 */ /* 0x000fe80000100a00 */
[----:B------:R-:W-:Y:S04]  /*c0c80*/  STL [R1+0x3da4], R4 ;  /* 0x003da40401007387 */ /* 0x000fe80000100800 */
[----:B------:R-:W-:Y:S04]  /*c0c90*/  STL [R1+0x3da0], R5 ;  /* 0x003da00501007387 */ /* 0x000fe80000100800 */
[----:B----4-:R0:W-:Y:S02]  /*c0ca0*/  STL.64 [R1+0x3f30], R6 ;  /* 0x003f300601007387 */ /* 0x0101e40000100a00 */
[----:B0-----:R-:W-:-:S15]  /*c0cb0*/  HMMA.16816.F32 R4, R16, R26, R20 ;  /* 0x0000001a1004723c */ /* 0x001fde0000001814 */
        /* <DEDUP_REMOVED lines=9> */
[----:B-1----:R-:W2:Y:S04]  /*c0d50*/  LDL.LU R6, [R1+0x558] ;  /* 0x0005580001067983 */ /* 0x002ea80000300800 */
[----:B------:R-:W2:Y:S04]  /*c0d60*/  LDL.LU R7, [R1+0x55c] ;  /* 0x00055c0001077983 */ /* 0x000ea80000300800 */
[----:B--2---:R0:W-:Y:S04]  /*c0d70*/  STL.64 [R1+0x3f40], R6 ;  /* 0x003f400601007387 */ /* 0x0041e80000100a00 */
[----:B----4-:R-:W-:Y:S04]  /*c0d80*/  STL.64 [R1+0x3f38], R4 ;  /* 0x003f380401007387 */ /* 0x010fe80000100a00 */
[----:B0-----:R-:W2:Y:S04]  /*c0d90*/  LDL.LU.64 R6, [R1+0xd8] ;  /* 0x0000d80001067983 */ /* 0x001ea80000300a00 */
[----:B---3--:R0:W-:Y:S04]  /*c0da0*/  STL.64 [R1+0x3ee8], R14 ;  /* 0x003ee80e01007387 */ /* 0x0081e80000100a00 */
[----:B------:R-:W-:Y:S04]  /*c0db0*/  STL.64 [R1+0x3ee0], R12 ;  /* 0x003ee00c01007387 */ /* 0x000fe80000100a00 */
        /* <DEDUP_REMOVED lines=8> */
[----:B------:R-:W2:Y:S04]  /*c0e40*/  LDL.LU R12, [R1+0x560] ;  /* 0x00056000010c7983 */ /* 0x000ea80000300800 */
[----:B------:R-:W2:Y:S04]  /*c0e50*/  LDL.LU R13, [R1+0x564] ;  /* 0x00056400010d7983 */ /* 0x000ea80000300800 */
[----:B0-----:R-:W2:Y:S04]  /*c0e60*/  LDL.LU R14, [R1+0x568] ;  /* 0x00056800010e7983 */ /* 0x001ea80000300800 */
[----:B------:R-:W2:Y:S04]  /*c0e70*/  LDL.LU R15, [R1+0x56c] ;  /* 0x00056c00010f7983 */ /* 0x000ea80000300800 */
[----:B------:R-:W3:Y:S04]  /*c0e80*/  LDL.LU.64 R10, [R1+0x88] ;  /* 0x00008800010a7983 */ /* 0x000ee80000300a00 */
[----:B---3--:R0:W-:Y:S04]  /*c0e90*/  STL.64 [R1+0x3ef0], R10 ;  /* 0x003ef00a01007387 */ /* 0x0081e80000100a00 */
        /* <DEDUP_REMOVED lines=11> */
[----:B------:R-:W-:-:S02]  /*c0f50*/  IMAD.MOV.U32 R29, RZ, RZ, R27 ;  /* 0x000000ffff1d7224 */ /* 0x000fc400078e001b */
[----:B------:R-:W-:Y:S02]  /*c0f60*/  IMAD.MOV.U32 R0, RZ, RZ, R26 ;  /* 0x000000ffff007224 */ /* 0x000fe400078e001a */
        /* <DEDUP_REMOVED lines=22> */
[----:B----4-:R-:W-:Y:S01]  /*c10d0*/  HMMA.16816.F32 R4, R16, R14, R4 ;  /* 0x0000000e1004723c */ /* 0x010fe20000001804 */
[----:B------:R-:W-:-:S15]  /*c10e0*/  IMAD.MOV.U32 R3, RZ, RZ, R15 ;  /* 0x000000ffff037224 */ /* 0x000fde00078e000f */
[----:B------:R-:W-:-:S03]  /*c10f0*/  NOP ;  /* 0x0000000000007918 */ /* 0x000fc60000000000 */
        /* <DEDUP_REMOVED lines=49> */
[----:B------:R2:W-:Y:S04]  /*c1410*/  STL.64 [R1+0x508], R10 ;  /* 0x0005080a01007387 */ /* 0x0005e80000100a00 */
[----:B0-----:R-:W3:Y:S04]  /*c1420*/  LDL.LU R12, [R1+0x4a0] ;  /* 0x0004a000010c7983 */ /* 0x001ee80000300800 */
[----:B------:R-:W3:Y:S04]  /*c1430*/  LDL.LU R13, [R1+0x4a4] ;  /* 0x0004a400010d7983 */ /* 0x000ee80000300800 */
[----:B-1----:R-:W3:Y:S04]  /*c1440*/  LDL.LU R14, [R1+0x4a8] ;  /* 0x0004a800010e7983 */ /* 0x002ee80000300800 */
[----:B------:R-:W3:Y:S04]  /*c1450*/  LDL.LU R15, [R1+0x4ac] ;  /* 0x0004ac00010f7983 */ /* 0x000ee80000300800 */
[----:B--2---:R-:W2:Y:S04]  /*c1460*/  LDL.LU.64 R10, [R1+0x48] ;  /* 0x00004800010a7983 */ /* 0x004ea80000300a00 */
[----:B--2---:R0:W-:Y:S04]  /*c1470*/  STL.64 [R1+0x3eb0], R10 ;  /* 0x003eb00a01007387 */ /* 0x0041e80000100a00 */
[----:B0-----:R-:W2:Y:S04]  /*c1480*/  LDL.LU.64 R10, [R1+0x58] ;  /* 0x00005800010a7983 */ /* 0x001ea80000300a00 */
[----:B--2---:R0:W-:Y:S04]  /*c1490*/  STL.64 [R1+0x3ec8], R10 ;  /* 0x003ec80a01007387 */ /* 0x0041e80000100a00 */
[----:B0-----:R-:W2:Y:S04]  /*c14a0*/  LDL.LU.64 R10, [R1+0x68] ;  /* 0x00006800010a7983 */ /* 0x001ea80000300a00 */
[----:B---3--:R0:W-:Y:S04]  /*c14b0*/  STL.64 [R1+0x3e80], R14 ;  /* 0x003e800e01007387 */ /* 0x0081e80000100a00 */
[----:B------:R-:W-:Y:S04]  /*c14c0*/  STL.64 [R1+0x3e78], R12 ;  /* 0x003e780c01007387 */ /* 0x000fe80000100a00 */
[----:B0-----:R-:W3:Y:S04]  /*c14d0*/  LDL.LU.64 R14, [R1+0x28] ;  /* 0x00002800010e7983 */ /* 0x001ee80000300a00 */
[----:B---3--:R0:W-:Y:S04]  /*c14e0*/  STL.64 [R1+0x3e90], R14 ;  /* 0x003e900e01007387 */ /* 0x0081e80000100a00 */
[----:B0-----:R-:W3:Y:S04]  /*c14f0*/  LDL.LU.64 R14, [R1+0x38] ;  /* 0x00003800010e7983 */ /* 0x001ee80000300a00 */
        /* <DEDUP_REMOVED lines=19> */
[----:B------:R-:W3:Y:S04]  /*c1630*/  LDL.LU.64 R26, [R1+0x18] ;  /* 0x00001800011a7983 */ /* 0x000ee80000300a00 */
[----:B---3--:R0:W-:Y:S04]  /*c1640*/  STL.64 [R1+0x3e88], R26 ;  /* 0x003e881a01007387 */ /* 0x0081e80000100a00 */
[----:B------:R-:W3:Y:S04]  /*c1650*/  LDL.LU R24, [R1+0x4b0] ;  /* 0x0004b00001187983 */ /* 0x000ee80000300800 */
[----:B------:R-:W3:Y:S04]  /*c1660*/  LDL.LU R25, [R1+0x4b4] ;  /* 0x0004b40001197983 */ /* 0x000ee80000300800 */
[----:B0-----:R-:W3:Y:S04]  /*c1670*/  LDL.LU R26, [R1+0x4b8] ;  /* 0x0004b800011a7983 */ /* 0x001ee80000300800 */
[----:B------:R-:W3:Y:S01]  /*c1680*/  LDL.LU R27, [R1+0x4bc] ;  /* 0x0004bc00011b7983 */ /* 0x000ee20000300800 */
[----:B--2---:R-:W-:Y:S01]  /*c1690*/  HMMA.16816.F32 R12, R16, R10, R12 ;  /* 0x0000000a100c723c */ /* 0x004fe2000000180c */
[----:B------:R-:W-:-:S02]  /*c16a0*/  IMAD.MOV.U32 R5, RZ, RZ, R10 ;  /* 0x000000ffff057224 */ /* 0x000fc400078e000a */
[----:B------:R-:W-:Y:S01]  /*c16b0*/  IMAD.MOV.U32 R29, RZ, RZ, R11 ;  /* 0x000000ffff1d7224 */ /* 0x000fe200078e000b */
[----:B---3--:R-:W-:Y:S04]  /*c16c0*/  STL.64 [R1+0x3ea0], R26 ;  /* 0x003ea01a01007387 */ /* 0x008fe80000100a00 */
[----:B------:R0:W-:Y:S04]  /*c16d0*/  STL.64 [R1+0x3e98], R24 ;  /* 0x003e981801007387 */ /* 0x0001e80000100a00 */
[----:B0-----:R-:W2:Y:S04]  /*c16e0*/  LDL.LU R24, [R1+0x4c0] ;  /* 0x0004c00001187983 */ /* 0x001ea80000300800 */
[----:B------:R-:W2:Y:S04]  /*c16f0*/  LDL.LU R25, [R1+0x4c4] ;  /* 0x0004c40001197983 */ /* 0x000ea80000300800 */
[----:B------:R-:W2:Y:S04]  /*c1700*/  LDL.LU R26, [R1+0x4c8] ;  /* 0x0004c800011a7983 */ /* 0x000ea80000300800 */
[----:B------:R-:W2:Y:S04]  /*c1710*/  LDL.LU R27, [R1+0x4cc] ;  /* 0x0004cc00011b7983 */ /* 0x000ea80000300800 */
[----:B------:R-:W3:Y:S04]  /*c1720*/  LDL.LU.64 R22, [R1+0x8] ;  /* 0x0000080001167983 */ /* 0x000ee80000300a00 */
        /* <DEDUP_REMOVED lines=25> */
[----:B------:R-:W-:-:S03]  /*c18c0*/  IMAD.MOV.U32 R28, RZ, RZ, R10 ;  /* 0x000000ffff1c7224 */ /* 0x000fc600078e000a */
[----:B------:R-:W3:Y:S04]  /*c18d0*/  LDL.LU R8, [R1+0x480] ;  /* 0x0004800001087983 */ /* 0x000ee80000300800 */
[----:B------:R-:W3:Y:S01]  /*c18e0*/  LDL.LU R9, [R1+0x484] ;  /* 0x0004840001097983 */ /* 0x000ee20000300800 */
[----:B------:R-:W-:-:S03]  /*c18f0*/  IMAD.MOV.U32 R3, RZ, RZ, R11 ;  /* 0x000000ffff037224 */ /* 0x000fc600078e000b */
[----:B------:R-:W3:Y:S04]  /*c1900*/  LDL.LU R10, [R1+0x488] ;  /* 0x00048800010a7983 */ /* 0x000ee80000300800 */
[----:B------:R-:W3:Y:S04]  /*c1910*/  LDL.LU R11, [R1+0x48c] ;  /* 0x00048c00010b7983 */ /* 0x000ee80000300800 */
[----:B------:R-:W-:Y:S01]  /*c1920*/  STL [R1+0x3df8], R28 ;  /* 0x003df81c01007387 */ /* 0x000fe20000100800 */
[----:B--2---:R-:W-:Y:S01]  /*c1930*/  HMMA.16816.F32 R24, R16, R14, R24 ;  /* 0x0000000e1018723c */ /* 0x004fe20000001818 */
[----:B------:R-:W-:Y:S01]  /*c1940*/  MOV R5, R14 ;  /* 0x0000000e00057202 */ /* 0x000fe20000000f00 */
[----:B------:R-:W-:-:S15]  /*c1950*/  IMAD.MOV.U32 R4, RZ, RZ, R15 ;  /* 0x000000ffff047224 */ /* 0x000fde00078e000f */
[----:B------:R-:W-:Y:S02]  /*c1960*/  NOP ;  /* 0x0000000000007918 */ /* 0x000fe40000000000 */
[----:B------:R-:W-:Y:S04]  /*c1970*/  STL.64 [R1+0x4c0], R24 ;  /* 0x0004c01801007387 */ /* 0x000fe80000100a00 */
[----:B------:R0:W-:Y:S04]  /*c1980*/  STL.64 [R1+0x4c8], R26 ;  /* 0x0004c81a01007387 */ /* 0x0001e80000100a00 */
[----:B0-----:R-:W2:Y:S04]  /*c1990*/  LDL.LU.64 R26, [R1+0x3ea0] ;  /* 0x003ea000011a7983 */ /* 0x001ea80000300a00 */
[----:B------:R-:W2:Y:S04]  /*c19a0*/  LDL.LU.64 R24, [R1+0x3e98] ;  /* 0x003e980001187983 */ /* 0x000ea80000300a00 */
[----:B------:R-:W2:Y:S04]  /*c19b0*/  LDL.LU.64 R14, [R1+0x3e90] ;  /* 0x003e9000010e7983 */ /* 0x000ea80000300a00 */
[----:B----4-:R-:W-:Y:S04]  /*c19c0*/  STL.64 [R1+0x3e38], R6 ;  /* 0x003e380601007387 */ /* 0x010fe80000100a00 */
        /* <DEDUP_REMOVED lines=14> */
[----:B---3--:R-:W-:-:S15]  /*c1ab0*/  HMMA.16816.F32 R4, R16, R22, R4 ;  /* 0x000000161004723c */ /* 0x008fde0000001804 */
[----:B------:R-:W-:-:S04]  /*c1ac0*/  NOP ;  /* 0x0000000000007918 */ /* 0x000fc80000000000 */
[----:B------:R-:W-:Y:S02]  /*c1ad0*/  IMAD.MOV.U32 R24, RZ, RZ, R4 ;  /* 0x000000ffff187224 */ /* 0x000fe400078e0004 */
[----:B------:R-:W-:Y:S01]  /*c1ae0*/  IMAD.MOV.U32 R25, RZ, RZ, R6 ;  /* 0x000000ffff197224 */ /* 0x000fe200078e0006 */
[----:B--2---:R-:W-:Y:S01]  /*c1af0*/  HMMA.16816.F32 R12, R16, R26, R12 ;  /* 0x0000001a100c723c */ /* 0x004fe2000000180c */
[----:B------:R-:W-:Y:S02]  /*c1b00*/  IMAD.MOV.U32 R28, RZ, RZ, R26 ;  /* 0x000000ffff1c7224 */ /* 0x000fe400078e001a */
[----:B------:R-:W-:-:S15]  /*c1b10*/  IMAD.MOV.U32 R2, RZ, RZ, R27 ;  /* 0x000000ffff027224 */ /* 0x000fde00078e001b */
[----:B------:R-:W-:Y:S01]  /*c1b20*/  NOP ;  /* 0x0000000000007918 */ /* 0x000fe20000000000 */
[----:B------:R-:W-:Y:S04]  /*c1b30*/  STL.64 [R1+0x4a0], R12 ;  /* 0x0004a00c01007387 */ /* 0x000fe80000100a00 */
[----:B------:R0:W-:Y:S04]  /*c1b40*/  STL.64 [R1+0x4a8], R14 ;  /* 0x0004a80e01007387 */ /* 0x0001e80000100a00 */
[----:B0-----:R-:W2:Y:S04]  /*c1b50*/  LDL.LU.64 R14, [R1+0x3e70] ;  /* 0x003e7000010e7983 */ /* 0x001ea80000300a00 */
[----:B------:R-:W3:Y:S04]  /*c1b60*/  LDL.LU.64 R26, [R1+0x3e68] ;  /* 0x003e6800011a7983 */ /* 0x000ee80000300a00 */
[----:B------:R0:W-:Y:S04]  /*c1b70*/  STL.64 [R1+0x490], R4 ;  /* 0x0004900401007387 */ /* 0x0001e80000100a00 */
[----:B------:R1:W-:Y:S04]  /*c1b80*/  STL.64 [R1+0x498], R6 ;  /* 0x0004980601007387 */ /* 0x0003e80000100a00 */
[----:B0-----:R-:W4:Y:S04]  /*c1b90*/  LDL.LU R4, [R1+0x460] ;  /* 0x0004600001047983 */ /* 0x001f280000300800 */
[----:B------:R-:W4:Y:S04]  /*c1ba0*/  LDL.LU R5, [R1+0x464] ;  /* 0x0004640001057983 */ /* 0x000f280000300800 */
[----:B-1----:R-:W2:Y:S04]  /*c1bb0*/  LDL.LU R6, [R1+0x468] ;  /* 0x0004680001067983 */ /* 0x002ea80000300800 */
[----:B------:R-:W2:Y:S01]  /*c1bc0*/  LDL.LU R7, [R1+0x46c] ;  /* 0x00046c0001077983 */ /* 0x000ea20000300800 */
[----:B------:R-:W-:-:S02]  /*c1bd0*/  IMAD.MOV.U32 R13, RZ, RZ, R22 ;  /* 0x000000ffff0d7224 */ /* 0x000fc400078e0016 */
[----:B------:R-:W-:Y:S01]  /*c1be0*/  IMAD.MOV.U32 R12, RZ, RZ, R23 ;  /* 0x000000ffff0c7224 */ /* 0x000fe200078e0017 */
[----:B---3--:R-:W-:Y:S01]  /*c1bf0*/  HMMA.16816.F32 R8, R16, R26, R8 ;  /* 0x0000001a1008723c */ /* 0x008fe20000001808 */
[----:B--2---:R-:W-:Y:S04]  /*c1c00*/  STL.64 [R1+0x3e48], R6 ;  /* 0x003e480601007387 */ /* 0x004fe80000100a00 */
[----:B----4-:R0:W-:Y:S04]  /*c1c10*/  STL.64 [R1+0x3e40], R4 ;  /* 0x003e400401007387 */ /* 0x0101e80000100a00 */
        /* <DEDUP_REMOVED lines=10> */
[----:B------:R-:W-:Y:S04]  /*c1cc0*/  STL.64 [R1+0x480], R8 ;  /* 0x0004800801007387 */ /* 0x000fe80000100a00 */
[----:B------:R0:W-:Y:S04]  /*c1cd0*/  STL.64 [R1+0x488], R10 ;  /* 0x0004880a01007387 */ /* 0x0001e80000100a00 */
[----:B0-----:R-:W4:Y:S04]  /*c1ce0*/  LDL.LU.64 R10, [R1+0x3e60] ;  /* 0x003e6000010a7983 */ /* 0x001f280000300a00 */
[----:B------:R-:W2:Y:S04]  /*c1cf0*/  LDL.LU.64 R8, [R1+0x3e58] ;  /* 0x003e580001087983 */ /* 0x000ea80000300a00 */
[----:B------:R0:W-:Y:S02]  /*c1d00*/  STL.64 [R1+0x3b10], R26 ;  /* 0x003b101a01007387 */ /* 0x0001e40000100a00 */
[----:B0-----:R-:W-:-:S02]  /*c1d10*/  IMAD.MOV.U32 R26, RZ, RZ, R14 ;  /* 0x000000ffff1a7224 */ /* 0x001fc400078e000e */
[----:B------:R-:W-:Y:S01]  /*c1d20*/  IMAD.MOV.U32 R27, RZ, RZ, R15 ;  /* 0x000000ffff1b7224 */ /* 0x000fe200078e000f */
[----:B------:R-:W2:Y:S04]  /*c1d30*/  LDL.LU R14, [R1+0x3e54] ;  /* 0x003e5400010e7983 */ /* 0x000ea80000300800 */
[----:B------:R-:W2:Y:S04]  /*c1d40*/  LDL.LU R15, [R1+0x3e50] ;  /* 0x003e5000010f7983 */ /* 0x000ea80000300800 */
[----:B------:R0:W-:Y:S04]  /*c1d50*/  STL.64 [R1+0x3e00], R26 ;  /* 0x003e001a01007387 */ /* 0x0001e80000100a00 */
[----:B------:R-:W3:Y:S04]  /*c1d60*/  LDL.LU R24, [R1+0x3a0] ;  /* 0x0003a00001187983 */ /* 0x000ee80000300800 */
[----:B------:R-:W3:Y:S04]  /*c1d70*/  LDL.LU R25, [R1+0x3a4] ;  /* 0x0003a40001197983 */ /* 0x000ee80000300800 */
[----:B0-----:R-:W3:Y:S04]  /*c1d80*/  LDL.LU R26, [R1+0x3a8] ;  /* 0x0003a800011a7983 */ /* 0x001ee80000300800 */
[----:B------:R-:W3:Y:S01]  /*c1d90*/  LDL.LU R27, [R1+0x3ac] ;  /* 0x0003ac00011b7983 */ /* 0x000ee20000300800 */
[----:B--2---:R-:W-:Y:S03]  /*c1da0*/  HMMA.16816.F32 R4, R16, R14, R4 ;  /* 0x0000000e1004723c */ /* 0x004fe60000001804 */
[----:B---3--:R0:W-:Y:S04]  /*c1db0*/  STL.64 [R1+0x3e10], R26 ;  /* 0x003e101a01007387 */ /* 0x0081e80000100a00 */
[----:B------:R-:W-:-:S12]  /*c1dc0*/  STL.64 [R1+0x3e08], R24 ;  /* 0x003e081801007387 */ /* 0x000fd80000100a00 */
[----:B------:R-:W-:Y:S04]  /*c1dd0*/  STL.64 [R1+0xae0], R4 ;  /* 0x000ae00401007387 */ /* 0x000fe80000100a00 */
[----:B------:R1:W-:Y:S01]  /*c1de0*/  STL.64 [R1+0xae8], R6 ;  /* 0x000ae80601007387 */ /* 0x0003e20000100a00 */
[----:B0-----:R-:W-:Y:S02]  /*c1df0*/  IMAD.MOV.U32 R26, RZ, RZ, R9 ;  /* 0x000000ffff1a7224 */ /* 0x001fe400078e0009 */
[----:B------:R-:W-:Y:S02]  /*c1e00*/  IMAD.MOV.U32 R27, RZ, RZ, R8 ;  /* 0x000000ffff1b7224 */ /* 0x000fe400078e0008 */
[----:B------:R-:W-:Y:S02]  /*c1e10*/  IMAD.MOV.U32 R9, RZ, RZ, R6 ;  /* 0x000000ffff097224 */ /* 0x000fe400078e0006 */
[----:B------:R-:W-:Y:S01]  /*c1e20*/  IMAD.MOV.U32 R8, RZ, RZ, R4 ;  /* 0x000000ffff087224 */ /* 0x000fe200078e0004 */
[----:B-1----:R-:W4:Y:S04]  /*c1e30*/  LDL.LU.64 R6, [R1+0x3e48] ;  /* 0x003e480001067983 */ /* 0x002f280000300a00 */
[----:B------:R-:W4:Y:S04]  /*c1e40*/  LDL.LU.64 R4, [R1+0x3e40] ;  /* 0x003e400001047983 */ /* 0x000f280000300a00 */
[----:B------:R-:W-:Y:S04]  /*c1e50*/  STL.64 [R1+0x3b18], R14 ;  /* 0x003b180e01007387 */ /* 0x000fe80000100a00 */
[----:B------:R0:W-:Y:S04]  /*c1e60*/  STL.64 [R1+0x3e18], R12 ;  /* 0x003e180c01007387 */ /* 0x0001e80000100a00 */
[----:B0-----:R-:W2:Y:S04]  /*c1e70*/  LDL.LU R12, [R1+0x3b0] ;  /* 0x0003b000010c7983 */ /* 0x001ea80000300800 */
[----:B------:R-:W2:Y:S04]  /*c1e80*/  LDL.LU R13, [R1+0x3b4] ;  /* 0x0003b400010d7983 */ /* 0x000ea80000300800 */
[----:B------:R-:W2:Y:S04]  /*c1e90*/  LDL.LU R14, [R1+0x3b8] ;  /* 0x0003b800010e7983 */ /* 0x000ea80000300800 */
[----:B------:R-:W2:Y:S04]  /*c1ea0*/  LDL.LU R15, [R1+0x3bc] ;  /* 0x0003bc00010f7983 */ /* 0x000ea80000300800 */
[----:B------:R-:W-:Y:S04]  /*c1eb0*/  STL [R1+0x3ae8], R8 ;  /* 0x003ae80801007387 */ /* 0x000fe80000100800 */
[----:B------:R-:W-:Y:S01]  /*c1ec0*/  STL [R1+0x3ae4], R9 ;  /* 0x003ae40901007387 */ /* 0x000fe20000100800 */
[----:B----4-:R-:W-:-:S15]  /*c1ed0*/  HMMA.16816.F32 R4, R16, R10, R4 ;  /* 0x0000000a1004723c */ /* 0x010fde0000001804 */
[----:B------:R-:W-:-:S04]  /*c1ee0*/  NOP ;  /* 0x0000000000007918 */ /* 0x000fc80000000000 */
[----:B------:R-:W-:Y:S04]  /*c1ef0*/  STL.64 [R1+0xac0], R4 ;  /* 0x000ac00401007387 */ /* 0x000fe80000100a00 */
[----:B------:R0:W-:Y:S04]  /*c1f00*/  STL.64 [R1+0xac8], R6 ;  /* 0x000ac80601007387 */ /* 0x0001e80000100a00 */
[----:B0-----:R-:W3:Y:S04]  /*c1f10*/  LDL.LU.64 R6, [R1+0x3e38] ;  /* 0x003e380001067983 */ /* 0x001ee80000300a00 */
[----:B------:R-:W4:Y:S04]  /*c1f20*/  LDL.LU.64 R4, [R1+0x3e30] ;  /* 0x003e300001047983 */ /* 0x000f280000300a00 */
[----:B------:R0:W-:Y:S04]  /*c1f30*/  STL.64 [R1+0x3b08], R10 ;  /* 0x003b080a01007387 */ /* 0x0001e80000100a00 */
[----:B------:R-:W2:Y:S04]  /*c1f40*/  LDL.LU R8, [R1+0x390] ;  /* 0x0003900001087983 */ /* 0x000ea80000300800 */
[----:B------:R-:W2:Y:S04]  /*c1f50*/  LDL.LU R9, [R1+0x394] ;  /* 0x0003940001097983 */ /* 0x000ea80000300800 */
[----:B0-----:R-:W2:Y:S04]  /*c1f60*/  LDL.LU R10, [R1+0x398] ;  /* 0x00039800010a7983 */ /* 0x001ea80000300800 */
[----:B------:R-:W2:Y:S01]  /*c1f70*/  LDL.LU R11, [R1+0x39c] ;  /* 0x00039c00010b7983 */ /* 0x000ea20000300800 */
[----:B---3--:R-:W-:Y:S03]  /*c1f80*/  HMMA.16816.F32 R16, R16, R6, R20 ;  /* 0x000000061010723c */ /* 0x008fe60000001814 */
[----:B------:R-:W2:Y:S04]  /*c1f90*/  LDL.LU.64 R22, [R1+0x3e28] ;  /* 0x003e280001167983 */ /* 0x000ea80000300a00 */
[----:B------:R-:W2:-:S12]  /*c1fa0*/  LDL.LU.64 R20, [R1+0x3e20] ;  /* 0x003e200001147983 */ /* 0x000e980000300a00 */
[----:B------:R-:W-:Y:S04]  /*c1fb0*/  STL.64 [R1+0xa80], R16 ;  /* 0x000a801001007387 */ /* 0x000fe80000100a00 */
[----:B------:R0:W-:Y:S04]  /*c1fc0*/  STL.64 [R1+0xa88], R18 ;  /* 0x000a881201007387 */ /* 0x0001e80000100a00 */
[----:B0-----:R-:W3:Y:S04]  /*c1fd0*/  LDL.LU R18, [R1+0x1a8] ;  /* 0x0001a80001127983 */ /* 0x001ee80000300800 */
[----:B------:R-:W3:Y:S04]  /*c1fe0*/  LDL.LU R19, [R1+0x1ac] ;  /* 0x0001ac0001137983 */ /* 0x000ee80000300800 */
[----:B------:R-:W-:Y:S01]  /*c1ff0*/  STL.64 [R1+0x3b98], R6 ;  /* 0x003b980601007387 */ /* 0x000fe20000100a00 */
[----:B--2---:R-:W-:Y:S03]  /*c2000*/  HMMA.16816.F32 R24, R20, R26, R12 ;  /* 0x0000001a1418723c */ /* 0x004fe6000000180c */
[----:B------:R-:W2:-:S15]  /*c2010*/  LDL.LU.64 R12, [R1+0x3e18] ;  /* 0x003e1800010c7983 */ /* 0x000e9e0000300a00 */
[----:B------:R-:W-:Y:S01]  /*c2020*/  NOP ;  /* 0x0000000000007918 */ /* 0x000fe20000000000 */
[----:B------:R-:W-:Y:S04]  /*c2030*/  STL.64 [R1+0xc60], R24 ;  /* 0x000c601801007387 */ /* 0x000fe80000100a00 */
[----:B------:R0:W-:Y:S04]  /*c2040*/  STL.64 [R1+0xc68], R26 ;  /* 0x000c681a01007387 */ /* 0x0001e80000100a00 */
[----:B0-----:R-:W3:Y:S04]  /*c2050*/  LDL.LU.64 R26, [R1+0x3e10] ;  /* 0x003e1000011a7983 */ /* 0x001ee80000300a00 */
[----:B------:R-:W3:Y:S02]  /*c2060*/  LDL.LU.64 R24, [R1+0x3e08] ;  /* 0x003e080001187983 */ /* 0x000ee40000300a00 */
[----:B---3--:R-:W-:Y:S02]  /*c2070*/  HMMA.16816.F32 R16, R20, R18, R24 ;  /* 0x000000121410723c */ /* 0x008fe40000001818 */
[----:B------:R-:W3:-:S15]  /*c2080*/  LDL.LU.64 R26, [R1+0x3e00] ;  /* 0x003e0000011a7983 */ /* 0x000ede0000300a00 */
[----:B------:R-:W-:Y:S02]  /*c2090*/  NOP ;  /* 0x0000000000007918 */ /* 0x000fe40000000000 */
[----:B------:R-:W-:Y:S04]  /*c20a0*/  STL.64 [R1+0xc40], R16 ;  /* 0x000c401001007387 */ /* 0x000fe80000100a00 */
[----:B------:R-:W-:Y:S01]  /*c20b0*/  STL.64 [R1+0xc48], R18 ;  /* 0x000c481201007387 */ /* 0x000fe20000100a00 */
[----:B---3--:R-:W-:Y:S01]  /*c20c0*/  HMMA.16816.F32 R8, R20, R26, R8 ;  /* 0x0000001a1408723c */ /* 0x008fe20000001808 */
[----:B--2---:R-:W-:Y:S02]  /*c20d0*/  IMAD.MOV.U32 R26, RZ, RZ, R13 ;  /* 0x000000ffff1a7224 */ /* 0x004fe400078e000d */
[----:B------:R-:W-:-:S15]  /*c20e0*/  IMAD.MOV.U32 R27, RZ, RZ, R12 ;  /* 0x000000ffff1b7224 */ /* 0x000fde00078e000c */
[----:B------:R-:W-:Y:S01]  /*c20f0*/  NOP ;  /* 0x0000000000007918 */ /* 0x000fe20000000000 */
[----:B------:R-:W-:Y:S04]  /*c2100*/  STL.64 [R1+0xc10], R8 ;  /* 0x000c100801007387 */ /* 0x000fe80000100a00 */
[----:B------:R-:W-:Y:S04]  /*c2110*/  STL.64 [R1+0xc18], R10 ;  /* 0x000c180a01007387 */ /* 0x000fe80000100a00 */
[----:B------:R0:W-:Y:S04]  /*c2120*/  STL.64 [R1+0x3b20], R26 ;  /* 0x003b201a01007387 */ /* 0x0001e80000100a00 */
[----:B------:R-:W2:Y:S04]  /*c2130*/  LDL.LU R12, [R1+0x200] ;  /* 0x00020000010c7983 */ /* 0x000ea80000300800 */
[----:B------:R-:W2:Y:S04]  /*c2140*/  LDL.LU R13, [R1+0x204] ;  /* 0x00020400010d7983 */ /* 0x000ea80000300800 */
[----:B------:R-:W3:Y:S04]  /*c2150*/  LDL.LU R14, [R1+0x208] ;  /* 0x00020800010e7983 */ /* 0x000ee80000300800 */
[----:B------:R-:W3:Y:S01]  /*c2160*/  LDL.LU R15, [R1+0x20c] ;  /* 0x00020c00010f7983 */ /* 0x000ee20000300800 */
[----:B0-----:R-:W-:-:S02]  /*c2170*/  IMAD.MOV.U32 R26, RZ, RZ, R28 ;  /* 0x000000ffff1a7224 */ /* 0x001fc400078e001c */
[----:B------:R-:W-:Y:S01]  /*c2180*/  IMAD.MOV.U32 R27, RZ, RZ, R2 ;  /* 0x000000ffff1b7224 */ /* 0x000fe200078e0002 */
[----:B---3--:R-:W-:Y:S04]  /*c2190*/  STL.64 [R1+0x3b30], R14 ;  /* 0x003b300e01007387 */ /* 0x008fe80000100a00 */
[----:B--2---:R0:W-:Y:S04]  /*c21a0*/  STL.64 [R1+0x3b28], R12 ;  /* 0x003b280c01007387 */ /* 0x0041e80000100a00 */
        /* <DEDUP_REMOVED lines=24> */
[----:B------:R0:W-:Y:S02]  /*c2330*/  STL.64 [R1+0x3b68], R26 ;  /* 0x003b681a01007387 */ /* 0x0001e40000100a00 */
[----:B0-----:R-:W-:-:S02]  /*c2340*/  IMAD.MOV.U32 R26, RZ, RZ, R28 ;  /* 0x000000ffff1a7224 */ /* 0x001fc400078e001c */
[----:B------:R-:W-:Y:S01]  /*c2350*/  IMAD.MOV.U32 R27, RZ, RZ, R3 ;  /* 0x000000ffff1b7224 */ /* 0x000fe200078e0003 */
[----:B------:R-:W4:Y:S04]  /*c2360*/  LDL.LU R28, [R1+0x3de0] ;  /* 0x003de000011c7983 */ /* 0x000f280000300800 */
[----:B------:R-:W4:Y:S04]  /*c2370*/  LDL.LU R3, [R1+0x3ddc] ;  /* 0x003ddc0001037983 */ /* 0x000f280000300800 */
[----:B------:R0:W-:Y:S04]  /*c2380*/  STL.64 [R1+0x3b80], R26 ;  /* 0x003b801a01007387 */ /* 0x0001e80000100a00 */
[----:B------:R-:W4:Y:S04]  /*c2390*/  LDL.LU R12, [R1+0x230] ;  /* 0x00023000010c7983 */ /* 0x000f280000300800 */
[----:B------:R-:W4:Y:S04]  /*c23a0*/  LDL.LU R13, [R1+0x234] ;  /* 0x00023400010d7983 */ /* 0x000f280000300800 */
[----:B------:R-:W4:Y:S04]  /*c23b0*/  LDL.LU R14, [R1+0x238] ;  /* 0x00023800010e7983 */ /* 0x000f280000300800 */
[----:B------:R-:W4:Y:S01]  /*c23c0*/  LDL.LU R15, [R1+0x23c] ;  /* 0x00023c00010f7983 */ /* 0x000f220000300800 */
[----:B0-----:R-:W-:-:S02]  /*c23d0*/  IMAD.MOV.U32 R26, RZ, RZ, R0 ;  /* 0x000000ffff1a7224 */ /* 0x001fc400078e0000 */
[----:B---3--:R-:W-:Y:S01]  /*c23e0*/  IMAD.MOV.U32 R27, RZ, RZ, R2 ;  /* 0x000000ffff1b7224 */ /* 0x008fe200078e0002 */
[----:B------:R-:W3:Y:S04]  /*c23f0*/  LDL.LU R0, [R1+0x3dd8] ;  /* 0x003dd80001007983 */ /* 0x000ee80000300800 */
[----:B------:R-:W3:Y:S04]  /*c2400*/  LDL.LU R2, [R1+0x3dd4] ;  /* 0x003dd40001027983 */ /* 0x000ee80000300800 */
[----:B------:R-:W-:Y:S01]  /*c2410*/  STL.64 [R1+0x3ba0], R26 ;  /* 0x003ba01a01007387 */ /* 0x000fe20000100a00 */
[----:B------:R-:W-:-:S02]  /*c2420*/  IMAD.MOV.U32 R7, RZ, RZ, R29 ;  /* 0x000000ffff077224 */ /* 0x000fc400078e001d */
[----:B--2---:R-:W-:Y:S01]  /*c2430*/  IMAD.MOV.U32 R6, RZ, RZ, R5 ;  /* 0x000000ffff067224 */ /* 0x004fe200078e0005 */
[----:B----4-:R-:W-:Y:S04]  /*c2440*/  STL.64 [R1+0x3b78], R14 ;  /* 0x003b780e01007387 */ /* 0x010fe80000100a00 */
[----:B------:R0:W-:Y:S04]  /*c2450*/  STL.64 [R1+0x3b70], R12 ;  /* 0x003b700c01007387 */ /* 0x0001e80000100a00 */
[----:B0-----:R-:W2:Y:S04]  /*c2460*/  LDL.LU R12, [R1+0x240] ;  /* 0x00024000010c7983 */ /* 0x001ea80000300800 */
[----:B------:R-:W2:Y:S04]  /*c2470*/  LDL.LU R13, [R1+0x244] ;  /* 0x00024400010d7983 */ /* 0x000ea80000300800 */
[----:B------:R-:W4:Y:S04]  /*c2480*/  LDL.LU R14, [R1+0x248] ;  /* 0x00024800010e7983 */ /* 0x000f280000300800 */
[----:B------:R-:W4:Y:S04]  /*c2490*/  LDL.LU R15, [R1+0x24c] ;  /* 0x00024c00010f7983 */ /* 0x000f280000300800 */
        /* <DEDUP_REMOVED lines=85> */
[----:B------:R4:W-:Y:S04]  /*c29f0*/  STL.64 [R1+0x3c70], R10 ;  /* 0x003c700a01007387 */ /* 0x0009e80000100a00 */
[----:B------:R-:W2:Y:S04]  /*c2a00*/  LDL.LU R4, [R1+0x2f0] ;  /* 0x0002f00001047983 */ /* 0x000ea80000300800 */
[----:B------:R-:W2:Y:S04]  /*c2a10*/  LDL.LU R5, [R1+0x2f4] ;  /* 0x0002f40001057983 */ /* 0x000ea80000300800 */
[----:B0-----:R-:W2:Y:S04]  /*c2a20*/  LDL.LU R6, [R1+0x2f8] ;  /* 0x0002f80001067983 */ /* 0x001ea80000300800 */
        /* <DEDUP_REMOVED lines=18> */
[----:B--2---:R-:W-:Y:S02]  /*c2b50*/  IMAD.MOV.U32 R10, RZ, RZ, R28 ;  /* 0x000000ffff0a7224 */ /* 0x004fe400078e001c */
        /* <DEDUP_REMOVED lines=10> */
[----:B----4-:R-:W-:Y:S01]  /*c2c00*/  IMAD.MOV.U32 R11, RZ, RZ, R3 ;  /* 0x000000ffff0b7224 */ /* 0x010fe200078e0003 */
[----:B------:R-:W4:Y:S04]  /*c2c10*/  LDL.LU R0, [R1+0x3d70] ;  /* 0x003d700001007983 */ /* 0x000f280000300800 */
        /* <DEDUP_REMOVED lines=46> */
[----:B------:R-:W-:-:S03]  /*c2f00*/  IMAD.MOV.U32 R10, RZ, RZ, R28 ;  /* 0x000000ffff0a7224 */ /* 0x000fc600078e001c */
[----:B------:R-:W2:Y:S04]  /*c2f10*/  LDL.LU R28, [R1+0x3d48] ;  /* 0x003d4800011c7983 */ /* 0x000ea80000300800 */
        /* <DEDUP_REMOVED lines=23> */
[----:B------:R-:W3:Y:S01]  /*c3090*/  LDL.LU R27, [R1+0x2dc] ;  /* 0x0002dc00011b7983 */ /* 0x000ee20000300800 */
[----:B------:R-:W-:-:S07]  /*c30a0*/  IMAD.MOV.U32 R11, RZ, RZ, R29 ;  /* 0x000000ffff0b7224 */ /* 0x000fce00078e001d */
[C---:B--2---:R-:W-:Y:S01]  /*c30b0*/  HMMA.16816.F32 R8, R20.reuse, R10, R4 ;  /* 0x0000000a1408723c */ /* 0x044fe20000001804 */
[----:B---3--:R-:W-:Y:S04]  /*c30c0*/  STL.64 [R1+0x3c60], R26 ;  /* 0x003c601a01007387 */ /* 0x008fe80000100a00 */
[----:B------:R0:W-:Y:S04]  /*c30d0*/  STL.64 [R1+0x3c58], R24 ;  /* 0x003c581801007387 */ /* 0x0001e80000100a00 */
        /* <DEDUP_REMOVED lines=68> */
[----:B------:R-:W2:-:S15]  /*c3520*/  LDL.LU.64 R6, [R1+0x3c68] ;  /* 0x003c680001067983 */ /* 0x000e9e0000300a00 */
[----:B------:R-:W-:Y:S02]  /*c3530*/  NOP ;  /* 0x0000000000007918 */ /* 0x000fe40000000000 */
        /* <DEDUP_REMOVED lines=97> */
[C---:B---3--:R-:W-:Y:S08]  /*c3b50*/  HMMA.16816.F32 R8, R20.reuse, R14, R8 ;  /* 0x0000000e1408723c */ /* 0x048ff00000001808 */
[----:B--2---:R-:W-:Y:S11]  /*c3b60*/  HMMA.16816.F32 R24, R20, R26, R16 ;  /* 0x0000001a1418723c */ /* 0x004ff60000001810 */
[----:B------:R-:W-:-:S02]  /*c3b70*/  IMAD.MOV.U32 R17, RZ, RZ, R11 ;  /* 0x000000ffff117224 */ /* 0x000fc400078e000b */
[----:B------:R-:W-:-:S06]  /*c3b80*/  IMAD.MOV.U32 R16, RZ, RZ, R10 ;  /* 0x000000ffff107224 */ /* 0x000fcc00078e000a */
[----:B------:R0:W-:Y:S04]  /*c3b90*/  STL.64 [R1+0xa00], R24 ;  /* 0x000a001801007387 */ /* 0x0001e80000100a00 */
[----:B------:R1:W-:Y:S01]  /*c3ba0*/  STL.64 [R1+0xa08], R26 ;  /* 0x000a081a01007387 */ /* 0x0003e20000100a00 */
[----:B------:R-:W-:Y:S02]  /*c3bb0*/  IMAD.MOV.U32 R18, RZ, RZ, R24 ;  /* 0x000000ffff127224 */ /* 0x000fe400078e0018 */
[----:B------:R-:W-:Y:S01]  /*c3bc0*/  IMAD.MOV.U32 R19, RZ, RZ, R26 ;  /* 0x000000ffff137224 */ /* 0x000fe200078e001a */
[----:B0-----:R-:W2:Y:S04]  /*c3bd0*/  LDL.LU R24, [R1+0x1d0] ;  /* 0x0001d00001187983 */ /* 0x001ea80000300800 */
[----:B------:R-:W2:Y:S04]  /*c3be0*/  LDL.LU R25, [R1+0x1d4] ;  /* 0x0001d40001197983 */ /* 0x000ea80000300800 */
[----:B------:R-:W3:Y:S04]  /*c3bf0*/  LDL.LU R13, [R1+0x3678] ;  /* 0x00367800010d7983 */ /* 0x000ee80000300800 */
[----:B------:R-:W2:Y:S01]  /*c3c00*/  LDL.LU R12, [R1+0x3670] ;  /* 0x00367000010c7983 */ /* 0x000ea20000300800 */
[----:B-1----:R-:W-:-:S03]  /*c3c10*/  IMAD.MOV.U32 R26, RZ, RZ, R28 ;  /* 0x000000ffff1a7224 */ /* 0x002fc600078e001c */
[----:B------:R-:W2:Y:S01]  /*c3c20*/  LDL.LU R29, [R1+0x3668] ;  /* 0x00366800011d7983 */ /* 0x000ea20000300800 */
[----:B----4-:R-:W-:-:S03]  /*c3c30*/  IMAD.MOV.U32 R27, RZ, RZ, R2 ;  /* 0x000000ffff1b7224 */ /* 0x010fc600078e0002 */
[----:B------:R-:W4:Y:S04]  /*c3c40*/  LDL.LU R28, [R1+0x3660] ;  /* 0x00366000011c7983 */ /* 0x000f280000300800 */
[----:B------:R-:W2:Y:S04]  /*c3c50*/  LDL.LU R2, [R1+0x3658] ;  /* 0x0036580001027983 */ /* 0x000ea80000300800 */
[----:B------:R-:W-:Y:S04]  /*c3c60*/  STL [R1+0x3af0], R18 ;  /* 0x003af01201007387 */ /* 0x000fe80000100800 */
[----:B------:R-:W-:Y:S04]  /*c3c70*/  STL [R1+0x3aec], R19 ;  /* 0x003aec1301007387 */ /* 0x000fe80000100800 */
[----:B------:R-:W-:Y:S04]  /*c3c80*/  STL.64 [R1+0x9f0], R8 ;  /* 0x0009f00801007387 */ /* 0x000fe80000100a00 */
[----:B------:R0:W-:Y:S04]  /*c3c90*/  STL.64 [R1+0x9f8], R10 ;  /* 0x0009f80a01007387 */ /* 0x0001e80000100a00 */
[----:B0-----:R-:W2:Y:S04]  /*c3ca0*/  LDL.LU.64 R10, [R1+0x3b08] ;  /* 0x003b0800010a7983 */ /* 0x001ea80000300a00 */
[----:B------:R0:W-:Y:S04]  /*c3cb0*/  STL.64 [R1+0x3af8], R16 ;  /* 0x003af81001007387 */ /* 0x0001e80000100a00 */
[----:B0-----:R-:W3:Y:S04]  /*c3cc0*/  LDL.LU R16, [R1+0x1c0] ;  /* 0x0001c00001107983 */ /* 0x001ee80000300800 */
[----:B------:R-:W3:Y:S01]  /*c3cd0*/  LDL.LU R17, [R1+0x1c4] ;  /* 0x0001c40001117983 */ /* 0x000ee20000300800 */
[----:B------:R-:W-:-:S02]  /*c3ce0*/  IMAD.MOV.U32 R18, RZ, RZ, R0 ;  /* 0x000000ffff127224 */ /* 0x000fc400078e0000 */
[----:B------:R-:W-:Y:S02]  /*c3cf0*/  IMAD.MOV.U32 R19, RZ, RZ, R3 ;  /* 0x000000ffff137224 */ /* 0x000fe400078e0003 */
[----:B------:R-:W-:Y:S01]  /*c3d00*/  IMAD.MOV.U32 R15, RZ, RZ, R9 ;  /* 0x000000ffff0f7224 */ /* 0x000fe200078e0009 */
[----:B------:R-:W4:Y:S04]  /*c3d10*/  LDL.LU R0, [R1+0x3b00] ;  /* 0x003b000001007983 */ /* 0x000f280000300800 */
[----:B------:R-:W4:Y:S01]  /*c3d20*/  LDL.LU R9, [R1+0x3650] ;  /* 0x0036500001097983 */ /* 0x000f220000300800 */
[----:B------:R-:W-:Y:S01]  /*c3d30*/  IMAD.MOV.U32 R14, RZ, RZ, R8 ;  /* 0x000000ffff0e7224 */ /* 0x000fe200078e0008 */
[----:B------:R-:W-:Y:S02]  /*c3d40*/  IADD3 R4, P0, PT, R4, UR10, RZ ;  /* 0x0000000a04047c10 */ /* 0x000fe4000ff1e0ff */
[----:B------:R-:W4:Y:S01]  /*c3d50*/  LDL.LU R8, [R1+0x104c] ;  /* 0x00104c0001087983 */ /* 0x000f220000300800 */
[----:B------:R-:W0:Y:S01]  /*c3d60*/  LDC R3, c[0x0][0x3ac] ;  /* 0x0000eb00ff037b82 */ /* 0x000e220000000800 */
[C---:B--2---:R-:W-:Y:S08]  /*c3d70*/  HMMA.16816.F32 R24, R20.reuse, R10, R24 ;  /* 0x0000000a1418723c */ /* 0x044ff00000001818 */
[----:B---3--:R-:W-:Y:S11]  /*c3d80*/  HMMA.16816.F32 R20, R20, R6, R16 ;  /* 0x000000061414723c */ /* 0x008ff60000001810 */
[----:B------:R1:W-:Y:S04]  /*c3d90*/  STL.64 [R1+0x9e0], R24 ;  /* 0x0009e01801007387 */ /* 0x0003e80000100a00 */
[----:B------:R-:W-:Y:S04]  /*c3da0*/  STL.64 [R1+0x9e8], R26 ;  /* 0x0009e81a01007387 */ /* 0x000fe80000100a00 */
[----:B-1----:R-:W2:Y:S04]  /*c3db0*/  LDL.LU R25, [R1+0x3648] ;  /* 0x0036480001197983 */ /* 0x002ea80000300800 */
[----:B------:R-:W3:Y:S04]  /*c3dc0*/  LDL.LU R24, [R1+0x3674] ;  /* 0x0036740001187983 */ /* 0x000ee80000300800 */
[----:B------:R-:W3:Y:S04]  /*c3dd0*/  LDL.LU.64 R16, [R1+0x3af8] ;  /* 0x003af80001107983 */ /* 0x000ee80000300a00 */
[----:B------:R1:W-:Y:S04]  /*c3de0*/  STL.64 [R1+0x9d0], R20 ;  /* 0x0009d01401007387 */ /* 0x0003e80000100a00 */
[----:B------:R0:W-:Y:S04]  /*c3df0*/  STL.64 [R1+0x9d8], R22 ;  /* 0x0009d81601007387 */ /* 0x0001e80000100a00 */
[----:B------:R-:W3:Y:S01]  /*c3e00*/  LDL.LU R5, [R1+0x3640] ;  /* 0x0036400001057983 */ /* 0x000ee20000300800 */
[----:B------:R-:W-:-:S02]  /*c3e10*/  IMAD.MOV.U32 R7, RZ, RZ, R22 ;  /* 0x000000ffff077224 */ /* 0x000fc400078e0016 */
[----:B------:R-:W-:Y:S01]  /*c3e20*/  IMAD.MOV.U32 R6, RZ, RZ, R23 ;  /* 0x000000ffff067224 */ /* 0x000fe200078e0017 */
[----:B-1----:R-:W3:Y:S04]  /*c3e30*/  LDL.LU R20, [R1+0x366c] ;  /* 0x00366c0001147983 */ /* 0x002ee80000300800 */
[----:B------:R-:W3:Y:S04]  /*c3e40*/  LDL.LU R21, [R1+0x3638] ;  /* 0x0036380001157983 */ /* 0x000ee80000300800 */
[----:B0-----:R-:W3:Y:S04]  /*c3e50*/  LDL.LU R22, [R1+0x3664] ;  /* 0x0036640001167983 */ /* 0x001ee80000300800 */
[----:B------:R0:W-:Y:S04]  /*c3e60*/  STL [R1+0x1050], R4 ;  /* 0x0010500401007387 */ /* 0x0001e80000100800 */
[----:B------:R-:W3:Y:S04]  /*c3e70*/  LDL.LU R23, [R1+0x3630] ;  /* 0x0036300001177983 */ /* 0x000ee80000300800 */
[----:B------:R-:W3:Y:S04]  /*c3e80*/  LDL.LU R10, [R1+0x365c] ;  /* 0x00365c00010a7983 */ /* 0x000ee80000300800 */
[----:B------:R-:W3:Y:S04]  /*c3e90*/  LDL.LU R11, [R1+0x3628] ;  /* 0x00362800010b7983 */ /* 0x000ee80000300800 */
[----:B------:R-:W3:Y:S04]  /*c3ea0*/  LDL.LU R19, [R1+0x3654] ;  /* 0x0036540001137983 */ /* 0x000ee80000300800 */
[----:B------:R-:W3:Y:S04]  /*c3eb0*/  LDL.LU R18, [R1+0x3620] ;  /* 0x0036200001127983 */ /* 0x000ee80000300800 */
[----:B------:R-:W3:Y:S04]  /*c3ec0*/  LDL.LU R26, [R1+0x364c] ;  /* 0x00364c00011a7983 */ /* 0x000ee80000300800 */
[----:B------:R-:W3:Y:S01]  /*c3ed0*/  LDL.LU R27, [R1+0x3618] ;  /* 0x00361800011b7983 */ /* 0x000ee20000300800 */
[----:B------:R-:W-:-:S03]  /*c3ee0*/  IADD3 R13, P4, PT, R13, UR10, RZ ;  /* 0x0000000a0d0d7c10 */ /* 0x000fc6000ff9e0ff */
[----:B0-----:R-:W3:Y:S04]  /*c3ef0*/  LDL.LU R4, [R1+0x3644] ;  /* 0x0036440001047983 */ /* 0x001ee80000300800 */
[----:B------:R0:W-:Y:S01]  /*c3f00*/  STL [R1+0x3678], R13 ;  /* 0x0036780d01007387 */ /* 0x0001e20000100800 */
[----:B------:R-:W-:Y:S02]  /*c3f10*/  IADD3 R12, P6, PT, R12, UR10, RZ ;  /* 0x0000000a0c0c7c10 */ /* 0x000fe4000ffde0ff */
[----:B------:R-:W-:Y:S01]  /*c3f20*/  IADD3 R29, P5, PT, R29, UR10, RZ ;  /* 0x0000000a1d1d7c10 */ /* 0x000fe2000ffbe0ff */
[----:B0-----:R-:W3:Y:S04]  /*c3f30*/  LDL.LU R13, [R1+0x3610] ;  /* 0x00361000010d7983 */ /* 0x001ee80000300800 */
[----:B------:R0:W-:Y:S01]  /*c3f40*/  STL [R1+0x3670], R12 ;  /* 0x0036700c01007387 */ /* 0x0001e20000100800 */
[----:B----4-:R-:W-:-:S03]  /*c3f50*/  IADD3 R28, P3, PT, R28, UR10, RZ ;  /* 0x0000000a1c1c7c10 */ /* 0x010fc6000ff7e0ff */
[----:B0-----:R-:W4:Y:S04]  /*c3f60*/  LDL.LU R12, [R1+0x363c] ;  /* 0x00363c00010c7983 */ /* 0x001f280000300800 */
[----:B------:R0:W-:Y:S01]  /*c3f70*/  STL [R1+0x3668], R29 ;  /* 0x0036681d01007387 */ /* 0x0001e20000100800 */
[----:B------:R-:W-:-:S03]  /*c3f80*/  IADD3 R2, P2, PT, R2, UR10, RZ ;  /* 0x0000000a02027c10 */ /* 0x000fc6000ff5e0ff */
[----:B0-----:R-:W4:Y:S04]  /*c3f90*/  LDL.LU R29, [R1+0x3608] ;  /* 0x00360800011d7983 */ /* 0x001f280000300800 */
[----:B------:R0:W-:Y:S04]  /*c3fa0*/  STL [R1+0x3660], R28 ;  /* 0x0036601c01007387 */ /* 0x0001e80000100800 */
[----:B0-----:R-:W4:Y:S04]  /*c3fb0*/  LDL.LU R28, [R1+0x3634] ;  /* 0x00363400011c7983 */ /* 0x001f280000300800 */
[----:B------:R0:W-:Y:S04]  /*c3fc0*/  STL [R1+0x3658], R2 ;  /* 0x0036580201007387 */ /* 0x0001e80000100800 */
[----:B0-----:R-:W4:Y:S01]  /*c3fd0*/  LDL.LU R2, [R1+0x3600] ;  /* 0x0036000001027983 */ /* 0x001f220000300800 */
[----:B------:R-:W-:-:S02]  /*c3fe0*/  IADD3 R9, P1, PT, R9, UR10, RZ ;  /* 0x0000000a09097c10 */ /* 0x000fc4000ff3e0ff */
[----:B------:R-:W-:-:S03]  /*c3ff0*/  IADD3.X R8, PT, PT, R8, UR4, RZ, P0, !PT ;  /* 0x0000000408087c10 */ /* 0x000fc600087fe4ff */
[----:B------:R0:W-:Y:S04]  /*c4000*/  STL [R1+0x3650], R9 ;  /* 0x0036500901007387 */ /* 0x0001e80000100800 */
[----:B0-----:R-:W4:Y:S04]  /*c4010*/  LDL.LU R9, [R1+0x362c] ;  /* 0x00362c0001097983 */ /* 0x001f280000300800 */
[----:B------:R0:W-:Y:S04]  /*c4020*/  STL [R1+0x104c], R8 ;  /* 0x00104c0801007387 */ /* 0x0001e80000100800 */
[----:B0-----:R-:W4:Y:S01]  /*c4030*/  LDL.LU R8, [R1+0x35f8] ;  /* 0x0035f80001087983 */ /* 0x001f220000300800 */
[----:B--2---:R-:W-:-:S02]  /*c4040*/  IADD3 R25, P0, PT, R25, UR10, RZ ;  /* 0x0000000a19197c10 */ /* 0x004fc4000ff1e0ff */
[----:B---3--:R-:W-:-:S03]  /*c4050*/  IADD3.X R24, PT, PT, R24, UR4, RZ, P4, !PT ;  /* 0x0000000418187c10 */ /* 0x008fc6000a7fe4ff */
[----:B------:R0:W-:Y:S01]  /*c4060*/  STL [R1+0x3648], R25 ;  /* 0x0036481901007387 */ /* 0x0001e20000100800 */
[----:B------:R-:W-:-:S03]  /*c4070*/  IADD3 R5, P4, PT, R5, UR10, RZ ;  /* 0x0000000a05057c10 */ /* 0x000fc6000ff9e0ff */
[----:B0-----:R-:W2:Y:S04]  /*c4080*/  LDL.LU R25, [R1+0x3624] ;  /* 0x0036240001197983 */ /* 0x001ea80000300800 */
[----:B------:R0:W-:Y:S01]  /*c4090*/  STL [R1+0x3674], R24 ;  /* 0x0036741801007387 */ /* 0x0001e20000100800 */
[----:B------:R-:W-:Y:S02]  /*c40a0*/  IADD3.X R20, PT, PT, R20, UR4, RZ, P6, !PT ;  /* 0x0000000414147c10 */ /* 0x000fe4000b7fe4ff */
[----:B------:R-:W-:Y:S02]  /*c40b0*/  IADD3 R21, P6, PT, R21, UR10, RZ ;  /* 0x0000000a15157c10 */ /* 0x000fe4000ffde0ff */
[----:B------:R-:W-:Y:S02]  /*c40c0*/  IADD3.X R22, PT, PT, R22, UR4, RZ, P5, !PT ;  /* 0x0000000416167c10 */ /* 0x000fe4000affe4ff */
[----:B------:R-:W-:Y:S01]  /*c40d0*/  IADD3 R23, P5, PT, R23, UR10, RZ ;  /* 0x0000000a17177c10 */ /* 0x000fe2000ffbe0ff */
[----:B0-----:R-:W3:Y:S04]  /*c40e0*/  LDL.LU R24, [R1+0x35f0] ;  /* 0x0035f00001187983 */ /* 0x001ee80000300800 */
[----:B------:R0:W-:Y:S01]  /*c40f0*/  STL [R1+0x3640], R5 ;  /* 0x0036400501007387 */ /* 0x0001e20000100800 */
[----:B------:R-:W-:-:S02]  /*c4100*/  IADD3.X R10, PT, PT, R10, UR4, RZ, P3, !PT ;  /* 0x000000040a0a7c10 */ /* 0x000fc40009ffe4ff */
[----:B------:R-:W-:Y:S02]  /*c4110*/  IADD3 R11, P3, PT, R11, UR10, RZ ;  /* 0x0000000a0b0b7c10 */ /* 0x000fe4000ff7e0ff */
[----:B------:R-:W-:Y:S02]  /*c4120*/  IADD3.X R19, PT, PT, R19, UR4, RZ, P2, !PT ;  /* 0x0000000413137c10 */ /* 0x000fe400097fe4ff */
[----:B------:R-:W-:Y:S01]  /*c4130*/  IADD3 R18, P2, PT, R18, UR10, RZ ;  /* 0x0000000a12127c10 */ /* 0x000fe2000ff5e0ff */
[----:B0-----:R-:W3:Y:S04]  /*c4140*/  LDL.LU R5, [R1+0x361c] ;  /* 0x00361c0001057983 */ /* 0x001ee80000300800 */
[----:B------:R-:W-:Y:S04]  /*c4150*/  STL [R1+0x366c], R20 ;  /* 0x00366c1401007387 */ /* 0x000fe80000100800 */
[----:B------:R-:W-:Y:S04]  /*c4160*/  STL [R1+0x3638], R21 ;  /* 0x0036381501007387 */ /* 0x000fe80000100800 */
[----:B------:R-:W-:Y:S04]  /*c4170*/  STL [R1+0x3664], R22 ;  /* 0x0036641601007387 */ /* 0x000fe80000100800 */
[----:B------:R-:W-:Y:S01]  /*c4180*/  STL [R1+0x3630], R23 ;  /* 0x0036301701007387 */ /* 0x000fe20000100800 */
[----:B------:R-:W-:-:S03]  /*c4190*/  IADD3.X R4, PT, PT, R4, UR4, RZ, P0, !PT ;  /* 0x0000000404047c10 */ /* 0x000fc600087fe4ff */
[----:B------:R-:W-:Y:S01]  /*c41a0*/  STL [R1+0x365c], R10 ;  /* 0x00365c0a01007387 */ /* 0x000fe20000100800 */
[----:B------:R-:W-:-:S03]  /*c41b0*/  IADD3.X R26, PT, PT, R26, UR4, RZ, P1, !PT ;  /* 0x000000041a1a7c10 */ /* 0x000fc60008ffe4ff */
[----:B------:R-:W-:Y:S04]  /*c41c0*/  STL [R1+0x3628], R11 ;  /* 0x0036280b01007387 */ /* 0x000fe80000100800 */
[----:B------:R-:W-:Y:S04]  /*c41d0*/  STL [R1+0x3654], R19 ;  /* 0x0036541301007387 */ /* 0x000fe80000100800 */
[----:B------:R-:W-:Y:S01]  /*c41e0*/  STL [R1+0x3620], R18 ;  /* 0x0036201201007387 */ /* 0x000fe20000100800 */
[----:B------:R-:W-:-:S03]  /*c41f0*/  IADD3 R27, P1, PT, R27, UR10, RZ ;  /* 0x0000000a1b1b7c10 */ /* 0x000fc6000ff3e0ff */
[----:B------:R0:W-:Y:S04]  /*c4200*/  STL [R1+0x3644], R4 ;  /* 0x0036440401007387 */ /* 0x0001e80000100800 */
[----:B------:R-:W-:Y:S01]  /*c4210*/  STL [R1+0x364c], R26 ;  /* 0x00364c1a01007387 */ /* 0x000fe20000100800 */
[----:B------:R-:W-:Y:S02]  /*c4220*/  IADD3 R13, P0, PT, R13, UR10, RZ ;  /* 0x0000000a0d0d7c10 */ /* 0x000fe4000ff1e0ff */
[----:B----4-:R-:W-:Y:S01]  /*c4230*/  IADD3.X R12, PT, PT, R12, UR4, RZ, P4, !PT ;  /* 0x000000040c0c7c10 */ /* 0x010fe2000a7fe4ff */
[----:B0-----:R-:W4:Y:S04]  /*c4240*/  LDL.LU R4, [R1+0x35e8] ;  /* 0x0035e80001047983 */ /* 0x001f280000300800 */
[----:B------:R-:W-:Y:S04]  /*c4250*/  STL [R1+0x3618], R27 ;  /* 0x0036181b01007387 */ /* 0x000fe80000100800 */
[----:B------:R0:W-:Y:S01]  /*c4260*/  STL [R1+0x3610], R13 ;  /* 0x0036100d01007387 */ /* 0x0001e20000100800 */
[----:B------:R-:W-:-:S03]  /*c4270*/  IADD3 R29, P4, PT, R29, UR10, RZ ;  /* 0x0000000a1d1d7c10 */ /* 0x000fc6000ff9e0ff */
[----:B0-----:R-:W4:Y:S04]  /*c4280*/  LDL.LU R13, [R1+0x3614] ;  /* 0x00361400010d7983 */ /* 0x001f280000300800 */
[----:B------:R0:W-:Y:S01]  /*c4290*/  STL [R1+0x363c], R12 ;  /* 0x00363c0c01007387 */ /* 0x0001e20000100800 */
[----:B------:R-:W-:-:S03]  /*c42a0*/  IADD3.X R28, PT, PT, R28, UR4, RZ, P6, !PT ;  /* 0x000000041c1c7c10 */ /* 0x000fc6000b7fe4ff */
        /* <DEDUP_REMOVED lines=8> */
[----:B------:R-:W-:-:S02]  /*c4330*/  IADD3.X R9, PT, PT, R9, UR4, RZ, P5, !PT ;  /* 0x0000000409097c10 */ /* 0x000fc4000affe4ff */
[----:B------:R-:W-:-:S03]  /*c4340*/  IADD3 R8, P5, PT, R8, UR10, RZ ;  /* 0x0000000a08087c10 */ /* 0x000fc6000ffbe0ff */
[----:B------:R0:W-:Y:S04]  /*c4350*/  STL [R1+0x362c], R9 ;  /* 0x00362c0901007387 */ /* 0x0001e80000100800 */
[----:B0-----:R-:W4:Y:S04]  /*c4360*/  LDL.LU R9, [R1+0x35d0] ;  /* 0x0035d00001097983 */ /* 0x001f280000300800 */
[----:B------:R0:W-:Y:S04]  /*c4370*/  STL [R1+0x35f8], R8 ;  /* 0x0035f80801007387 */ /* 0x0001e80000100800 */
[----:B0-----:R-:W4:Y:S01]  /*c4380*/  LDL.LU R8, [R1+0x35fc] ;  /* 0x0035fc0001087983 */ /* 0x001f220000300800 */
[----:B--2---:R-:W-:-:S05]  /*c4390*/  IADD3.X R25, PT, PT, R25, UR4, RZ, P3, !PT ;  /* 0x0000000419197c10 */ /* 0x004fca0009ffe4ff */
[----:B------:R0:W-:Y:S01]  /*c43a0*/  STL [R1+0x3624], R25 ;  /* 0x0036241901007387 */ /* 0x0001e20000100800 */
[----:B---3--:R-:W-:-:S03]  /*c43b0*/  IADD3 R24, P3, PT, R24, UR10, RZ ;  /* 0x0000000a18187c10 */ /* 0x008fc6000ff7e0ff */
[----:B0-----:R-:W2:Y:S04]  /*c43c0*/  LDL.LU R25, [R1+0x35c8] ;  /* 0x0035c80001197983 */ /* 0x001ea80000300800 */
[----:B------:R0:W-:Y:S01]  /*c43d0*/  STL [R1+0x35f0], R24 ;  /* 0x0035f01801007387 */ /* 0x0001e20000100800 */
[----:B------:R-:W-:-:S03]  /*c43e0*/  IADD3.X R5, PT, PT, R5, UR4, RZ, P2, !PT ;  /* 0x0000000405057c10 */ /* 0x000fc600097fe4ff */
[----:B0-----:R-:W3:Y:S04]  /*c43f0*/  LDL.LU R24, [R1+0x35f4] ;  /* 0x0035f40001187983 */ /* 0x001ee80000300800 */
[----:B------:R-:W3:Y:S04]  /*c4400*/  LDL.LU R20, [R1+0x35c0] ;  /* 0x0035c00001147983 */ /* 0x000ee80000300800 */
[----:B------:R-:W3:Y:S04]  /*c4410*/  LDL.LU R21, [R1+0x35ec] ;  /* 0x0035ec0001157983 */ /* 0x000ee80000300800 */
[----:B------:R-:W3:Y:S04]  /*c4420*/  LDL.LU R22, [R1+0x35b8] ;  /* 0x0035b80001167983 */ /* 0x000ee80000300800 */
[----:B------:R0:W-:Y:S04]  /*c4430*/  STL [R1+0x361c], R5 ;  /* 0x00361c0501007387 */ /* 0x0001e80000100800 */
[----:B------:R-:W3:Y:S04]  /*c4440*/  LDL.LU R23, [R1+0x35e4] ;  /* 0x0035e40001177983 */ /* 0x000ee80000300800 */
[----:B------:R-:W3:Y:S04]  /*c4450*/  LDL.LU R10, [R1+0x35b0] ;  /* 0x0035b000010a7983 */ /* 0x000ee80000300800 */
[----:B------:R-:W3:Y:S04]  /*c4460*/  LDL.LU R11, [R1+0x35dc] ;  /* 0x0035dc00010b7983 */ /* 0x000ee80000300800 */
[----:B------:R-:W3:Y:S04]  /*c4470*/  LDL.LU R19, [R1+0x35a8] ;  /* 0x0035a80001137983 */ /* 0x000ee80000300800 */
[----:B------:R-:W3:Y:S04]  /*c4480*/  LDL.LU R18, [R1+0x35d4] ;  /* 0x0035d40001127983 */ /* 0x000ee80000300800 */
[----:B------:R-:W3:Y:S04]  /*c4490*/  LDL.LU R26, [R1+0x35a0] ;  /* 0x0035a000011a7983 */ /* 0x000ee80000300800 */
[----:B------:R-:W3:Y:S04]  /*c44a0*/  LDL.LU R27, [R1+0x35cc] ;  /* 0x0035cc00011b7983 */ /* 0x000ee80000300800 */
[----:B0-----:R-:W3:Y:S01]  /*c44b0*/  LDL.LU R5, [R1+0x3598] ;  /* 0x0035980001057983 */ /* 0x001ee20000300800 */
[----:B----4-:R-:W-:-:S05]  /*c44c0*/  IADD3 R4, P2, PT, R4, UR10, RZ ;  /* 0x0000000a04047c10 */ /* 0x010fca000ff5e0ff */
[----:B------:R0:W-:Y:S01]  /*c44d0*/  STL [R1+0x35e8], R4 ;  /* 0x0035e80401007387 */ /* 0x0001e20000100800 */
[----:B------:R-:W-:-:S03]  /*c44e0*/  IADD3.X R13, PT, PT, R13, UR4, RZ, P1, !PT ;  /* 0x000000040d0d7c10 */ /* 0x000fc60008ffe4ff */
[----:B0-----:R-:W4:Y:S04]  /*c44f0*/  LDL.LU R4, [R1+0x35c4] ;  /* 0x0035c40001047983 */ /* 0x001f280000300800 */
        /* <DEDUP_REMOVED lines=12> */
[----:B------:R0:W-:Y:S04]  /*c45c0*/  STL [R1+0x3604], R2 ;  /* 0x0036040201007387 */ /* 0x0001e80000100800 */
[----:B0-----:R-:W4:Y:S01]  /*c45d0*/  LDL.LU R2, [R1+0x3580] ;  /* 0x0035800001027983 */ /* 0x001f220000300800 */
[----:B------:R-:W-:-:S05]  /*c45e0*/  IADD3 R9, P4, PT, R9, UR10, RZ ;  /* 0x0000000a09097c10 */ /* 0x000fca000ff9e0ff */
[----:B------:R0:W-:Y:S01]  /*c45f0*/  STL [R1+0x35d0], R9 ;  /* 0x0035d00901007387 */ /* 0x0001e20000100800 */
[----:B------:R-:W-:-:S03]  /*c4600*/  IADD3.X R8, PT, PT, R8, UR4, RZ, P6, !PT ;  /* 0x0000000408087c10 */ /* 0x000fc6000b7fe4ff */
[----:B0-----:R-:W4:Y:S04]  /*c4610*/  LDL.LU R9, [R1+0x35ac] ;  /* 0x0035ac0001097983 */ /* 0x001f280000300800 */
[----:B------:R0:W-:Y:S04]  /*c4620*/  STL [R1+0x35fc], R8 ;  /* 0x0035fc0801007387 */ /* 0x0001e80000100800 */
[----:B0-----:R-:W4:Y:S01]  /*c4630*/  LDL.LU R8, [R1+0x3578] ;  /* 0x0035780001087983 */ /* 0x001f220000300800 */
[----:B--2---:R-:W-:-:S05]  /*c4640*/  IADD3 R25, P6, PT, R25, UR10, RZ ;  /* 0x0000000a19197c10 */ /* 0x004fca000ffde0ff */
[----:B------:R0:W-:Y:S01]  /*c4650*/  STL [R1+0x35c8], R25 ;  /* 0x0035c81901007387 */ /* 0x0001e20000100800 */
[----:B---3--:R-:W-:Y:S02]  /*c4660*/  IADD3.X R24, PT, PT, R24, UR4, RZ, P5, !PT ;  /* 0x0000000418187c10 */ /* 0x008fe4000affe4ff */
[----:B------:R-:W-:Y:S02]  /*c4670*/  IADD3 R20, P5, PT, R20, UR10, RZ ;  /* 0x0000000a14147c10 */ /* 0x000fe4000ffbe0ff */
[----:B------:R-:W-:Y:S01]  /*c4680*/  IADD3.X R21, PT, PT, R21, UR4, RZ, P3, !PT ;  /* 0x0000000415157c10 */ /* 0x000fe20009ffe4ff */
[----:B0-----:R-:W2:Y:S01]  /*c4690*/  LDL.LU R25, [R1+0x35a4] ;  /* 0x0035a40001197983 */ /* 0x001ea20000300800 */
[----:B------:R-:W-:-:S03]  /*c46a0*/  IADD3 R22, P3, PT, R22, UR10, RZ ;  /* 0x0000000a16167c10 */ /* 0x000fc6000ff7e0ff */
[----:B------:R0:W-:Y:S01]  /*c46b0*/  STL [R1+0x35f4], R24 ;  /* 0x0035f41801007387 */ /* 0x0001e20000100800 */
[----:B------:R-:W-:Y:S02]  /*c46c0*/  IADD3.X R23, PT, PT, R23, UR4, RZ, P2, !PT ;  /* 0x0000000417177c10 */ /* 0x000fe400097fe4ff */
[----:B------:R-:W-:Y:S02]  /*c46d0*/  IADD3 R10, P2, PT, R10, UR10, RZ ;  /* 0x0000000a0a0a7c10 */ /* 0x000fe4000ff5e0ff */
[----:B------:R-:W-:Y:S02]  /*c46e0*/  IADD3.X R11, PT, PT, R11, UR4, RZ, P1, !PT ;  /* 0x000000040b0b7c10 */ /* 0x000fe40008ffe4ff */
[----:B------:R-:W-:Y:S02]  /*c46f0*/  IADD3 R19, P1, PT, R19, UR10, RZ ;  /* 0x0000000a13137c10 */ /* 0x000fe4000ff3e0ff */
[----:B------:R-:W-:Y:S02]  /*c4700*/  IADD3.X R18, PT, PT, R18, UR4, RZ, P0, !PT ;  /* 0x0000000412127c10 */ /* 0x000fe400087fe4ff */
[----:B------:R-:W-:Y:S01]  /*c4710*/  IADD3.X R27, PT, PT, R27, UR4, RZ, P4, !PT ;  /* 0x000000041b1b7c10 */ /* 0x000fe2000a7fe4ff */
[----:B0-----:R-:W3:Y:S04]  /*c4720*/  LDL.LU R24, [R1+0x3570] ;  /* 0x0035700001187983 */ /* 0x001ee80000300800 */
[----:B------:R-:W-:Y:S04]  /*c4730*/  STL [R1+0x35c0], R20 ;  /* 0x0035c01401007387 */ /* 0x000fe80000100800 */
[----:B------:R-:W-:Y:S04]  /*c4740*/  STL [R1+0x35ec], R21 ;  /* 0x0035ec1501007387 */ /* 0x000fe80000100800 */
[----:B------:R-:W-:Y:S04]  /*c4750*/  STL [R1+0x35b8], R22 ;  /* 0x0035b81601007387 */ /* 0x000fe80000100800 */
[----:B------:R-:W-:Y:S01]  /*c4760*/  STL [R1+0x35e4], R23 ;  /* 0x0035e41701007387 */ /* 0x000fe20000100800 */
[----:B------:R-:W-:-:S03]  /*c4770*/  IADD3 R5, P4, PT, R5, UR10, RZ ;  /* 0x0000000a05057c10 */ /* 0x000fc6000ff9e0ff */
[----:B------:R-:W-:Y:S01]  /*c4780*/  STL [R1+0x35b0], R10 ;  /* 0x0035b00a01007387 */ /* 0x000fe20000100800 */
[----:B------:R-:W-:-:S03]  /*c4790*/  IADD3 R26, P0, PT, R26, UR10, RZ ;  /* 0x0000000a1a1a7c10 */ /* 0x000fc6000ff1e0ff */
[----:B------:R-:W-:Y:S04]  /*c47a0*/  STL [R1+0x35dc], R11 ;  /* 0x0035dc0b01007387 */ /* 0x000fe80000100800 */
[----:B------:R-:W-:Y:S04]  /*c47b0*/  STL [R1+0x35a8], R19 ;  /* 0x0035a81301007387 */ /* 0x000fe80000100800 */
[----:B------:R-:W-:Y:S04]  /*c47c0*/  STL [R1+0x35d4], R18 ;  /* 0x0035d41201007387 */ /* 0x000fe80000100800 */
[----:B------:R0:W-:Y:S04]  /*c47d0*/  STL [R1+0x3598], R5 ;  /* 0x0035980501007387 */ /* 0x0001e80000100800 */
[----:B------:R-:W-:Y:S01]  /*c47e0*/  STL [R1+0x35a0], R26 ;  /* 0x0035a01a01007387 */ /* 0x000fe20000100800 */
[----:B----4-:R-:W-:-:S03]  /*c47f0*/  IADD3.X R4, PT, PT, R4, UR4, RZ, P6, !PT ;  /* 0x0000000404047c10 */ /* 0x010fc6000b7fe4ff */
        /* <DEDUP_REMOVED lines=18> */
[----:B0-----:R-:W4:Y:S01]  /*c4920*/  LDL.LU R2, [R1+0x3584] ;  /* 0x0035840001027983 */ /* 0x001f220000300800 */
[----:B------:R-:W-:-:S05]  /*c4930*/  IADD3.X R9, PT, PT, R9, UR4, RZ, P2, !PT ;  /* 0x0000000409097c10 */ /* 0x000fca00097fe4ff */
[----:B------:R0:W-:Y:S01]  /*c4940*/  STL [R1+0x35ac], R9 ;  /* 0x0035ac0901007387 */ /* 0x0001e20000100800 */
[----:B------:R-:W-:-:S03]  /*c4950*/  IADD3 R8, P2, PT, R8, UR10, RZ ;  /* 0x0000000a08087c10 */ /* 0x000fc6000ff5e0ff */
[----:B0-----:R-:W4:Y:S04]  /*c4960*/  LDL.LU R9, [R1+0x3550] ;  /* 0x0035500001097983 */ /* 0x001f280000300800 */
[----:B------:R0:W-:Y:S04]  /*c4970*/  STL [R1+0x3578], R8 ;  /* 0x0035780801007387 */ /* 0x0001e80000100800 */
[----:B0-----:R-:W4:Y:S01]  /*c4980*/  LDL.LU R8, [R1+0x357c] ;  /* 0x00357c0001087983 */ /* 0x001f220000300800 */
[----:B--2---:R-:W-:-:S05]  /*c4990*/  IADD3.X R25, PT, PT, R25, UR4, RZ, P1, !PT ;  /* 0x0000000419197c10 */ /* 0x004fca0008ffe4ff */
[----:B------:R0:W-:Y:S01]  /*c49a0*/  STL [R1+0x35a4], R25 ;  /* 0x0035a41901007387 */ /* 0x0001e20000100800 */
[----:B---3--:R-:W-:-:S03]  /*c49b0*/  IADD3 R24, P1, PT, R24, UR10, RZ ;  /* 0x0000000a18187c10 */ /* 0x008fc6000ff3e0ff */
[----:B0-----:R-:W2:Y:S04]  /*c49c0*/  LDL.LU R25, [R1+0x3548] ;  /* 0x0035480001197983 */ /* 0x001ea80000300800 */
        /* <DEDUP_REMOVED lines=12> */
[----:B----4-:R-:W-:-:S05]  /*c4a90*/  IADD3.X R5, PT, PT, R5, UR4, RZ, P0, !PT ;  /* 0x0000000405057c10 */ /* 0x010fca00087fe4ff */
        /* <DEDUP_REMOVED lines=26> */
[----:B--2---:R-:W-:Y:S02]  /*c4c40*/  IADD3 R25, P3, PT, R25, UR10, RZ ;  /* 0x0000000a19197c10 */ /* 0x004fe4000ff7e0ff */
[----:B---3--:R-:W-:-:S02]  /*c4c50*/  IADD3.X R20, PT, PT, R20, UR4, RZ, P2, !PT ;  /* 0x0000000414147c10 */ /* 0x008fc400097fe4ff */
[----:B------:R-:W-:Y:S02]  /*c4c60*/  IADD3 R21, P2, PT, R21, UR10, RZ ;  /* 0x0000000a15157c10 */ /* 0x000fe4000ff5e0ff */
[----:B------:R-:W-:Y:S01]  /*c4c70*/  IADD3.X R22, PT, PT, R22, UR4, RZ, P1, !PT ;  /* 0x0000000416167c10 */ /* 0x000fe20008ffe4ff */
[----:B------:R0:W-:Y:S01]  /*c4c80*/  STL [R1+0x3548], R25 ;  /* 0x0035481901007387 */ /* 0x0001e20000100800 */
[----:B------:R-:W-:Y:S02]  /*c4c90*/  IADD3 R23, P1, PT, R23, UR10, RZ ;  /* 0x0000000a17177c10 */ /* 0x000fe4000ff3e0ff */
[----:B------:R-:W-:Y:S02]  /*c4ca0*/  IADD3.X R10, PT, PT, R10, UR4, RZ, P0, !PT ;  /* 0x000000040a0a7c10 */ /* 0x000fe400087fe4ff */
[----:B------:R-:W-:Y:S02]  /*c4cb0*/  IADD3 R11, P0, PT, R11, UR10, RZ ;  /* 0x0000000a0b0b7c10 */ /* 0x000fe4000ff1e0ff */
[----:B------:R-:W-:-:S02]  /*c4cc0*/  IADD3.X R19, PT, PT, R19, UR4, RZ, P4, !PT ;  /* 0x0000000413137c10 */ /* 0x000fc4000a7fe4ff */
[----:B------:R-:W-:Y:S01]  /*c4cd0*/  IADD3 R18, P4, PT, R18, UR10, RZ ;  /* 0x0000000a12127c10 */ /* 0x000fe2000ff9e0ff */
[----:B0-----:R-:W2:Y:S04]  /*c4ce0*/  LDL.LU R25, [R1+0x3524] ;  /* 0x0035240001197983 */ /* 0x001ea80000300800 */
[----:B------:R-:W-:Y:S04]  /*c4cf0*/  STL [R1+0x3574], R20 ;  /* 0x0035741401007387 */ /* 0x000fe80000100800 */
[----:B------:R-:W-:Y:S04]  /*c4d00*/  STL [R1+0x3540], R21 ;  /* 0x0035401501007387 */ /* 0x000fe80000100800 */
[----:B------:R-:W-:Y:S04]  /*c4d10*/  STL [R1+0x356c], R22 ;  /* 0x00356c1601007387 */ /* 0x000fe80000100800 */
[----:B------:R-:W-:Y:S01]  /*c4d20*/  STL [R1+0x3538], R23 ;  /* 0x0035381701007387 */ /* 0x000fe20000100800 */
[----:B------:R-:W-:-:S03]  /*c4d30*/  IADD3.X R24, PT, PT, R24, UR4, RZ, P5, !PT ;  /* 0x0000000418187c10 */ /* 0x000fc6000affe4ff */
[----:B------:R-:W-:Y:S01]  /*c4d40*/  STL [R1+0x3564], R10 ;  /* 0x0035640a01007387 */ /* 0x000fe20000100800 */
[----:B------:R-:W-:-:S03]  /*c4d50*/  IADD3.X R26, PT, PT, R26, UR4, RZ, P6, !PT ;  /* 0x000000041a1a7c10 */ /* 0x000fc6000b7fe4ff */
[----:B------:R-:W-:Y:S01]  /*c4d60*/  STL [R1+0x3530], R11 ;  /* 0x0035300b01007387 */ /* 0x000fe20000100800 */
[----:B------:R-:W-:-:S03]  /*c4d70*/  IADD3 R27, P6, PT, R27, UR10, RZ ;  /* 0x0000000a1b1b7c10 */ /* 0x000fc6000ffde0ff */
[----:B------:R-:W-:Y:S04]  /*c4d80*/  STL [R1+0x355c], R19 ;  /* 0x00355c1301007387 */ /* 0x000fe80000100800 */
[----:B------:R-:W-:Y:S04]  /*c4d90*/  STL [R1+0x3528], R18 ;  /* 0x0035281201007387 */ /* 0x000fe80000100800 */
[----:B------:R0:W-:Y:S04]  /*c4da0*/  STL [R1+0x354c], R24 ;  /* 0x00354c1801007387 */ /* 0x0001e80000100800 */
[----:B------:R-:W-:Y:S01]  /*c4db0*/  STL [R1+0x3554], R26 ;  /* 0x0035541a01007387 */ /* 0x000fe20000100800 */
[----:B----4-:R-:W-:-:S03]  /*c4dc0*/  IADD3 R5, P5, PT, R5, UR10, RZ ;  /* 0x0000000a05057c10 */ /* 0x010fc6000ffbe0ff */
[----:B0-----:R-:W3:Y:S04]  /*c4dd0*/  LDL.LU R24, [R1+0x34f0] ;  /* 0x0034f00001187983 */ /* 0x001ee80000300800 */
[----:B------:R-:W-:Y:S04]  /*c4de0*/  STL [R1+0x3520], R27 ;  /* 0x0035201b01007387 */ /* 0x000fe80000100800 */
        /* <DEDUP_REMOVED lines=25> */
[----:B0-----:R-:W4:Y:S04]  /*c4f80*/  LDL.LU R8, [R1+0x34fc] ;  /* 0x0034fc0001087983 */ /* 0x001f280000300800 */
[----:B------:R-:W4:Y:S04]  /*c4f90*/  LDL.LU R20, [R1+0x34c8] ;  /* 0x0034c80001147983 */ /* 0x000f280000300800 */
[----:B------:R-:W4:Y:S04]  /*c4fa0*/  LDL.LU R21, [R1+0x34f4] ;  /* 0x0034f40001157983 */ /* 0x000f280000300800 */
[----:B------:R-:W4:Y:S01]  /*c4fb0*/  LDL.LU R22, [R1+0x34c0] ;  /* 0x0034c00001167983 */ /* 0x000f220000300800 */
[----:B--2---:R-:W-:-:S05]  /*c4fc0*/  IADD3.X R25, PT, PT, R25, UR4, RZ, P4, !PT ;  /* 0x0000000419197c10 */ /* 0x004fca000a7fe4ff */
        /* <DEDUP_REMOVED lines=8> */
[----:B0-----:R-:W2:Y:S01]  /*c5050*/  LDL.LU R25, [R1+0x34a0] ;  /* 0x0034a00001197983 */ /* 0x001ea20000300800 */
[----:B---3--:R-:W-:-:S05]  /*c5060*/  IADD3 R24, P4, PT, R24, UR10, RZ ;  /* 0x0000000a18187c10 */ /* 0x008fca000ff9e0ff */
[----:B------:R0:W-:Y:S01]  /*c5070*/  STL [R1+0x34f0], R24 ;  /* 0x0034f01801007387 */ /* 0x0001e20000100800 */
[----:B----4-:R-:W-:-:S03]  /*c5080*/  IADD3.X R5, PT, PT, R5, UR4, RZ, P6, !PT ;  /* 0x0000000405057c10 */ /* 0x010fc6000b7fe4ff */
[----:B0-----:R-:W3:Y:S04]  /*c5090*/  LDL.LU R24, [R1+0x34cc] ;  /* 0x0034cc0001187983 */ /* 0x001ee80000300800 */
        /* <DEDUP_REMOVED lines=22> */
[----:B------:R-:W-:Y:S02]  /*c5200*/  IADD3.X R8, PT, PT, R8, UR4, RZ, P1, !PT ;  /* 0x0000000408087c10 */ /* 0x000fe40008ffe4ff */
[----:B------:R-:W-:Y:S01]  /*c5210*/  IADD3 R20, P1, PT, R20, UR10, RZ ;  /* 0x0000000a14147c10 */ /* 0x000fe2000ff3e0ff */
[----:B0-----:R-:W4:Y:S01]  /*c5220*/  LDL.LU R9, [R1+0x34ac] ;  /* 0x0034ac0001097983 */ /* 0x001f220000300800 */
[----:B------:R-:W-:-:S03]  /*c5230*/  IADD3.X R21, PT, PT, R21, UR4, RZ, P0, !PT ;  /* 0x0000000415157c10 */ /* 0x000fc600087fe4ff */
[----:B------:R0:W-:Y:S01]  /*c5240*/  STL [R1+0x34fc], R8 ;  /* 0x0034fc0801007387 */ /* 0x0001e20000100800 */
[----:B------:R-:W-:-:S03]  /*c5250*/  IADD3 R22, P0, PT, R22, UR10, RZ ;  /* 0x0000000a16167c10 */ /* 0x000fc6000ff1e0ff */
[----:B0-----:R-:W4:Y:S04]  /*c5260*/  LDL.LU R8, [R1+0x3478] ;  /* 0x0034780001087983 */ /* 0x001f280000300800 */
[----:B------:R-:W-:Y:S04]  /*c5270*/  STL [R1+0x34c8], R20 ;  /* 0x0034c81401007387 */ /* 0x000fe80000100800 */
[----:B------:R-:W-:Y:S04]  /*c5280*/  STL [R1+0x34f4], R21 ;  /* 0x0034f41501007387 */ /* 0x000fe80000100800 */
[----:B------:R-:W-:Y:S01]  /*c5290*/  STL [R1+0x34c0], R22 ;  /* 0x0034c01601007387 */ /* 0x000fe20000100800 */
[----:B--2---:R-:W-:-:S02]  /*c52a0*/  IADD3.X R23, PT, PT, R23, UR4, RZ, P4, !PT ;  /* 0x0000000417177c10 */ /* 0x004fc4000a7fe4ff */
[----:B------:R-:W-:Y:S02]  /*c52b0*/  IADD3 R10, P4, PT, R10, UR10, RZ ;  /* 0x0000000a0a0a7c10 */ /* 0x000fe4000ff9e0ff */
[----:B------:R-:W-:Y:S02]  /*c52c0*/  IADD3.X R11, PT, PT, R11, UR4, RZ, P6, !PT ;  /* 0x000000040b0b7c10 */ /* 0x000fe4000b7fe4ff */
[----:B------:R-:W-:Y:S02]  /*c52d0*/  IADD3 R19, P6, PT, R19, UR10, RZ ;  /* 0x0000000a13137c10 */ /* 0x000fe4000ffde0ff */
[----:B------:R-:W-:Y:S01]  /*c52e0*/  IADD3.X R18, PT, PT, R18, UR4, RZ, P5, !PT ;  /* 0x0000000412127c10 */ /* 0x000fe2000affe4ff */
[----:B------:R-:W-:Y:S01]  /*c52f0*/  STL [R1+0x34ec], R23 ;  /* 0x0034ec1701007387 */ /* 0x000fe20000100800 */
[----:B------:R-:W-:-:S03]  /*c5300*/  IADD3.X R27, PT, PT, R27, UR4, RZ, P3, !PT ;  /* 0x000000041b1b7c10 */ /* 0x000fc60009ffe4ff */
[----:B------:R-:W-:Y:S01]  /*c5310*/  STL [R1+0x34b8], R10 ;  /* 0x0034b80a01007387 */ /* 0x000fe20000100800 */
[----:B------:R-:W-:Y:S02]  /*c5320*/  IADD3 R26, P5, PT, R26, UR10, RZ ;  /* 0x0000000a1a1a7c10 */ /* 0x000fe4000ffbe0ff */
[----:B------:R-:W-:Y:S01]  /*c5330*/  IADD3 R25, P3, PT, R25, UR10, RZ ;  /* 0x0000000a19197c10 */ /* 0x000fe2000ff7e0ff */
[----:B------:R-:W-:Y:S04]  /*c5340*/  STL [R1+0x34e4], R11 ;  /* 0x0034e40b01007387 */ /* 0x000fe80000100800 */
[----:B------:R-:W-:Y:S04]  /*c5350*/  STL [R1+0x34b0], R19 ;  /* 0x0034b01301007387 */ /* 0x000fe80000100800 */
[----:B------:R-:W-:Y:S04]  /*c5360*/  STL [R1+0x34dc], R18 ;  /* 0x0034dc1201007387 */ /* 0x000fe80000100800 */
[----:B------:R0:W-:Y:S04]  /*c5370*/  STL [R1+0x34a0], R25 ;  /* 0x0034a01901007387 */ /* 0x0001e80000100800 */
[----:B------:R-:W-:Y:S04]  /*c5380*/  STL [R1+0x34a8], R26 ;  /* 0x0034a81a01007387 */ /* 0x000fe80000100800 */
[----:B0-----:R-:W2:Y:S04]  /*c5390*/  LDL.LU R25, [R1+0x34a4] ;  /* 0x0034a40001197983 */ /* 0x001ea80000300800 */
[----:B------:R-:W-:Y:S01]  /*c53a0*/  STL [R1+0x34d4], R27 ;  /* 0x0034d41b01007387 */ /* 0x000fe20000100800 */
[----:B---3--:R-:W-:-:S05]  /*c53b0*/  IADD3.X R24, PT, PT, R24, UR4, RZ, P2, !PT ;  /* 0x0000000418187c10 */ /* 0x008fca00097fe4ff */
[----:B------:R0:W-:Y:S01]  /*c53c0*/  STL [R1+0x34cc], R24 ;  /* 0x0034cc1801007387 */ /* 0x0001e20000100800 */
[----:B----4-:R-:W-:-:S03]  /*c53d0*/  IADD3 R5, P2, PT, R5, UR10, RZ ;  /* 0x0000000a05057c10 */ /* 0x010fc6000ff5e0ff */
[----:B0-----:R-:W3:Y:S04]  /*c53e0*/  LDL.LU R24, [R1+0x3470] ;  /* 0x0034700001187983 */ /* 0x001ee80000300800 */
        /* <DEDUP_REMOVED lines=24> */
[----:B------:R-:W4:Y:S04]  /*c5570*/  LDL.LU R20, [R1+0x347c] ;  /* 0x00347c0001147983 */ /* 0x000f280000300800 */
[----:B------:R-:W4:Y:S04]  /*c5580*/  LDL.LU R21, [R1+0x3448] ;  /* 0x0034480001157983 */ /* 0x000f280000300800 */
[----:B------:R-:W4:Y:S04]  /*c5590*/  LDL.LU R22, [R1+0x3474] ;  /* 0x0034740001167983 */ /* 0x000f280000300800 */
[----:B------:R0:W-:Y:S04]  /*c55a0*/  STL [R1+0x3478], R8 ;  /* 0x0034780801007387 */ /* 0x0001e80000100800 */
[----:B------:R-:W4:Y:S04]  /*c55b0*/  LDL.LU R23, [R1+0x3440] ;  /* 0x0034400001177983 */ /* 0x000f280000300800 */
[----:B------:R-:W4:Y:S04]  /*c55c0*/  LDL.LU R10, [R1+0x346c] ;  /* 0x00346c00010a7983 */ /* 0x000f280000300800 */
[----:B------:R-:W4:Y:S04]  /*c55d0*/  LDL.LU R11, [R1+0x3438] ;  /* 0x00343800010b7983 */ /* 0x000f280000300800 */
[----:B------:R-:W4:Y:S04]  /*c55e0*/  LDL.LU R19, [R1+0x3464] ;  /* 0x0034640001137983 */ /* 0x000f280000300800 */
[----:B------:R-:W4:Y:S04]  /*c55f0*/  LDL.LU R18, [R1+0x3430] ;  /* 0x0034300001127983 */ /* 0x000f280000300800 */
[----:B------:R-:W4:Y:S04]  /*c5600*/  LDL.LU R26, [R1+0x345c] ;  /* 0x00345c00011a7983 */ /* 0x000f280000300800 */
[----:B------:R-:W4:Y:S04]  /*c5610*/  LDL.LU R27, [R1+0x3428] ;  /* 0x00342800011b7983 */ /* 0x000f280000300800 */
[----:B0-----:R-:W4:Y:S01]  /*c5620*/  LDL.LU R8, [R1+0x3454] ;  /* 0x0034540001087983 */ /* 0x001f220000300800 */
[----:B--2---:R-:W-:-:S05]  /*c5630*/  IADD3.X R25, PT, PT, R25, UR4, RZ, P5, !PT ;  /* 0x0000000419197c10 */ /* 0x004fca000affe4ff */
[----:B------:R0:W-:Y:S04]  /*c5640*/  STL [R1+0x34a4], R25 ;  /* 0x0034a41901007387 */ /* 0x0001e80000100800 */
        /* <DEDUP_REMOVED lines=25> */
[----:B------:R-:W-:Y:S02]  /*c57e0*/  IADD3 R9, P0, PT, R9, UR10, RZ ;  /* 0x0000000a09097c10 */ /* 0x000fe4000ff1e0ff */
[----:B------:R-:W-:-:S02]  /*c57f0*/  IADD3.X R20, PT, PT, R20, UR4, RZ, P4, !PT ;  /* 0x0000000414147c10 */ /* 0x000fc4000a7fe4ff */
        /* <DEDUP_REMOVED lines=8> */
[----:B0-----:R-:W4:Y:S04]  /*c5880*/  LDL.LU R9, [R1+0x342c] ;  /* 0x00342c0001097983 */ /* 0x001f280000300800 */
        /* <DEDUP_REMOVED lines=8> */
[----:B------:R-:W-:Y:S01]  /*c5910*/  STL [R1+0x3464], R19 ;  /* 0x0034641301007387 */ /* 0x000fe20000100800 */
[----:B------:R-:W-:-:S03]  /*c5920*/  IADD3 R27, P2, PT, R27, UR10, RZ ;  /* 0x0000000a1b1b7c10 */ /* 0x000fc6000ff5e0ff */
[----:B------:R-:W-:Y:S04]  /*c5930*/  STL [R1+0x3430], R18 ;  /* 0x0034301201007387 */ /* 0x000fe80000100800 */
[----:B------:R0:W-:Y:S04]  /*c5940*/  STL [R1+0x3454], R8 ;  /* 0x0034540801007387 */ /* 0x0001e80000100800 */
[----:B------:R-:W-:Y:S04]  /*c5950*/  STL [R1+0x345c], R26 ;  /* 0x00345c1a01007387 */ /* 0x000fe80000100800 */
[----:B0-----:R-:W4:Y:S04]  /*c5960*/  LDL.LU R8, [R1+0x33f8] ;  /* 0x0033f80001087983 */ /* 0x001f280000300800 */
[----:B------:R-:W-:Y:S01]  /*c5970*/  STL [R1+0x3428], R27 ;  /* 0x0034281b01007387 */ /* 0x000fe20000100800 */
[----:B--2---:R-:W-:-:S05]  /*c5980*/  IADD3 R25, P1, PT, R25, UR10, RZ ;  /* 0x0000000a19197c10 */ /* 0x004fca000ff3e0ff */
[----:B------:R0:W-:Y:S04]  /*c5990*/  STL [R1+0x3420], R25 ;  /* 0x0034201901007387 */ /* 0x0001e80000100800 */
[----:B0-----:R-:W2:Y:S01]  /*c59a0*/  LDL.LU R25, [R1+0x3424] ;  /* 0x0034240001197983 */ /* 0x001ea20000300800 */
        /* <DEDUP_REMOVED lines=24> */
[----:B------:R-:W4:Y:S01]  /*c5b30*/  LDL.LU R20, [R1+0x33d0] ;  /* 0x0033d00001147983 */ /* 0x000f220000300800 */
[----:B------:R-:W-:-:S03]  /*c5b40*/  IADD3.X R9, PT, PT, R9, UR4, RZ, P3, !PT ;  /* 0x0000000409097c10 */ /* 0x000fc60009ffe4ff */
        /* <DEDUP_REMOVED lines=11> */
[----:B------:R-:W-:-:S05]  /*c5c00*/  IADD3 R8, P3, PT, R8, UR10, RZ ;  /* 0x0000000a08087c10 */ /* 0x000fca000ff7e0ff */
[----:B------:R0:W-:Y:S04]  /*c5c10*/  STL [R1+0x33f8], R8 ;  /* 0x0033f80801007387 */ /* 0x0001e80000100800 */
        /* <DEDUP_REMOVED lines=31> */
[----:B------:R-:W-:Y:S02]  /*c5e10*/  IADD3.X R23, PT, PT, R23, UR4, RZ, P3, !PT ;  /* 0x0000000417177c10 */ /* 0x000fe40009ffe4ff */
[----:B------:R-:W-:Y:S01]  /*c5e20*/  IADD3 R10, P3, PT, R10, UR10, RZ ;  /* 0x0000000a0a0a7c10 */ /* 0x000fe2000ff7e0ff */
[----:B------:R-:W-:Y:S01]  /*c5e30*/  STL [R1+0x33d0], R20 ;  /* 0x0033d01401007387 */ /* 0x000fe20000100800 */
[----:B------:R-:W-:-:S03]  /*c5e40*/  IADD3.X R11, PT, PT, R11, UR4, RZ, P2, !PT ;  /* 0x000000040b0b7c10 */ /* 0x000fc600097fe4ff */
[----:B------:R-:W-:Y:S01]  /*c5e50*/  STL [R1+0x33fc], R21 ;  /* 0x0033fc1501007387 */ /* 0x000fe20000100800 */
[----:B------:R-:W-:-:S03]  /*c5e60*/  IADD3 R19, P2, PT, R19, UR10, RZ ;  /* 0x0000000a13137c10 */ /* 0x000fc6000ff5e0ff */
[----:B------:R-:W-:Y:S01]  /*c5e70*/  STL [R1+0x33c8], R22 ;  /* 0x0033c81601007387 */ /* 0x000fe20000100800 */
[----:B------:R-:W-:Y:S02]  /*c5e80*/  IADD3.X R18, PT, PT, R18, UR4, RZ, P1, !PT ;  /* 0x0000000412127c10 */ /* 0x000fe40008ffe4ff */
[----:B------:R-:W-:Y:S01]  /*c5e90*/  IADD3.X R27, PT, PT, R27, UR4, RZ, P0, !PT ;  /* 0x000000041b1b7c10 */ /* 0x000fe200087fe4ff */
        /* <DEDUP_REMOVED lines=9> */
[----:B------:R-:W-:-:S03]  /*c5f30*/  IADD3.X R8, PT, PT, R8, UR4, RZ, P4, !PT ;  /* 0x0000000408087c10 */ /* 0x000fc6000a7fe4ff */
[----:B0-----:R-:W4:Y:S04]  /*c5f40*/  LDL.LU R9, [R1+0x33ac] ;  /* 0x0033ac0001097983 */ /* 0x001f280000300800 */
[----:B------:R-:W-:Y:S04]  /*c5f50*/  STL [R1+0x33dc], R27 ;  /* 0x0033dc1b01007387 */ /* 0x000fe80000100800 */
[----:B------:R0:W-:Y:S04]  /*c5f60*/  STL [R1+0x33d4], R8 ;  /* 0x0033d40801007387 */ /* 0x0001e80000100800 */
[----:B0-----:R-:W4:Y:S01]  /*c5f70*/  LDL.LU R8, [R1+0x3378] ;  /* 0x0033780001087983 */ /* 0x001f220000300800 */
        /* <DEDUP_REMOVED lines=63> */
[----:B------:R-:W-:Y:S02]  /*c6370*/  IADD3 R28, P5, PT, R28, UR10, RZ ;  /* 0x0000000a1c1c7c10 */ /* 0x000fe4000ffbe0ff */
[----:B------:R-:W-:Y:S01]  /*c6380*/  IADD3.X R20, PT, PT, R20, UR4, RZ, P3, !PT ;  /* 0x0000000414147c10 */ /* 0x000fe20009ffe4ff */
[----:B0-----:R-:W4:Y:S04]  /*c6390*/  LDL.LU R29, [R1+0x3308] ;  /* 0x00330800011d7983 */ /* 0x001f280000300800 */
[----:B------:R0:W-:Y:S01]  /*c63a0*/  STL [R1+0x3358], R28 ;  /* 0x0033581c01007387 */ /* 0x0001e20000100800 */
[----:B------:R-:W-:-:S02]  /*c63b0*/  IADD3 R21, P3, PT, R21, UR10, RZ ;  /* 0x0000000a15157c10 */ /* 0x000fc4000ff7e0ff */
[----:B------:R-:W-:Y:S02]  /*c63c0*/  IADD3.X R22, PT, PT, R22, UR4, RZ, P2, !PT ;  /* 0x0000000416167c10 */ /* 0x000fe400097fe4ff */
[----:B------:R-:W-:Y:S02]  /*c63d0*/  IADD3 R23, P2, PT, R23, UR10, RZ ;  /* 0x0000000a17177c10 */ /* 0x000fe4000ff5e0ff */
[----:B------:R-:W-:Y:S02]  /*c63e0*/  IADD3.X R10, PT, PT, R10, UR4, RZ, P1, !PT ;  /* 0x000000040a0a7c10 */ /* 0x000fe40008ffe4ff */
[----:B------:R-:W-:Y:S02]  /*c63f0*/  IADD3 R11, P1, PT, R11, UR10, RZ ;  /* 0x0000000a0b0b7c10 */ /* 0x000fe4000ff3e0ff */
[----:B------:R-:W-:Y:S01]  /*c6400*/  IADD3.X R19, PT, PT, R19, UR4, RZ, P0, !PT ;  /* 0x0000000413137c10 */ /* 0x000fe200087fe4ff */
[----:B0-----:R-:W4:Y:S04]  /*c6410*/  LDL.LU R28, [R1+0x3334] ;  /* 0x00333400011c7983 */ /* 0x001f280000300800 */
[----:B------:R-:W-:Y:S04]  /*c6420*/  STL [R1+0x3384], R20 ;  /* 0x0033841401007387 */ /* 0x000fe80000100800 */
[----:B------:R-:W-:Y:S04]  /*c6430*/  STL [R1+0x3350], R21 ;  /* 0x0033501501007387 */ /* 0x000fe80000100800 */
[----:B------:R-:W-:Y:S01]  /*c6440*/  STL [R1+0x337c], R22 ;  /* 0x00337c1601007387 */ /* 0x000fe20000100800 */
[----:B------:R-:W-:-:S03]  /*c6450*/  IADD3 R18, P0, PT, R18, UR10, RZ ;  /* 0x0000000a12127c10 */ /* 0x000fc6000ff1e0ff */
[----:B------:R-:W-:Y:S01]  /*c6460*/  STL [R1+0x3348], R23 ;  /* 0x0033481701007387 */ /* 0x000fe20000100800 */
[----:B------:R-:W-:-:S03]  /*c6470*/  IADD3.X R2, PT, PT, R2, UR4, RZ, P6, !PT ;  /* 0x0000000402027c10 */ /* 0x000fc6000b7fe4ff */
[----:B------:R-:W-:Y:S01]  /*c6480*/  STL [R1+0x3374], R10 ;  /* 0x0033740a01007387 */ /* 0x000fe20000100800 */
[----:B------:R-:W-:-:S03]  /*c6490*/  IADD3.X R26, PT, PT, R26, UR4, RZ, P4, !PT ;  /* 0x000000041a1a7c10 */ /* 0x000fc6000a7fe4ff */
[----:B------:R-:W-:Y:S04]  /*c64a0*/  STL [R1+0x3340], R11 ;  /* 0x0033400b01007387 */ /* 0x000fe80000100800 */
[----:B------:R-:W-:Y:S04]  /*c64b0*/  STL [R1+0x336c], R19 ;  /* 0x00336c1301007387 */ /* 0x000fe80000100800 */
[----:B------:R-:W-:Y:S04]  /*c64c0*/  STL [R1+0x3338], R18 ;  /* 0x0033381201007387 */ /* 0x000fe80000100800 */
[----:B------:R0:W-:Y:S04]  /*c64d0*/  STL [R1+0x335c], R2 ;  /* 0x00335c0201007387 */ /* 0x0001e80000100800 */
[----:B------:R-:W-:Y:S04]  /*c64e0*/  STL [R1+0x3364], R26 ;  /* 0x0033641a01007387 */ /* 0x000fe80000100800 */
[----:B0-----:R-:W4:Y:S01]  /*c64f0*/  LDL.LU R2, [R1+0x3300] ;  /* 0x0033000001027983 */ /* 0x001f220000300800 */
[----:B------:R-:W-:-:S02]  /*c6500*/  IADD3 R27, P4, PT, R27, UR10, RZ ;  /* 0x0000000a1b1b7c10 */ /* 0x000fc4000ff9e0ff */
[----:B------:R-:W-:-:S03]  /*c6510*/  IADD3 R9, P6, PT, R9, UR10, RZ ;  /* 0x0000000a09097c10 */ /* 0x000fc6000ffde0ff */
[----:B------:R-:W-:Y:S04]  /*c6520*/  STL [R1+0x3330], R27 ;  /* 0x0033301b01007387 */ /* 0x000fe80000100800 */
[----:B------:R0:W-:Y:S01]  /*c6530*/  STL [R1+0x3328], R9 ;  /* 0x0033280901007387 */ /* 0x0001e20000100800 */
[----:B------:R-:W-:-:S03]  /*c6540*/  IADD3.X R8, PT, PT, R8, UR4, RZ, P5, !PT ;  /* 0x0000000408087c10 */ /* 0x000fc6000affe4ff */
[----:B0-----:R-:W4:Y:S04]  /*c6550*/  LDL.LU R9, [R1+0x332c] ;  /* 0x00332c0001097983 */ /* 0x001f280000300800 */
        /* <DEDUP_REMOVED lines=62> */
[----:B------:R-:W-:Y:S02]  /*c6940*/  IADD3.X R29, PT, PT, R29, UR4, RZ, P2, !PT ;  /* 0x000000041d1d7c10 */ /* 0x000fe400097fe4ff */
[----:B------:R-:W-:Y:S01]  /*c6950*/  IADD3 R20, P2, PT, R20, UR10, RZ ;  /* 0x0000000a14147c10 */ /* 0x000fe2000ff5e0ff */
[----:B0-----:R-:W4:Y:S04]  /*c6960*/  LDL.LU R12, [R1+0x32bc] ;  /* 0x0032bc00010c7983 */ /* 0x001f280000300800 */
[----:B------:R0:W-:Y:S01]  /*c6970*/  STL [R1+0x330c], R29 ;  /* 0x00330c1d01007387 */ /* 0x0001e20000100800 */
[----:B------:R-:W-:-:S02]  /*c6980*/  IADD3.X R21, PT, PT, R21, UR4, RZ, P1, !PT ;  /* 0x0000000415157c10 */ /* 0x000fc40008ffe4ff */
[----:B------:R-:W-:Y:S02]  /*c6990*/  IADD3 R22, P1, PT, R22, UR10, RZ ;  /* 0x0000000a16167c10 */ /* 0x000fe4000ff3e0ff */
[----:B------:R-:W-:Y:S02]  /*c69a0*/  IADD3.X R23, PT, PT, R23, UR4, RZ, P0, !PT ;  /* 0x0000000417177c10 */ /* 0x000fe400087fe4ff */
[----:B------:R-:W-:Y:S02]  /*c69b0*/  IADD3 R10, P0, PT, R10, UR10, RZ ;  /* 0x0000000a0a0a7c10 */ /* 0x000fe4000ff1e0ff */
[----:B------:R-:W-:Y:S02]  /*c69c0*/  IADD3.X R11, PT, PT, R11, UR4, RZ, P4, !PT ;  /* 0x000000040b0b7c10 */ /* 0x000fe4000a7fe4ff */
[----:B------:R-:W-:Y:S01]  /*c69d0*/  IADD3 R19, P4, PT, R19, UR10, RZ ;  /* 0x0000000a13137c10 */ /* 0x000fe2000ff9e0ff */
[----:B0-----:R-:W4:Y:S04]  /*c69e0*/  LDL.LU R29, [R1+0x3288] ;  /* 0x00328800011d7983 */ /* 0x001f280000300800 */
[----:B------:R-:W-:Y:S04]  /*c69f0*/  STL [R1+0x32d8], R20 ;  /* 0x0032d81401007387 */ /* 0x000fe80000100800 */
[----:B------:R-:W-:Y:S04]  /*c6a00*/  STL [R1+0x3304], R21 ;  /* 0x0033041501007387 */ /* 0x000fe80000100800 */
[----:B------:R-:W-:Y:S01]  /*c6a10*/  STL [R1+0x32d0], R22 ;  /* 0x0032d01601007387 */ /* 0x000fe20000100800 */
[----:B------:R-:W-:-:S02]  /*c6a20*/  IADD3.X R18, PT, PT, R18, UR4, RZ, P6, !PT ;  /* 0x0000000412127c10 */ /* 0x000fc4000b7fe4ff */
        /* <DEDUP_REMOVED lines=21> */
[----:B------:R-:W-:-:S04]  /*c6b80*/  IMAD.SHL.U32 R3, R3, 0x80, RZ ;  /* 0x0000008003037824 */ /* 0x000fc800078e00ff */
[----:B------:R-:W-:Y:S01]  /*c6b90*/  IMAD.SHL.U32 R3, R3, 0x2, RZ ;  /* 0x0000000203037824 */ /* 0x000fe200078e00ff */
        /* <DEDUP_REMOVED lines=33> */
[----:B------:R-:W-:-:S03]  /*c6db0*/  IADD3 R2, P6, PT, R2, R3, RZ ;  /* 0x0000000302027210 */ /* 0x000fc60007fde0ff */
[----:B0-----:R-:W4:Y:S04]  /*c6dc0*/  LDL.LU R28, [R1+0x3230] ;  /* 0x00323000011c7983 */ /* 0x001f280000300800 */
[----:B------:R0:W-:Y:S04]  /*c6dd0*/  STL [R1+0x3280], R2 ;  /* 0x0032800201007387 */ /* 0x0001e80000100800 */
[----:B0-----:R-:W4:Y:S01]  /*c6de0*/  LDL.LU R2, [R1+0x325c] ;  /* 0x00325c0001027983 */ /* 0x001f220000300800 */
[----:B------:R-:W-:-:S05]  /*c6df0*/  IADD3.X R9, PT, PT, R9, UR4, RZ, P5, !PT ;  /* 0x0000000409097c10 */ /* 0x000fca000affe4ff */
[----:B------:R0:W-:Y:S01]  /*c6e00*/  STL [R1+0x32ac], R9 ;  /* 0x0032ac0901007387 */ /* 0x0001e20000100800 */
[----:B------:R-:W-:-:S03]  /*c6e10*/  IADD3 R8, P5, PT, R8, R3, RZ ;  /* 0x0000000308087210 */ /* 0x000fc60007fbe0ff */
[----:B0-----:R-:W4:Y:S04]  /*c6e20*/  LDL.LU R9, [R1+0x3228] ;  /* 0x0032280001097983 */ /* 0x001f280000300800 */
[----:B------:R0:W-:Y:S04]  /*c6e30*/  STL [R1+0x3278], R8 ;  /* 0x0032780801007387 */ /* 0x0001e80000100800 */
[----:B0-----:R-:W4:Y:S01]  /*c6e40*/  LDL.LU R8, [R1+0x3254] ;  /* 0x0032540001087983 */ /* 0x001f220000300800 */
[----:B--2---:R-:W-:-:S05]  /*c6e50*/  IADD3.X R25, PT, PT, R25, UR4, RZ, P3, !PT ;  /* 0x0000000419197c10 */ /* 0x004fca0009ffe4ff */
[----:B------:R0:W-:Y:S04]  /*c6e60*/  STL [R1+0x32a4], R25 ;  /* 0x0032a41901007387 */ /* 0x0001e80000100800 */
[----:B0-----:R-:W2:Y:S01]  /*c6e70*/  LDL.LU R25, [R1+0x3220] ;  /* 0x0032200001197983 */ /* 0x001ea20000300800 */
[----:B---3--:R-:W-:-:S05]  /*c6e80*/  IADD3 R24, P3, PT, R24, R3, RZ ;  /* 0x0000000318187210 */ /* 0x008fca0007f7e0ff */
[----:B------:R0:W-:Y:S01]  /*c6e90*/  STL [R1+0x3270], R24 ;  /* 0x0032701801007387 */ /* 0x0001e20000100800 */
[----:B----4-:R-:W-:-:S03]  /*c6ea0*/  IADD3.X R5, PT, PT, R5, UR4, RZ, P2, !PT ;  /* 0x0000000405057c10 */ /* 0x010fc600097fe4ff */
[----:B0-----:R-:W3:Y:S04]  /*c6eb0*/  LDL.LU R24, [R1+0x324c] ;  /* 0x00324c0001187983 */ /* 0x001ee80000300800 */
[----:B------:R0:W-:Y:S01]  /*c6ec0*/  STL [R1+0x329c], R5 ;  /* 0x00329c0501007387 */ /* 0x0001e20000100800 */
[----:B------:R-:W-:-:S03]  /*c6ed0*/  IADD3 R4, P2, PT, R4, R3, RZ ;  /* 0x0000000304047210 */ /* 0x000fc60007f5e0ff */
[----:B0-----:R-:W4:Y:S04]  /*c6ee0*/  LDL.LU R5, [R1+0x3218] ;  /* 0x0032180001057983 */ /* 0x001f280000300800 */
[----:B------:R0:W-:Y:S01]  /*c6ef0*/  STL [R1+0x3268], R4 ;  /* 0x0032680401007387 */ /* 0x0001e20000100800 */
[----:B------:R-:W-:-:S03]  /*c6f00*/  IADD3.X R13, PT, PT, R13, UR4, RZ, P1, !PT ;  /* 0x000000040d0d7c10 */ /* 0x000fc60008ffe4ff */
[----:B0-----:R-:W4:Y:S04]  /*c6f10*/  LDL.LU R4, [R1+0x3244] ;  /* 0x0032440001047983 */ /* 0x001f280000300800 */
[----:B------:R0:W-:Y:S01]  /*c6f20*/  STL [R1+0x3294], R13 ;  /* 0x0032940d01007387 */ /* 0x0001e20000100800 */
[-C--:B------:R-:W-:Y:S02]  /*c6f30*/  IADD3 R12, P1, PT, R12, R3.reuse, RZ ;  /* 0x000000030c0c7210 */ /* 0x080fe40007f3e0ff */
[----:B------:R-:W-:Y:S01]  /*c6f40*/  IADD3.X R20, PT, PT, R20, UR4, RZ, P0, !PT ;  /* 0x0000000414147c10 */ /* 0x000fe200087fe4ff */
[----:B0-----:R-:W4:Y:S04]  /*c6f50*/  LDL.LU R13, [R1+0x3210] ;  /* 0x00321000010d7983 */ /* 0x001f280000300800 */
[----:B------:R0:W-:Y:S01]  /*c6f60*/  STL [R1+0x3260], R12 ;  /* 0x0032600c01007387 */ /* 0x0001e20000100800 */
[----:B------:R-:W-:-:S02]  /*c6f70*/  IADD3 R21, P0, PT, R21, R3, RZ ;  /* 0x0000000315157210 */ /* 0x000fc40007f1e0ff */
[----:B------:R-:W-:Y:S02]  /*c6f80*/  IADD3.X R22, PT, PT, R22, UR4, RZ, P4, !PT ;  /* 0x0000000416167c10 */ /* 0x000fe4000a7fe4ff */
[-C--:B------:R-:W-:Y:S01]  /*c6f90*/  IADD3 R23, P4, PT, R23, R3.reuse, RZ ;  /* 0x0000000317177210 */ /* 0x080fe20007f9e0ff */
[--C-:B------:R-:W-:Y:S01]  /*c6fa0*/  IMAD.X R10, R10, 0x1, R0.reuse, P6 ;  /* 0x000000010a0a7824 */ /* 0x100fe200030e0600 */
[-C--:B------:R-:W-:Y:S01]  /*c6fb0*/  IADD3 R11, P6, PT, R11, R3.reuse, RZ ;  /* 0x000000030b0b7210 */ /* 0x080fe20007fde0ff */
[----:B------:R-:W-:Y:S01]  /*c6fc0*/  IMAD.X R19, R19, 0x1, R0, P5 ;  /* 0x0000000113137824 */ /* 0x000fe200028e0600 */
[----:B0-----:R-:W4:Y:S04]  /*c6fd0*/  LDL.LU R12, [R1+0x323c] ;  /* 0x00323c00010c7983 */ /* 0x001f280000300800 */
[----:B------:R-:W-:Y:S04]  /*c6fe0*/  STL [R1+0x328c], R20 ;  /* 0x00328c1401007387 */ /* 0x000fe80000100800 */
[----:B------:R-:W-:Y:S04]  /*c6ff0*/  STL [R1+0x3258], R21 ;  /* 0x0032581501007387 */ /* 0x000fe80000100800 */
[----:B------:R-:W-:Y:S01]  /*c7000*/  STL [R1+0x3284], R22 ;  /* 0x0032841601007387 */ /* 0x000fe20000100800 */
[----:B------:R-:W-:-:S03]  /*c7010*/  IADD3 R18, P5, PT, R18, R3, RZ ;  /* 0x0000000312127210 */ /* 0x000fc60007fbe0ff */
[----:B------:R-:W-:Y:S01]  /*c7020*/  STL [R1+0x3250], R23 ;  /* 0x0032501701007387 */ /* 0x000fe20000100800 */
[----:B------:R-:W-:-:S03]  /*c7030*/  IADD3.X R29, PT, PT, R29, R0, RZ, P2, !PT ;  /* 0x000000001d1d7210 */ /* 0x000fc600017fe4ff */
[----:B------:R-:W-:Y:S01]  /*c7040*/  STL [R1+0x327c], R10 ;  /* 0x00327c0a01007387 */ /* 0x000fe20000100800 */
[----:B------:R-:W-:-:S03]  /*c7050*/  IMAD.X R26, R26, 0x1, R0, P3 ;  /* 0x000000011a1a7824 */ /* 0x000fc600018e0600 */
[----:B------:R-:W-:Y:S04]  /*c7060*/  STL [R1+0x3248], R11 ;  /* 0x0032480b01007387 */ /* 0x000fe80000100800 */
[----:B------:R-:W-:Y:S04]  /*c7070*/  STL [R1+0x3274], R19 ;  /* 0x0032741301007387 */ /* 0x000fe80000100800 */
[----:B------:R-:W-:Y:S01]  /*c7080*/  STL [R1+0x3240], R18 ;  /* 0x0032401201007387 */ /* 0x000fe20000100800 */
[----:B------:R-:W-:-:S03]  /*c7090*/  IADD3 R27, P3, PT, R27, R3, RZ ;  /* 0x000000031b1b7210 */ /* 0x000fc60007f7e0ff */
[----:B------:R0:W-:Y:S04]  /*c70a0*/  STL [R1+0x3264], R29 ;  /* 0x0032641d01007387 */ /* 0x0001e80000100800 */
[----:B------:R-:W-:Y:S01]  /*c70b0*/  STL [R1+0x326c], R26 ;  /* 0x00326c1a01007387 */ /* 0x000fe20000100800 */
[----:B------:R-:W-:-:S03]  /*c70c0*/  IADD3 R28, P2, PT, R28, R3, RZ ;  /* 0x000000031c1c7210 */ /* 0x000fc60007f5e0ff */
[----:B0-----:R-:W4:Y:S04]  /*c70d0*/  LDL.LU R29, [R1+0x3208] ;  /* 0x00320800011d7983 */ /* 0x001f280000300800 */
[----:B------:R-:W-:Y:S04]  /*c70e0*/  STL [R1+0x3238], R27 ;  /* 0x0032381b01007387 */ /* 0x000fe80000100800 */
[----:B------:R0:W-:Y:S01]  /*c70f0*/  STL [R1+0x3230], R28 ;  /* 0x0032301c01007387 */ /* 0x0001e20000100800 */
[----:B------:R-:W-:-:S03]  /*c7100*/  IMAD.X R2, R2, 0x1, R0, P1 ;  /* 0x0000000102027824 */ /* 0x000fc600008e0600 */
[----:B0-----:R-:W4:Y:S04]  /*c7110*/  LDL.LU R28, [R1+0x3234] ;  /* 0x00323400011c7983 */ /* 0x001f280000300800 */
[----:B------:R0:W-:Y:S04]  /*c7120*/  STL [R1+0x325c], R2 ;  /* 0x00325c0201007387 */ /* 0x0001e80000100800 */
[----:B0-----:R-:W4:Y:S01]  /*c7130*/  LDL.LU R2, [R1+0x3200] ;  /* 0x0032000001027983 */ /* 0x001f220000300800 */
[----:B------:R-:W-:-:S05]  /*c7140*/  IADD3 R9, P1, PT, R9, R3, RZ ;  /* 0x0000000309097210 */ /* 0x000fca0007f3e0ff */
[----:B------:R0:W-:Y:S01]  /*c7150*/  STL [R1+0x3228], R9 ;  /* 0x0032280901007387 */ /* 0x0001e20000100800 */
[----:B------:R-:W-:-:S03]  /*c7160*/  IMAD.X R8, R8, 0x1, R0, P0 ;  /* 0x0000000108087824 */ /* 0x000fc600000e0600 */
[----:B0-----:R-:W4:Y:S04]  /*c7170*/  LDL.LU R9, [R1+0x322c] ;  /* 0x00322c0001097983 */ /* 0x001f280000300800 */
[----:B------:R0:W-:Y:S04]  /*c7180*/  STL [R1+0x3254], R8 ;  /* 0x0032540801007387 */ /* 0x0001e80000100800 */
[----:B0-----:R-:W4:Y:S01]  /*c7190*/  LDL.LU R8, [R1+0x31f8] ;  /* 0x0031f80001087983 */ /* 0x001f220000300800 */
[----:B--2---:R-:W-:-:S05]  /*c71a0*/  IADD3 R25, P0, PT, R25, R3, RZ ;  /* 0x0000000319197210 */ /* 0x004fca0007f1e0ff */
[----:B------:R0:W-:Y:S04]  /*c71b0*/  STL [R1+0x3220], R25 ;  /* 0x0032201901007387 */ /* 0x0001e80000100800 */
[----:B0-----:R-:W2:Y:S01]  /*c71c0*/  LDL.LU R25, [R1+0x3224] ;  /* 0x0032240001197983 */ /* 0x001ea20000300800 */
[----:B---3--:R-:W-:-:S05]  /*c71d0*/  IMAD.X R24, R24, 0x1, R0, P4 ;  /* 0x0000000118187824 */ /* 0x008fca00020e0600 */
[----:B------:R0:W-:Y:S01]  /*c71e0*/  STL [R1+0x324c], R24 ;  /* 0x00324c1801007387 */ /* 0x0001e20000100800 */
[----:B----4-:R-:W-:-:S03]  /*c71f0*/  IADD3 R5, P4, PT, R5, R3, RZ ;  /* 0x0000000305057210 */ /* 0x010fc60007f9e0ff */
[----:B0-----:R-:W3:Y:S04]  /*c7200*/  LDL.LU R24, [R1+0x31f0] ;  /* 0x0031f00001187983 */ /* 0x001ee80000300800 */
[----:B------:R0:W-:Y:S01]  /*c7210*/  STL [R1+0x3218], R5 ;  /* 0x0032180501007387 */ /* 0x0001e20000100800 */
[----:B------:R-:W-:-:S03]  /*c7220*/  IMAD.X R4, R4, 0x1, R0, P6 ;  /* 0x0000000104047824 */ /* 0x000fc600030e0600 */
[----:B0-----:R-:W4:Y:S04]  /*c7230*/  LDL.LU R5, [R1+0x321c] ;  /* 0x00321c0001057983 */ /* 0x001f280000300800 */
[----:B------:R0:W-:Y:S01]  /*c7240*/  STL [R1+0x3244], R4 ;  /* 0x0032440401007387 */ /* 0x0001e20000100800 */
[----:B------:R-:W-:-:S03]  /*c7250*/  IADD3 R13, P6, PT, R13, R3, RZ ;  /* 0x000000030d0d7210 */ /* 0x000fc60007fde0ff */
[----:B0-----:R-:W4:Y:S04]  /*c7260*/  LDL.LU R4, [R1+0x31e8] ;  /* 0x0031e80001047983 */ /* 0x001f280000300800 */
[----:B------:R0:W-:Y:S01]  /*c7270*/  STL [R1+0x3210], R13 ;  /* 0x0032100d01007387 */ /* 0x0001e20000100800 */
[----:B------:R-:W-:-:S03]  /*c7280*/  IMAD.X R12, R12, 0x1, R0, P5 ;  /* 0x000000010c0c7824 */ /* 0x000fc600028e0600 */
        /* <DEDUP_REMOVED lines=13> */
[----:B------:R-:W-:-:S05]  /*c7360*/  IADD3 R29, P5, PT, R29, R3, RZ ;  /* 0x000000031d1d7210 */ /* 0x000fca0007fbe0ff */
[----:B------:R0:W-:Y:S01]  /*c7370*/  STL [R1+0x3208], R29 ;  /* 0x0032081d01007387 */ /* 0x0001e20000100800 */
[----:B------:R-:W-:-:S03]  /*c7380*/  IMAD.X R28, R28, 0x1, R0, P3 ;  /* 0x000000011c1c7824 */ /* 0x000fc600018e0600 */
[----:B0-----:R-:W4:Y:S04]  /*c7390*/  LDL.LU R29, [R1+0x31e4] ;  /* 0x0031e400011d7983 */ /* 0x001f280000300800 */
[----:B------:R0:W-:Y:S01]  /*c73a0*/  STL [R1+0x3234], R28 ;  /* 0x0032341c01007387 */ /* 0x0001e20000100800 */
[----:B------:R-:W-:-:S03]  /*c73b0*/  IADD3 R2, P3, PT, R2, R3, RZ ;  /* 0x0000000302027210 */ /* 0x000fc60007f7e0ff */
[----:B0-----:R-:W4:Y:S04]  /*c73c0*/  LDL.LU R28, [R1+0x3680] ;  /* 0x00368000011c7983 */ /* 0x001f280000300800 */
[----:B------:R0:W-:Y:S04]  /*c73d0*/  STL [R1+0x3200], R2 ;  /* 0x0032000201007387 */ /* 0x0001e80000100800 */
[----:B0-----:R-:W4:Y:S01]  /*c73e0*/  LDL.LU R2, [R1+0x31dc] ;  /* 0x0031dc0001027983 */ /* 0x001f220000300800 */
[----:B------:R-:W-:-:S05]  /*c73f0*/  IMAD.X R9, R9, 0x1, R0, P2 ;  /* 0x0000000109097824 */ /* 0x000fca00010e0600 */
[----:B------:R0:W-:Y:S01]  /*c7400*/  STL [R1+0x322c], R9 ;  /* 0x00322c0901007387 */ /* 0x0001e20000100800 */
[----:B------:R-:W-:-:S03]  /*c7410*/  IADD3 R8, P2, PT, R8, R3, RZ ;  /* 0x0000000308087210 */ /* 0x000fc60007f5e0ff */
[----:B0-----:R-:W4:Y:S04]  /*c7420*/  LDL.LU R9, [R1+0x31c0] ;  /* 0x0031c00001097983 */ /* 0x001f280000300800 */
[----:B------:R0:W-:Y:S04]  /*c7430*/  STL [R1+0x31f8], R8 ;  /* 0x0031f80801007387 */ /* 0x0001e80000100800 */
[----:B0-----:R-:W4:Y:S01]  /*c7440*/  LDL.LU R8, [R1+0x31d4] ;  /* 0x0031d40001087983 */ /* 0x001f220000300800 */
[----:B--2---:R-:W-:-:S05]  /*c7450*/  IMAD.X R25, R25, 0x1, R0, P1 ;  /* 0x0000000119197824 */ /* 0x004fca00008e0600 */
[----:B------:R0:W-:Y:S04]  /*c7460*/  STL [R1+0x3224], R25 ;  /* 0x0032241901007387 */ /* 0x0001e80000100800 */
[----:B0-----:R-:W2:Y:S01]  /*c7470*/  LDL.LU R25, [R1+0x31b8] ;  /* 0x0031b80001197983 */ /* 0x001ea20000300800 */
[----:B---3--:R-:W-:-:S05]  /*c7480*/  IADD3 R24, P1, PT, R24, R3, RZ ;  /* 0x0000000318187210 */ /* 0x008fca0007f3e0ff */
[----:B------:R0:W-:Y:S01]  /*c7490*/  STL [R1+0x31f0], R24 ;  /* 0x0031f01801007387 */ /* 0x0001e20000100800 */
[----:B----4-:R-:W-:-:S03]  /*c74a0*/  IMAD.X R5, R5, 0x1, R0, P0 ;  /* 0x0000000105057824 */ /* 0x010fc600000e0600 */
[----:B0-----:R-:W3:Y:S04]  /*c74b0*/  LDL.LU R24, [R1+0x31cc] ;  /* 0x0031cc0001187983 */ /* 0x001ee80000300800 */
[----:B------:R0:W-:Y:S01]  /*c74c0*/  STL [R1+0x321c], R5 ;  /* 0x00321c0501007387 */ /* 0x0001e20000100800 */
[----:B------:R-:W-:-:S03]  /*c74d0*/  IADD3 R4, P0, PT, R4, R3, RZ ;  /* 0x0000000304047210 */ /* 0x000fc60007f1e0ff */
[----:B0-----:R-:W4:Y:S04]  /*c74e0*/  LDL.LU R5, [R1+0x31b0] ;  /* 0x0031b00001057983 */ /* 0x001f280000300800 */
[----:B------:R0:W-:Y:S01]  /*c74f0*/  STL [R1+0x31e8], R4 ;  /* 0x0031e80401007387 */ /* 0x0001e20000100800 */
[--C-:B------:R-:W-:Y:S01]  /*c7500*/  IMAD.X R13, R13, 0x1, R0.reuse, P4 ;  /* 0x000000010d0d7824 */ /* 0x100fe200020e0600 */
[-C--:B------:R-:W-:Y:S02]  /*c7510*/  IADD3 R20, P4, PT, R20, R3.reuse, RZ ;  /* 0x0000000314147210 */ /* 0x080fe40007f9e0ff */
[----:B0-----:R-:W4:Y:S04]  /*c7520*/  LDL.LU R4, [R1+0x31c4] ;  /* 0x0031c40001047983 */ /* 0x001f280000300800 */
[----:B------:R0:W-:Y:S01]  /*c7530*/  STL [R1+0x3214], R13 ;  /* 0x0032140d01007387 */ /* 0x0001e20000100800 */
[--C-:B------:R-:W-:Y:S01]  /*c7540*/  IMAD.X R21, R21, 0x1, R0.reuse, P6 ;  /* 0x0000000115157824 */ /* 0x100fe200030e0600 */
[-C--:B------:R-:W-:Y:S01]  /*c7550*/  IADD3 R22, P6, PT, R22, R3.reuse, RZ ;  /* 0x0000000316167210 */ /* 0x080fe20007fde0ff */
[--C-:B------:R-:W-:Y:S01]  /*c7560*/  IMAD.X R23, R23, 0x1, R0.reuse, P5 ;  /* 0x0000000117177824 */ /* 0x100fe200028e0600 */
[-C--:B------:R-:W-:Y:S01]  /*c7570*/  IADD3 R10, P5, PT, R10, R3.reuse, RZ ;  /* 0x000000030a0a7210 */ /* 0x080fe20007fbe0ff */
[--C-:B------:R-:W-:Y:S01]  /*c7580*/  IMAD.X R11, R11, 0x1, R0.reuse, P3 ;  /* 0x000000010b0b7824 */ /* 0x100fe200018e0600 */
[----:B------:R-:W-:Y:S01]  /*c7590*/  IADD3 R19, P3, PT, R19, R3, RZ ;  /* 0x0000000313137210 */ /* 0x000fe20007f7e0ff */
[----:B0-----:R-:W4:Y:S04]  /*c75a0*/  LDL.LU R13, [R1+0x31a8] ;  /* 0x0031a800010d7983 */ /* 0x001f280000300800 */
[----:B------:R-:W-:Y:S04]  /*c75b0*/  STL [R1+0x31e0], R20 ;  /* 0x0031e01401007387 */ /* 0x000fe80000100800 */
[----:B------:R-:W-:Y:S04]  /*c75c0*/  STL [R1+0x320c], R21 ;  /* 0x00320c1501007387 */ /* 0x000fe80000100800 */
[----:B------:R-:W-:Y:S01]  /*c75d0*/  STL [R1+0x31d8], R22 ;  /* 0x0031d81601007387 */ /* 0x000fe20000100800 */
[----:B------:R-:W-:-:S02]  /*c75e0*/  IMAD.X R18, R18, 0x1, R0, P2 ;  /* 0x0000000112127824 */ /* 0x000fc400010e0600 */
[----:B------:R-:W-:Y:S01]  /*c75f0*/  IMAD.X R27, R27, 0x1, R0, P1 ;  /* 0x000000011b1b7824 */ /* 0x000fe200008e0600 */
[----:B------:R-:W-:Y:S01]  /*c7600*/  STL [R1+0x3204], R23 ;  /* 0x0032041701007387 */ /* 0x000fe20000100800 */
[----:B------:R-:W-:-:S03]  /*c7610*/  IADD3 R12, P1, PT, R12, R3, RZ ;  /* 0x000000030c0c7210 */ /* 0x000fc60007f3e0ff */
[----:B------:R-:W-:Y:S01]  /*c7620*/  STL [R1+0x31d0], R10 ;  /* 0x0031d00a01007387 */ /* 0x000fe20000100800 */
[----:B------:R-:W-:-:S03]  /*c7630*/  IADD3 R26, P2, PT, R26, R3, RZ ;  /* 0x000000031a1a7210 */ /* 0x000fc60007f5e0ff */
[----:B------:R-:W-:Y:S04]  /*c7640*/  STL [R1+0x31fc], R11 ;  /* 0x0031fc0b01007387 */ /* 0x000fe80000100800 */
[----:B------:R-:W-:Y:S04]  /*c7650*/  STL [R1+0x31c8], R19 ;  /* 0x0031c81301007387 */ /* 0x000fe80000100800 */
[----:B------:R-:W-:Y:S04]  /*c7660*/  STL [R1+0x31f4], R18 ;  /* 0x0031f41201007387 */ /* 0x000fe80000100800 */
[----:B------:R0:W-:Y:S04]  /*c7670*/  STL [R1+0x3688], R12 ;  /* 0x0036880c01007387 */ /* 0x0001e80000100800 */
[----:B------:R-:W-:Y:S01]  /*c7680*/  STL [R1+0x3690], R26 ;  /* 0x0036901a01007387 */ /* 0x000fe20000100800 */
[----:B------:R-:W-:-:S03]  /*c7690*/  IMAD.X R29, R29, 0x1, R0, P0 ;  /* 0x000000011d1d7824 */ /* 0x000fc600000e0600 */
[----:B0-----:R-:W4:Y:S04]  /*c76a0*/  LDL.LU R12, [R1+0x368c] ;  /* 0x00368c00010c7983 */ /* 0x001f280000300800 */
[----:B------:R-:W-:Y:S04]  /*c76b0*/  STL [R1+0x31ec], R27 ;  /* 0x0031ec1b01007387 */ /* 0x000fe80000100800 */
[----:B------:R0:W-:Y:S01]  /*c76c0*/  STL [R1+0x31e4], R29 ;  /* 0x0031e41d01007387 */ /* 0x0001e20000100800 */
[----:B------:R-:W-:-:S03]  /*c76d0*/  IADD3 R28, P0, PT, R28, R3, RZ ;  /* 0x000000031c1c7210 */ /* 0x000fc60007f1e0ff */
[----:B0-----:R-:W4:Y:S04]  /*c76e0*/  LDL.LU R29, [R1+0x31a0] ;  /* 0x0031a000011d7983 */ /* 0x001f280000300800 */
        /* <DEDUP_REMOVED lines=36> */
[----:B------:R-:W-:-:S05]  /*c7930*/  IMAD.X R12, R12, 0x1, R0, P2 ;  /* 0x000000010c0c7824 */ /* 0x000fca00010e0600 */
[----:B------:R0:W-:Y:S01]  /*c7940*/  STL [R1+0x368c], R12 ;  /* 0x00368c0c01007387 */ /* 0x0001e20000100800 */
[----:B------:R-:W-:-:S03]  /*c7950*/  IADD3 R29, P2, PT, R29, R3, RZ ;  /* 0x000000031d1d7210 */ /* 0x000fc60007f5e0ff */
[----:B0-----:R-:W4:Y:S04]  /*c7960*/  LDL.LU R12, [R1+0x3150] ;  /* 0x00315000010c7983 */ /* 0x001f280000300800 */
        /* <DEDUP_REMOVED lines=22> */
[-C--:B------:R-:W-:Y:S01]  /*c7ad0*/  IADD3 R4, P6, PT, R4, R3.reuse, RZ ;  /* 0x0000000304047210 */ /* 0x080fe20007fde0ff */
[--C-:B------:R-:W-:Y:S02]  /*c7ae0*/  IMAD.X R20, R20, 0x1, R0.reuse, P5 ;  /* 0x0000000114147824 */ /* 0x100fe400028e0600 */
[----:B0-----:R-:W4:Y:S04]  /*c7af0*/  LDL.LU R5, [R1+0x3130] ;  /* 0x0031300001057983 */ /* 0x001f280000300800 */
[----:B------:R0:W-:Y:S01]  /*c7b00*/  STL [R1+0x3180], R4 ;  /* 0x0031800401007387 */ /* 0x0001e20000100800 */
[-C--:B------:R-:W-:Y:S01]  /*c7b10*/  IADD3 R21, P5, PT, R21, R3.reuse, RZ ;  /* 0x0000000315157210 */ /* 0x080fe20007fbe0ff */
[--C-:B------:R-:W-:Y:S01]  /*c7b20*/  IMAD.X R22, R22, 0x1, R0.reuse, P3 ;  /* 0x0000000116167824 */ /* 0x100fe200018e0600 */
        /* <DEDUP_REMOVED lines=10> */
[----:B------:R-:W-:-:S03]  /*c7bd0*/  IMAD.X R13, R13, 0x1, R0, P4 ;  /* 0x000000010d0d7824 */ /* 0x000fc600020e0600 */
        /* <DEDUP_REMOVED lines=76> */
[--C-:B----4-:R-:W-:Y:S01]  /*c80a0*/  IMAD.X R5, R5, 0x1, R0.reuse, P3 ;  /* 0x0000000105057824 */ /* 0x110fe200018e0600 */
[-C--:B------:R-:W-:Y:S01]  /*c80b0*/  IADD3 R20, P3, PT, R20, R3.reuse, RZ ;  /* 0x0000000314147210 */ /* 0x080fe20007f7e0ff */
[----:B------:R-:W-:Y:S01]  /*c80c0*/  IMAD.X R21, R21, 0x1, R0, P2 ;  /* 0x0000000115157824 */ /* 0x000fe200010e0600 */
[----:B0-----:R-:W3:Y:S01]  /*c80d0*/  LDL.LU R24, [R1+0x30e4] ;  /* 0x0030e40001187983 */ /* 0x001ee20000300800 */
[----:B------:R-:W-:-:S03]  /*c80e0*/  IADD3 R22, P2, PT, R22, R3, RZ ;  /* 0x0000000316167210 */ /* 0x000fc60007f5e0ff */
[----:B------:R0:W-:Y:S01]  /*c80f0*/  STL [R1+0x3134], R5 ;  /* 0x0031340501007387 */ /* 0x0001e20000100800 */
[--C-:B------:R-:W-:Y:S01]  /*c8100*/  IMAD.X R23, R23, 0x1, R0.reuse, P1 ;  /* 0x0000000117177824 */ /* 0x100fe200008e0600 */
[-C--:B------:R-:W-:Y:S01]  /*c8110*/  IADD3 R10, P1, PT, R10, R3.reuse, RZ ;  /* 0x000000030a0a7210 */ /* 0x080fe20007f3e0ff */
[--C-:B------:R-:W-:Y:S01]  /*c8120*/  IMAD.X R11, R11, 0x1, R0.reuse, P0 ;  /* 0x000000010b0b7824 */ /* 0x100fe200000e0600 */
[-C--:B------:R-:W-:Y:S01]  /*c8130*/  IADD3 R19, P0, PT, R19, R3.reuse, RZ ;  /* 0x0000000313137210 */ /* 0x080fe20007f1e0ff */
[--C-:B------:R-:W-:Y:S02]  /*c8140*/  IMAD.X R18, R18, 0x1, R0.reuse, P4 ;  /* 0x0000000112127824 */ /* 0x100fe400020e0600 */
[----:B------:R-:W-:Y:S01]  /*c8150*/  IMAD.X R27, R27, 0x1, R0, P6 ;  /* 0x000000011b1b7824 */ /* 0x000fe200030e0600 */
[----:B0-----:R-:W4:Y:S04]  /*c8160*/  LDL.LU R5, [R1+0x30b0] ;  /* 0x0030b00001057983 */ /* 0x001f280000300800 */
[----:B------:R-:W-:Y:S04]  /*c8170*/  STL [R1+0x3100], R20 ;  /* 0x0031001401007387 */ /* 0x000fe80000100800 */
[----:B------:R-:W-:Y:S04]  /*c8180*/  STL [R1+0x312c], R21 ;  /* 0x00312c1501007387 */ /* 0x000fe80000100800 */
[----:B------:R-:W-:Y:S04]  /*c8190*/  STL [R1+0x30f8], R22 ;  /* 0x0030f81601007387 */ /* 0x000fe80000100800 */
        /* <DEDUP_REMOVED lines=78> */
[-C--:B---3--:R-:W-:Y:S01]  /*c8680*/  IADD3 R24, P2, PT, R24, R3.reuse, RZ ;  /* 0x0000000318187210 */ /* 0x088fe20007f5e0ff */
[--C-:B----4-:R-:W-:Y:S01]  /*c8690*/  IMAD.X R20, R20, 0x1, R0.reuse, P1 ;  /* 0x0000000114147824 */ /* 0x110fe200008e0600 */
[-C--:B------:R-:W-:Y:S01]  /*c86a0*/  IADD3 R21, P1, PT, R21, R3.reuse, RZ ;  /* 0x0000000315157210 */ /* 0x080fe20007f3e0ff */
[--C-:B------:R-:W-:Y:S02]  /*c86b0*/  IMAD.X R22, R22, 0x1, R0.reuse, P0 ;  /* 0x0000000116167824 */ /* 0x100fe400000e0600 */
[----:B------:R0:W-:Y:S01]  /*c86c0*/  STL [R1+0x3088], R24 ;  /* 0x0030881801007387 */ /* 0x0001e20000100800 */
[-C--:B------:R-:W-:Y:S01]  /*c86d0*/  IADD3 R23, P0, PT, R23, R3.reuse, RZ ;  /* 0x0000000317177210 */ /* 0x080fe20007f1e0ff */
[--C-:B------:R-:W-:Y:S01]  /*c86e0*/  IMAD.X R10, R10, 0x1, R0.reuse, P4 ;  /* 0x000000010a0a7824 */ /* 0x100fe200020e0600 */
[-C--:B------:R-:W-:Y:S01]  /*c86f0*/  IADD3 R11, P4, PT, R11, R3.reuse, RZ ;  /* 0x000000030b0b7210 */ /* 0x080fe20007f9e0ff */
[--C-:B------:R-:W-:Y:S01]  /*c8700*/  IMAD.X R19, R19, 0x1, R0.reuse, P6 ;  /* 0x0000000113137824 */ /* 0x100fe200030e0600 */
[----:B------:R-:W-:Y:S01]  /*c8710*/  IADD3 R18, P6, PT, R18, R3, RZ ;  /* 0x0000000312127210 */ /* 0x000fe20007fde0ff */
[----:B0-----:R-:W3:Y:S04]  /*c8720*/  LDL.LU R24, [R1+0x3064] ;  /* 0x0030640001187983 */ /* 0x001ee80000300800 */
[----:B------:R-:W-:Y:S04]  /*c8730*/  STL [R1+0x30b4], R20 ;  /* 0x0030b41401007387 */ /* 0x000fe80000100800 */
[----:B------:R-:W-:Y:S04]  /*c8740*/  STL [R1+0x3080], R21 ;  /* 0x0030801501007387 */ /* 0x000fe80000100800 */
[----:B------:R-:W-:Y:S04]  /*c8750*/  STL [R1+0x30ac], R22 ;  /* 0x0030ac1601007387 */ /* 0x000fe80000100800 */
[----:B------:R-:W-:Y:S01]  /*c8760*/  STL [R1+0x3078], R23 ;  /* 0x0030781701007387 */ /* 0x000fe20000100800 */
[----:B------:R-:W-:-:S03]  /*c8770*/  IMAD.X R5, R5, 0x1, R0, P3 ;  /* 0x0000000105057824 */ /* 0x000fc600018e0600 */
[----:B------:R-:W-:Y:S01]  /*c8780*/  STL [R1+0x30a4], R10 ;  /* 0x0030a40a01007387 */ /* 0x000fe20000100800 */
[----:B------:R-:W-:-:S03]  /*c8790*/  IMAD.X R26, R26, 0x1, R0, P5 ;  /* 0x000000011a1a7824 */ /* 0x000fc600028e0600 */
[----:B------:R-:W-:Y:S01]  /*c87a0*/  STL [R1+0x3070], R11 ;  /* 0x0030700b01007387 */ /* 0x000fe20000100800 */
[----:B------:R-:W-:-:S03]  /*c87b0*/  IADD3 R27, P5, PT, R27, R3, RZ ;  /* 0x000000031b1b7210 */ /* 0x000fc60007fbe0ff */
[----:B------:R-:W-:Y:S04]  /*c87c0*/  STL [R1+0x309c], R19 ;  /* 0x00309c1301007387 */ /* 0x000fe80000100800 */
[----:B------:R-:W-:Y:S04]  /*c87d0*/  STL [R1+0x3068], R18 ;  /* 0x0030681201007387 */ /* 0x000fe80000100800 */
        /* <DEDUP_REMOVED lines=30> */
[----:B0-----:R-:W2:Y:S04]  /*c89c0*/  LDL.LU R25, [R1+0x303c] ;  /* 0x00303c0001197983 */ /* 0x001ea80000300800 */
[----:B------:R-:W2:Y:S04]  /*c89d0*/  LDL.LU R20, [R1+0x3008] ;  /* 0x0030080001147983 */ /* 0x000ea80000300800 */
[----:B------:R-:W2:Y:S04]  /*c89e0*/  LDL.LU R21, [R1+0x3034] ;  /* 0x0030340001157983 */ /* 0x000ea80000300800 */
[----:B------:R-:W2:Y:S01]  /*c89f0*/  LDL.LU R22, [R1+0x3000] ;  /* 0x0030000001167983 */ /* 0x000ea20000300800 */
[----:B---3--:R-:W-:-:S05]  /*c8a00*/  IMAD.X R24, R24, 0x1, R0, P6 ;  /* 0x0000000118187824 */ /* 0x008fca00030e0600 */
        /* <DEDUP_REMOVED lines=9> */
[----:B----4-:R-:W-:-:S05]  /*c8aa0*/  IADD3 R5, P6, PT, R5, R3, RZ ;  /* 0x0000000305057210 */ /* 0x010fca0007fde0ff */
        /* <DEDUP_REMOVED lines=26> */
[--C-:B--2---:R-:W-:Y:S01]  /*c8c50*/  IMAD.X R25, R25, 0x1, R0.reuse, P0 ;  /* 0x0000000119197824 */ /* 0x104fe200000e0600 */
[-C--:B------:R-:W-:Y:S01]  /*c8c60*/  IADD3 R20, P0, PT, R20, R3.reuse, RZ ;  /* 0x0000000314147210 */ /* 0x080fe20007f1e0ff */
[----:B------:R-:W-:Y:S01]  /*c8c70*/  IMAD.X R21, R21, 0x1, R0, P4 ;  /* 0x0000000115157824 */ /* 0x000fe200020e0600 */
[----:B------:R-:W-:-:S02]  /*c8c80*/  IADD3 R22, P4, PT, R22, R3, RZ ;  /* 0x0000000316167210 */ /* 0x000fc40007f9e0ff */
[----:B------:R0:W-:Y:S01]  /*c8c90*/  STL [R1+0x303c], R25 ;  /* 0x00303c1901007387 */ /* 0x0001e20000100800 */
[--C-:B---3--:R-:W-:Y:S01]  /*c8ca0*/  IMAD.X R23, R23, 0x1, R0.reuse, P6 ;  /* 0x0000000117177824 */ /* 0x108fe200030e0600 */
[----:B------:R-:W-:Y:S02]  /*c8cb0*/  IADD3 R10, P6, PT, R10, R3, RZ ;  /* 0x000000030a0a7210 */ /* 0x000fe40007fde0ff */
[----:B0-----:R-:W2:Y:S04]  /*c8cc0*/  LDL.LU R25, [R1+0x2fb8] ;  /* 0x002fb80001197983 */ /* 0x001ea80000300800 */
[----:B------:R-:W-:Y:S01]  /*c8cd0*/  STL [R1+0x3008], R20 ;  /* 0x0030081401007387 */ /* 0x000fe20000100800 */
[----:B------:R-:W-:-:S03]  /*c8ce0*/  IMAD.X R11, R11, 0x1, R0, P5 ;  /* 0x000000010b0b7824 */ /* 0x000fc600028e0600 */
[----:B------:R-:W-:Y:S01]  /*c8cf0*/  STL [R1+0x3034], R21 ;  /* 0x0030341501007387 */ /* 0x000fe20000100800 */
[----:B------:R-:W-:-:S03]  /*c8d00*/  IADD3 R19, P5, PT, R19, R3, RZ ;  /* 0x0000000313137210 */ /* 0x000fc60007fbe0ff */
[----:B------:R-:W-:Y:S01]  /*c8d10*/  STL [R1+0x3000], R22 ;  /* 0x0030001601007387 */ /* 0x000fe20000100800 */
[--C-:B------:R-:W-:Y:S02]  /*c8d20*/  IMAD.X R18, R18, 0x1, R0.reuse, P3 ;  /* 0x0000000112127824 */ /* 0x100fe400018e0600 */
        /* <DEDUP_REMOVED lines=9> */
[----:B------:R-:W-:Y:S04]  /*c8dc0*/  STL [R1+0x2fe8], R26 ;  /* 0x002fe81a01007387 */ /* 0x000fe80000100800 */
[----:B0-----:R-:W3:Y:S01]  /*c8dd0*/  LDL.LU R24, [R1+0x2fe4] ;  /* 0x002fe40001187983 */ /* 0x001ee20000300800 */
[----:B----4-:R-:W-:-:S03]  /*c8de0*/  IMAD.X R5, R5, 0x1, R0, P1 ;  /* 0x0000000105057824 */ /* 0x010fc600008e0600 */
        /* <DEDUP_REMOVED lines=26> */
[----:B0-----:R-:W4:Y:S04]  /*c8f90*/  LDL.LU R8, [R1+0x2f90] ;  /* 0x002f900001087983 */ /* 0x001f280000300800 */
[----:B------:R-:W4:Y:S04]  /*c8fa0*/  LDL.LU R20, [R1+0x2fbc] ;  /* 0x002fbc0001147983 */ /* 0x000f280000300800 */
[----:B------:R-:W4:Y:S04]  /*c8fb0*/  LDL.LU R21, [R1+0x2f88] ;  /* 0x002f880001157983 */ /* 0x000f280000300800 */
[----:B------:R-:W4:Y:S01]  /*c8fc0*/  LDL.LU R22, [R1+0x2fb4] ;  /* 0x002fb40001167983 */ /* 0x000f220000300800 */
[----:B--2---:R-:W-:-:S05]  /*c8fd0*/  IADD3 R25, P5, PT, R25, R3, RZ ;  /* 0x0000000319197210 */ /* 0x004fca0007fbe0ff */
        /* <DEDUP_REMOVED lines=9> */
[----:B---3--:R-:W-:-:S05]  /*c9070*/  IADD3.X R24, PT, PT, R24, R0, RZ, P3, !PT ;  /* 0x0000000018187210 */ /* 0x008fca0001ffe4ff */
[----:B------:R0:W-:Y:S04]  /*c9080*/  STL [R1+0x2fe4], R24 ;  /* 0x002fe41801007387 */ /* 0x0001e80000100800 */
        /* <DEDUP_REMOVED lines=24> */
[-C--:B------:R-:W-:Y:S01]  /*c9210*/  IADD3 R8, P4, PT, R8, R3.reuse, RZ ;  /* 0x0000000308087210 */ /* 0x080fe20007f9e0ff */
[--C-:B------:R-:W-:Y:S01]  /*c9220*/  IMAD.X R20, R20, 0x1, R0.reuse, P6 ;  /* 0x0000000114147824 */ /* 0x100fe200030e0600 */
[----:B------:R-:W-:Y:S01]  /*c9230*/  IADD3 R21, P6, PT, R21, R3, RZ ;  /* 0x0000000315157210 */ /* 0x000fe20007fde0ff */
[----:B0-----:R-:W4:Y:S01]  /*c9240*/  LDL.LU R9, [R1+0x2f40] ;  /* 0x002f400001097983 */ /* 0x001f220000300800 */
[----:B------:R-:W-:-:S03]  /*c9250*/  IMAD.X R22, R22, 0x1, R0, P5 ;  /* 0x0000000116167824 */ /* 0x000fc600028e0600 */
[----:B------:R0:W-:Y:S04]  /*c9260*/  STL [R1+0x2f90], R8 ;  /* 0x002f900801007387 */ /* 0x0001e80000100800 */
[----:B0-----:R-:W4:Y:S04]  /*c9270*/  LDL.LU R8, [R1+0x2f6c] ;  /* 0x002f6c0001087983 */ /* 0x001f280000300800 */
[----:B------:R-:W-:Y:S04]  /*c9280*/  STL [R1+0x2fbc], R20 ;  /* 0x002fbc1401007387 */ /* 0x000fe80000100800 */
[----:B------:R-:W-:Y:S04]  /*c9290*/  STL [R1+0x2f88], R21 ;  /* 0x002f881501007387 */ /* 0x000fe80000100800 */
[----:B------:R-:W-:Y:S01]  /*c92a0*/  STL [R1+0x2fb4], R22 ;  /* 0x002fb41601007387 */ /* 0x000fe20000100800 */
[-C--:B--2---:R-:W-:Y:S01]  /*c92b0*/  IADD3 R23, P5, PT, R23, R3.reuse, RZ ;  /* 0x0000000317177210 */ /* 0x084fe20007fbe0ff */
[--C-:B------:R-:W-:Y:S01]  /*c92c0*/  IMAD.X R10, R10, 0x1, R0.reuse, P3 ;  /* 0x000000010a0a7824 */ /* 0x100fe200018e0600 */
[-C--:B------:R-:W-:Y:S01]  /*c92d0*/  IADD3 R11, P3, PT, R11, R3.reuse, RZ ;  /* 0x000000030b0b7210 */ /* 0x080fe20007f7e0ff */
[--C-:B------:R-:W-:Y:S01]  /*c92e0*/  IMAD.X R19, R19, 0x1, R0.reuse, P2 ;  /* 0x0000000113137824 */ /* 0x100fe200010e0600 */
[----:B------:R-:W-:Y:S01]  /*c92f0*/  IADD3 R18, P2, PT, R18, R3, RZ ;  /* 0x0000000312127210 */ /* 0x000fe20007f5e0ff */
[----:B------:R-:W-:Y:S04]  /*c9300*/  STL [R1+0x2f80], R23 ;  /* 0x002f801701007387 */ /* 0x000fe80000100800 */
[----:B------:R-:W-:Y:S01]  /*c9310*/  STL [R1+0x2fac], R10 ;  /* 0x002fac0a01007387 */ /* 0x000fe20000100800 */
[----:B------:R-:W-:-:S02]  /*c9320*/  IMAD.X R25, R25, 0x1, R0, P0 ;  /* 0x0000000119197824 */ /* 0x000fc400000e0600 */
[----:B------:R-:W-:Y:S01]  /*c9330*/  IMAD.X R26, R26, 0x1, R0, P1 ;  /* 0x000000011a1a7824 */ /* 0x000fe200008e0600 */
[----:B------:R-:W-:Y:S04]  /*c9340*/  STL [R1+0x2f78], R11 ;  /* 0x002f780b01007387 */ /* 0x000fe80000100800 */
[----:B------:R-:W-:Y:S01]  /*c9350*/  STL [R1+0x2fa4], R19 ;  /* 0x002fa41301007387 */ /* 0x000fe20000100800 */
[----:B------:R-:W-:-:S03]  /*c9360*/  IADD3 R27, P1, PT, R27, R3, RZ ;  /* 0x000000031b1b7210 */ /* 0x000fc60007f3e0ff */
[----:B------:R-:W-:Y:S04]  /*c9370*/  STL [R1+0x2f70], R18 ;  /* 0x002f701201007387 */ /* 0x000fe80000100800 */
[----:B------:R0:W-:Y:S04]  /*c9380*/  STL [R1+0x2f94], R25 ;  /* 0x002f941901007387 */ /* 0x0001e80000100800 */
[----:B------:R-:W-:Y:S04]  /*c9390*/  STL [R1+0x2f9c], R26 ;  /* 0x002f9c1a01007387 */ /* 0x000fe80000100800 */
[----:B0-----:R-:W2:Y:S04]  /*c93a0*/  LDL.LU R25, [R1+0x2f38] ;  /* 0x002f380001197983 */ /* 0x001ea80000300800 */
[----:B------:R-:W-:Y:S01]  /*c93b0*/  STL [R1+0x2f68], R27 ;  /* 0x002f681b01007387 */ /* 0x000fe20000100800 */
[----:B---3--:R-:W-:-:S05]  /*c93c0*/  IADD3 R24, P0, PT, R24, R3, RZ ;  /* 0x0000000318187210 */ /* 0x008fca0007f1e0ff */
[----:B------:R0:W-:Y:S04]  /*c93d0*/  STL [R1+0x2f60], R24 ;  /* 0x002f601801007387 */ /* 0x0001e80000100800 */
[----:B0-----:R-:W3:Y:S01]  /*c93e0*/  LDL.LU R24, [R1+0x2f64] ;  /* 0x002f640001187983 */ /* 0x001ee20000300800 */
[----:B----4-:R-:W-:-:S05]  /*c93f0*/  IMAD.X R5, R5, 0x1, R0, P4 ;  /* 0x0000000105057824 */ /* 0x010fca00020e0600 */
        /* <DEDUP_REMOVED lines=36> */
[----:B--2---:R-:W-:-:S05]  /*c9640*/  IADD3 R25, P2, PT, R25, R3, RZ ;  /* 0x0000000319197210 */ /* 0x004fca0007f5e0ff */
[----:B------:R0:W-:Y:S04]  /*c9650*/  STL [R1+0x2f38], R25 ;  /* 0x002f381901007387 */ /* 0x0001e80000100800 */
[----:B0-----:R-:W2:Y:S01]  /*c9660*/  LDL.LU R25, [R1+0x2f14] ;  /* 0x002f140001197983 */ /* 0x001ea20000300800 */
[----:B---3--:R-:W-:-:S05]  /*c9670*/  IMAD.X R24, R24, 0x1, R0, P1 ;  /* 0x0000000118187824 */ /* 0x008fca00008e0600 */
        /* <DEDUP_REMOVED lines=23> */
[--C-:B------:R-:W-:Y:S01]  /*c97f0*/  IMAD.X R9, R9, 0x1, R0.reuse, P5 ;  /* 0x0000000109097824 */ /* 0x100fe200028e0600 */
[-C--:B------:R-:W-:Y:S01]  /*c9800*/  IADD3 R20, P5, PT, R20, R3.reuse, RZ ;  /* 0x0000000314147210 */ /* 0x080fe20007fbe0ff */
[----:B------:R-:W-:Y:S01]  /*c9810*/  IMAD.X R21, R21, 0x1, R0, P3 ;  /* 0x0000000115157824 */ /* 0x000fe200018e0600 */
[----:B------:R-:W-:-:S02]  /*c9820*/  IADD3 R22, P3, PT, R22, R3, RZ ;  /* 0x0000000316167210 */ /* 0x000fc40007f7e0ff */
        /* <DEDUP_REMOVED lines=20> */
[----:B0-----:R-:W4:Y:S04]  /*c9970*/  LDL.LU R8, [R1+0x2eec] ;  /* 0x002eec0001087983 */ /* 0x001f280000300800 */
[----:B------:R-:W-:Y:S01]  /*c9980*/  STL [R1+0x2f1c], R27 ;  /* 0x002f1c1b01007387 */ /* 0x000fe20000100800 */
[----:B--2---:R-:W-:-:S05]  /*c9990*/  IMAD.X R25, R25, 0x1, R0, P6 ;  /* 0x0000000119197824 */ /* 0x004fca00030e0600 */
[----:B------:R0:W-:Y:S04]  /*c99a0*/  STL [R1+0x2f14], R25 ;  /* 0x002f141901007387 */ /* 0x0001e80000100800 */
[----:B0-----:R-:W2:Y:S01]  /*c99b0*/  LDL.LU R25, [R1+0x2eb8] ;  /* 0x002eb80001197983 */ /* 0x001ea20000300800 */
        /* <DEDUP_REMOVED lines=23> */
[----:B0-----:R-:W4:Y:S04]  /*c9b30*/  LDL.LU R2, [R1+0x2e98] ;  /* 0x002e980001027983 */ /* 0x001f280000300800 */
[----:B------:R-:W4:Y:S04]  /*c9b40*/  LDL.LU R20, [R1+0x2ec4] ;  /* 0x002ec40001147983 */ /* 0x000f280000300800 */
[----:B------:R-:W4:Y:S01]  /*c9b50*/  LDL.LU R21, [R1+0x2e90] ;  /* 0x002e900001157983 */ /* 0x000f220000300800 */
[----:B------:R-:W-:-:S03]  /*c9b60*/  IADD3 R9, P1, PT, R9, R3, RZ ;  /* 0x0000000309097210 */ /* 0x000fc60007f3e0ff */
        /* <DEDUP_REMOVED lines=11> */
[----:B------:R0:W-:Y:S04]  /*c9c20*/  STL [R1+0x2eec], R8 ;  /* 0x002eec0801007387 */ /* 0x0001e80000100800 */
        /* <DEDUP_REMOVED lines=30> */
[--C-:B------:R-:W-:Y:S01]  /*c9e10*/  IMAD.X R22, R22, 0x1, R0.reuse, P1 ;  /* 0x0000000116167824 */ /* 0x100fe200008e0600 */
[-C--:B------:R-:W-:Y:S01]  /*c9e20*/  IADD3 R23, P1, PT, R23, R3.reuse, RZ ;  /* 0x0000000317177210 */ /* 0x080fe20007f3e0ff */
[----:B------:R-:W-:Y:S01]  /*c9e30*/  IMAD.X R10, R10, 0x1, R0, P0 ;  /* 0x000000010a0a7824 */ /* 0x000fe200000e0600 */
[----:B------:R-:W-:Y:S01]  /*c9e40*/  STL [R1+0x2ec4], R20 ;  /* 0x002ec41401007387 */ /* 0x000fe20000100800 */
[----:B------:R-:W-:-:S03]  /*c9e50*/  IADD3 R11, P0, PT, R11, R3, RZ ;  /* 0x000000030b0b7210 */ /* 0x000fc60007f1e0ff */
[----:B------:R-:W-:Y:S01]  /*c9e60*/  STL [R1+0x2e90], R21 ;  /* 0x002e901501007387 */ /* 0x000fe20000100800 */
[----:B------:R-:W-:-:S03]  /*c9e70*/  IMAD.X R19, R19, 0x1, R0, P4 ;  /* 0x0000000113137824 */ /* 0x000fc600020e0600 */
[----:B------:R-:W-:Y:S01]  /*c9e80*/  STL [R1+0x2ebc], R22 ;  /* 0x002ebc1601007387 */ /* 0x000fe20000100800 */
[----:B------:R-:W-:-:S03]  /*c9e90*/  IADD3 R18, P4, PT, R18, R3, RZ ;  /* 0x0000000312127210 */ /* 0x000fc60007f9e0ff */
        /* <DEDUP_REMOVED lines=13> */
[----:B------:R0:W-:Y:S04]  /*c9f70*/  STL [R1+0x2e68], R8 ;  /* 0x002e680801007387 */ /* 0x0001e80000100800 */
[----:B0-----:R-:W4:Y:S01]  /*c9f80*/  LDL.LU R8, [R1+0x2e6c] ;  /* 0x002e6c0001087983 */ /* 0x001f220000300800 */
        /* <DEDUP_REMOVED lines=88> */
[----:B0-----:R-:W4:Y:S01]  /*ca510*/  LDL.LU R2, [R1+0x2df4] ;  /* 0x002df40001027983 */ /* 0x001f220000300800 */
[----:B------:R-:W-:-:S03]  /*ca520*/  IMAD.X R9, R9, 0x1, R0, P2 ;  /* 0x0000000109097824 */ /* 0x000fc600010e0600 */
[----:B------:R-:W-:Y:S04]  /*ca530*/  STL [R1+0x2e24], R27 ;  /* 0x002e241b01007387 */ /* 0x000fe80000100800 */
        /* <DEDUP_REMOVED lines=158> */
[----:B------:R-:W-:Y:S01]  /*caf20*/  IMAD.X R12, R12, 0x1, R0, P6 ;  /* 0x000000010c0c7824 */ /* 0x000fe200030e0600 */
[----:B------:R-:W-:Y:S02]  /*caf30*/  IADD3 R20, P6, PT, R20, R3, RZ ;  /* 0x0000000314147210 */ /* 0x000fe40007fde0ff */
[----:B0-----:R-:W4:Y:S04]  /*caf40*/  LDL.LU R13, [R1+0x2d04] ;  /* 0x002d0400010d7983 */ /* 0x001f280000300800 */
[----:B------:R0:W-:Y:S01]  /*caf50*/  STL [R1+0x2d54], R12 ;  /* 0x002d540c01007387 */ /* 0x0001e20000100800 */
[----:B------:R-:W-:-:S02]  /*caf60*/  IADD3.X R21, PT, PT, R21, R0, RZ, P5, !PT ;  /* 0x0000000015157210 */ /* 0x000fc40002ffe4ff */
        /* <DEDUP_REMOVED lines=181> */
[--C-:B------:R-:W-:Y:S01]  /*cbac0*/  IMAD.X R4, R4, 0x1, R0.reuse, P2 ;  /* 0x0000000104047824 */ /* 0x100fe200010e0600 */
[-C--:B------:R-:W-:Y:S01]  /*cbad0*/  IADD3 R20, P2, PT, R20, R3.reuse, RZ ;  /* 0x0000000314147210 */ /* 0x080fe20007f5e0ff */
[----:B------:R-:W-:Y:S01]  /*cbae0*/  IMAD.X R21, R21, 0x1, R0, P1 ;  /* 0x0000000115157824 */ /* 0x000fe200008e0600 */
[----:B0-----:R-:W4:Y:S01]  /*cbaf0*/  LDL.LU R5, [R1+0x2c0c] ;  /* 0x002c0c0001057983 */ /* 0x001f220000300800 */
        /* <DEDUP_REMOVED lines=90> */
[-C--:B----4-:R-:W-:Y:S01]  /*cc0a0*/  IADD3 R5, P1, PT, R5, R3.reuse, RZ ;  /* 0x0000000305057210 */ /* 0x090fe20007f3e0ff */
[--C-:B------:R-:W-:Y:S01]  /*cc0b0*/  IMAD.X R20, R20, 0x1, R0.reuse, P0 ;  /* 0x0000000114147824 */ /* 0x100fe200000e0600 */
        /* <DEDUP_REMOVED lines=50> */
[----:B0-----:R-:W3:Y:S04]  /*cc3e0*/  LDL.LU R24, [R1+0x2b64] ;  /* 0x002b640001187983 */ /* 0x001ee80000300800 */
[----:B------:R-:W3:Y:S01]  /*cc3f0*/  LDL.LU R20, [R1+0x2b30] ;  /* 0x002b300001147983 */ /* 0x000ee20000300800 */
[----:B----4-:R-:W-:-:S03]  /*cc400*/  IMAD.X R5, R5, 0x1, R0, P5 ;  /* 0x0000000105057824 */ /* 0x010fc600028e0600 */
        /* <DEDUP_REMOVED lines=38> */
[--C-:B---3--:R-:W-:Y:S01]  /*cc670*/  IMAD.X R24, R24, 0x1, R0.reuse, P4 ;  /* 0x0000000118187824 */ /* 0x108fe200020e0600 */
[-C--:B------:R-:W-:Y:S01]  /*cc680*/  IADD3 R20, P4, PT, R20, R3.reuse, RZ ;  /* 0x0000000314147210 */ /* 0x080fe20007f9e0ff */
[--C-:B----4-:R-:W-:Y:S01]  /*cc690*/  IMAD.X R21, R21, 0x1, R0.reuse, P6 ;  /* 0x0000000115157824 */ /* 0x110fe200030e0600 */
[-C--:B------:R-:W-:Y:S02]  /*cc6a0*/  IADD3 R22, P6, PT, R22, R3.reuse, RZ ;  /* 0x0000000316167210 */ /* 0x080fe40007fde0ff */
[----:B------:R0:W-:Y:S01]  /*cc6b0*/  STL [R1+0x2b64], R24 ;  /* 0x002b641801007387 */ /* 0x0001e20000100800 */
[--C-:B------:R-:W-:Y:S01]  /*cc6c0*/  IMAD.X R23, R23, 0x1, R0.reuse, P5 ;  /* 0x0000000117177824 */ /* 0x100fe200028e0600 */
[-C--:B------:R-:W-:Y:S01]  /*cc6d0*/  IADD3 R10, P5, PT, R10, R3.reuse, RZ ;  /* 0x000000030a0a7210 */ /* 0x080fe20007fbe0ff */
[--C-:B------:R-:W-:Y:S01]  /*cc6e0*/  IMAD.X R11, R11, 0x1, R0.reuse, P3 ;  /* 0x000000010b0b7824 */ /* 0x100fe200018e0600 */
[----:B------:R-:W-:Y:S01]  /*cc6f0*/  IADD3 R19, P3, PT, R19, R3, RZ ;  /* 0x0000000313137210 */ /* 0x000fe20007f7e0ff */
[--C-:B------:R-:W-:Y:S01]  /*cc700*/  IMAD.X R18, R18, 0x1, R0.reuse, P2 ;  /* 0x0000000112127824 */ /* 0x100fe200010e0600 */
[----:B0-----:R-:W3:Y:S04]  /*cc710*/  LDL.LU R24, [R1+0x2ae0] ;  /* 0x002ae00001187983 */ /* 0x001ee80000300800 */
[----:B------:R-:W-:Y:S04]  /*cc720*/  STL [R1+0x2b30], R20 ;  /* 0x002b301401007387 */ /* 0x000fe80000100800 */
[----:B------:R-:W-:Y:S04]  /*cc730*/  STL [R1+0x2b5c], R21 ;  /* 0x002b5c1501007387 */ /* 0x000fe80000100800 */
[----:B------:R-:W-:Y:S01]  /*cc740*/  STL [R1+0x2b28], R22 ;  /* 0x002b281601007387 */ /* 0x000fe20000100800 */
[----:B------:R-:W-:-:S03]  /*cc750*/  IMAD.X R27, R27, 0x1, R0, P1 ;  /* 0x000000011b1b7824 */ /* 0x000fc600008e0600 */
        /* <DEDUP_REMOVED lines=37> */
[----:B0-----:R-:W2:Y:S04]  /*cc9b0*/  LDL.LU R25, [R1+0x2ab8] ;  /* 0x002ab80001197983 */ /* 0x001ea80000300800 */
[----:B------:R-:W2:Y:S04]  /*cc9c0*/  LDL.LU R20, [R1+0x2ae4] ;  /* 0x002ae40001147983 */ /* 0x000ea80000300800 */
[----:B------:R-:W2:Y:S04]  /*cc9d0*/  LDL.LU R21, [R1+0x2ab0] ;  /* 0x002ab00001157983 */ /* 0x000ea80000300800 */
[----:B------:R-:W2:Y:S01]  /*cc9e0*/  LDL.LU R22, [R1+0x2adc] ;  /* 0x002adc0001167983 */ /* 0x000ea20000300800 */
[----:B---3--:R-:W-:-:S05]  /*cc9f0*/  IADD3 R24, P3, PT, R24, R3, RZ ;  /* 0x0000000318187210 */ /* 0x008fca0007f7e0ff */
        /* <DEDUP_REMOVED lines=9> */
[----:B----4-:R-:W-:-:S05]  /*cca90*/  IMAD.X R5, R5, 0x1, R0, P2 ;  /* 0x0000000105057824 */ /* 0x010fca00010e0600 */
[----:B------:R0:W-:Y:S04]  /*ccaa0*/  STL [R1+0x2b0c], R5 ;  /* 0x002b0c0501007387 */ /* 0x0001e80000100800 */
        /* <DEDUP_REMOVED lines=25> */
[-C--:B--2---:R-:W-:Y:S01]  /*ccc40*/  IADD3 R25, P6, PT, R25, R3.reuse, RZ ;  /* 0x0000000319197210 */ /* 0x084fe20007fde0ff */
[--C-:B------:R-:W-:Y:S01]  /*ccc50*/  IMAD.X R20, R20, 0x1, R0.reuse, P5 ;  /* 0x0000000114147824 */ /* 0x100fe200028e0600 */
[----:B------:R-:W-:Y:S01]  /*ccc60*/  IADD3 R21, P5, PT, R21, R3, RZ ;  /* 0x0000000315157210 */ /* 0x000fe20007fbe0ff */
[----:B------:R-:W-:-:S02]  /*ccc70*/  IMAD.X R22, R22, 0x1, R0, P3 ;  /* 0x0000000116167824 */ /* 0x000fc400018e0600 */
[----:B------:R0:W-:Y:S04]  /*ccc80*/  STL [R1+0x2ab8], R25 ;  /* 0x002ab81901007387 */ /* 0x0001e80000100800 */
[----:B0-----:R-:W2:Y:S01]  /*ccc90*/  LDL.LU R25, [R1+0x2a94] ;  /* 0x002a940001197983 */ /* 0x001ea20000300800 */
[-C--:B---3--:R-:W-:Y:S01]  /*ccca0*/  IADD3 R23, P3, PT, R23, R3.reuse, RZ ;  /* 0x0000000317177210 */ /* 0x088fe20007f7e0ff */
[----:B------:R-:W-:Y:S02]  /*cccb0*/  IMAD.X R10, R10, 0x1, R0, P2 ;  /* 0x000000010a0a7824 */ /* 0x000fe400010e0600 */
        /* <DEDUP_REMOVED lines=10> */
[----:B------:R-:W-:Y:S04]  /*ccd60*/  STL [R1+0x2aa0], R11 ;  /* 0x002aa00b01007387 */ /* 0x000fe80000100800 */
[----:B------:R-:W-:Y:S01]  /*ccd70*/  STL [R1+0x2acc], R19 ;  /* 0x002acc1301007387 */ /* 0x000fe20000100800 */
[----:B------:R-:W-:-:S03]  /*ccd80*/  IADD3 R27, P0, PT, R27, R3, RZ ;  /* 0x000000031b1b7210 */ /* 0x000fc60007f1e0ff */
[----:B------:R-:W-:Y:S04]  /*ccd90*/  STL [R1+0x2a98], R18 ;  /* 0x002a981201007387 */ /* 0x000fe80000100800 */
[----:B------:R0:W-:Y:S04]  /*ccda0*/  STL [R1+0x2abc], R24 ;  /* 0x002abc1801007387 */ /* 0x0001e80000100800 */
[----:B------:R-:W-:Y:S04]  /*ccdb0*/  STL [R1+0x2ac4], R26 ;  /* 0x002ac41a01007387 */ /* 0x000fe80000100800 */
[----:B0-----:R-:W3:Y:S04]  /*ccdc0*/  LDL.LU R24, [R1+0x2a60] ;  /* 0x002a600001187983 */ /* 0x001ee80000300800 */
[----:B------:R-:W-:Y:S01]  /*ccdd0*/  STL [R1+0x2a90], R27 ;  /* 0x002a901b01007387 */ /* 0x000fe20000100800 */
[----:B----4-:R-:W-:-:S05]  /*ccde0*/  IADD3 R5, P4, PT, R5, R3, RZ ;  /* 0x0000000305057210 */ /* 0x010fca0007f9e0ff */
[----:B------:R0:W-:Y:S04]  /*ccdf0*/  STL [R1+0x2a88], R5 ;  /* 0x002a880501007387 */ /* 0x0001e80000100800 */
[----:B0-----:R-:W4:Y:S01]  /*cce00*/  LDL.LU R5, [R1+0x2a8c] ;  /* 0x002a8c0001057983 */ /* 0x001f220000300800 */
[----:B------:R-:W-:-:S05]  /*cce10*/  IADD3.X R4, PT, PT, R4, R0, RZ, P6, !PT ;  /* 0x0000000004047210 */ /* 0x000fca00037fe4ff */
        /* <DEDUP_REMOVED lines=22> */
[----:B0-----:R-:W4:Y:S04]  /*ccf80*/  LDL.LU R8, [R1+0x2a6c] ;  /* 0x002a6c0001087983 */ /* 0x001f280000300800 */
[----:B------:R-:W4:Y:S04]  /*ccf90*/  LDL.LU R20, [R1+0x2a38] ;  /* 0x002a380001147983 */ /* 0x000f280000300800 */
[----:B------:R-:W4:Y:S04]  /*ccfa0*/  LDL.LU R21, [R1+0x2a64] ;  /* 0x002a640001157983 */ /* 0x000f280000300800 */
[----:B------:R-:W4:Y:S01]  /*ccfb0*/  LDL.LU R22, [R1+0x2a30] ;  /* 0x002a300001167983 */ /* 0x000f220000300800 */
[----:B--2---:R-:W-:-:S05]  /*ccfc0*/  IMAD.X R25, R25, 0x1, R0, P1 ;  /* 0x0000000119197824 */ /* 0x004fca00008e0600 */
        /* <DEDUP_REMOVED lines=9> */
[----:B---3--:R-:W-:-:S05]  /*cd060*/  IADD3 R24, P1, PT, R24, R3, RZ ;  /* 0x0000000318187210 */ /* 0x008fca0007f3e0ff */
[----:B------:R0:W-:Y:S04]  /*cd070*/  STL [R1+0x2a60], R24 ;  /* 0x002a601801007387 */ /* 0x0001e80000100800 */
        /* <DEDUP_REMOVED lines=24> */
[--C-:B------:R-:W-:Y:S01]  /*cd200*/  IMAD.X R8, R8, 0x1, R0.reuse, P3 ;  /* 0x0000000108087824 */ /* 0x100fe200018e0600 */
[-C--:B------:R-:W-:Y:S01]  /*cd210*/  IADD3 R20, P3, PT, R20, R3.reuse, RZ ;  /* 0x0000000314147210 */ /* 0x080fe20007f7e0ff */
[----:B------:R-:W-:Y:S01]  /*cd220*/  IMAD.X R21, R21, 0x1, R0, P2 ;  /* 0x0000000115157824 */ /* 0x000fe200010e0600 */
[----:B0-----:R-:W4:Y:S01]  /*cd230*/  LDL.LU R9, [R1+0x2a1c] ;  /* 0x002a1c0001097983 */ /* 0x001f220000300800 */
[----:B------:R-:W-:-:S03]  /*cd240*/  IADD3 R22, P2, PT, R22, R3, RZ ;  /* 0x0000000316167210 */ /* 0x000fc60007f5e0ff */
[----:B------:R0:W-:Y:S04]  /*cd250*/  STL [R1+0x2a6c], R8 ;  /* 0x002a6c0801007387 */ /* 0x0001e80000100800 */
[----:B0-----:R-:W4:Y:S04]  /*cd260*/  LDL.LU R8, [R1+0x29e8] ;  /* 0x0029e80001087983 */ /* 0x001f280000300800 */
[----:B------:R-:W-:Y:S04]  /*cd270*/  STL [R1+0x2a38], R20 ;  /* 0x002a381401007387 */ /* 0x000fe80000100800 */
[----:B------:R-:W-:Y:S04]  /*cd280*/  STL [R1+0x2a64], R21 ;  /* 0x002a641501007387 */ /* 0x000fe80000100800 */
[----:B------:R-:W-:Y:S01]  /*cd290*/  STL [R1+0x2a30], R22 ;  /* 0x002a301601007387 */ /* 0x000fe20000100800 */
[--C-:B--2---:R-:W-:Y:S01]  /*cd2a0*/  IMAD.X R23, R23, 0x1, R0.reuse, P1 ;  /* 0x0000000117177824 */ /* 0x104fe200008e0600 */
[-C--:B------:R-:W-:Y:S01]  /*cd2b0*/  IADD3 R10, P1, PT, R10, R3.reuse, RZ ;  /* 0x000000030a0a7210 */ /* 0x080fe20007f3e0ff */
[--C-:B------:R-:W-:Y:S01]  /*cd2c0*/  IMAD.X R11, R11, 0x1, R0.reuse, P0 ;  /* 0x000000010b0b7824 */ /* 0x100fe200000e0600 */
[----:B------:R-:W-:Y:S01]  /*cd2d0*/  IADD3 R19, P0, PT, R19, R3, RZ ;  /* 0x0000000313137210 */ /* 0x000fe20007f1e0ff */
[--C-:B------:R-:W-:Y:S01]  /*cd2e0*/  IMAD.X R18, R18, 0x1, R0.reuse, P4 ;  /* 0x0000000112127824 */ /* 0x100fe200020e0600 */
[----:B------:R-:W-:Y:S01]  /*cd2f0*/  STL [R1+0x2a5c], R23 ;  /* 0x002a5c1701007387 */ /* 0x000fe20000100800 */
[----:B------:R-:W-:-:S03]  /*cd300*/  IMAD.X R27, R27, 0x1, R0, P6 ;  /* 0x000000011b1b7824 */ /* 0x000fc600030e0600 */
[----:B------:R-:W-:Y:S01]  /*cd310*/  STL [R1+0x2a28], R10 ;  /* 0x002a280a01007387 */ /* 0x000fe20000100800 */
[-C--:B------:R-:W-:Y:S02]  /*cd320*/  IADD3 R26, P4, PT, R26, R3.reuse, RZ ;  /* 0x000000031a1a7210 */ /* 0x080fe40007f9e0ff */
[----:B------:R-:W-:Y:S01]  /*cd330*/  IADD3 R25, P6, PT, R25, R3, RZ ;  /* 0x0000000319197210 */ /* 0x000fe20007fde0ff */
[----:B------:R-:W-:Y:S04]  /*cd340*/  STL [R1+0x2a54], R11 ;  /* 0x002a540b01007387 */ /* 0x000fe80000100800 */
[----:B------:R-:W-:Y:S04]  /*cd350*/  STL [R1+0x2a20], R19 ;  /* 0x002a201301007387 */ /* 0x000fe80000100800 */
[----:B------:R-:W-:Y:S04]  /*cd360*/  STL [R1+0x2a4c], R18 ;  /* 0x002a4c1201007387 */ /* 0x000fe80000100800 */
[----:B------:R0:W-:Y:S04]  /*cd370*/  STL [R1+0x2a10], R25 ;  /* 0x002a101901007387 */ /* 0x0001e80000100800 */
[----:B------:R-:W-:Y:S04]  /*cd380*/  STL [R1+0x2a18], R26 ;  /* 0x002a181a01007387 */ /* 0x000fe80000100800 */
[----:B0-----:R-:W2:Y:S04]  /*cd390*/  LDL.LU R25, [R1+0x2a14] ;  /* 0x002a140001197983 */ /* 0x001ea80000300800 */
[----:B------:R-:W-:Y:S01]  /*cd3a0*/  STL [R1+0x2a44], R27 ;  /* 0x002a441b01007387 */ /* 0x000fe20000100800 */
[----:B---3--:R-:W-:-:S05]  /*cd3b0*/  IMAD.X R24, R24, 0x1, R0, P5 ;  /* 0x0000000118187824 */ /* 0x008fca00028e0600 */
[----:B------:R0:W-:Y:S04]  /*cd3c0*/  STL [R1+0x2a3c], R24 ;  /* 0x002a3c1801007387 */ /* 0x0001e80000100800 */
[----:B0-----:R-:W3:Y:S01]  /*cd3d0*/  LDL.LU R24, [R1+0x29e0] ;  /* 0x0029e00001187983 */ /* 0x001ee20000300800 */
[----:B----4-:R-:W-:-:S05]  /*cd3e0*/  IADD3 R5, P5, PT, R5, R3, RZ ;  /* 0x0000000305057210 */ /* 0x010fca0007fbe0ff */
[----:B------:R0:W-:Y:S04]  /*cd3f0*/  STL [R1+0x2a08], R5 ;  /* 0x002a080501007387 */ /* 0x0001e80000100800 */
        /* <DEDUP_REMOVED lines=62> */
[-C--:B------:R-:W-:Y:S01]  /*cd7e0*/  IADD3 R9, P2, PT, R9, R3.reuse, RZ ;  /* 0x0000000309097210 */ /* 0x080fe20007f5e0ff */
[--C-:B------:R-:W-:Y:S01]  /*cd7f0*/  IMAD.X R20, R20, 0x1, R0.reuse, P1 ;  /* 0x0000000114147824 */ /* 0x100fe200008e0600 */
[----:B------:R-:W-:Y:S01]  /*cd800*/  IADD3 R21, P1, PT, R21, R3, RZ ;  /* 0x0000000315157210 */ /* 0x000fe20007f3e0ff */
[----:B------:R-:W-:-:S02]  /*cd810*/  IMAD.X R22, R22, 0x1, R0, P0 ;  /* 0x0000000116167824 */ /* 0x000fc400000e0600 */
        /* <DEDUP_REMOVED lines=19> */
[----:B------:R-:W-:Y:S04]  /*cd950*/  STL [R1+0x29cc], R26 ;  /* 0x0029cc1a01007387 */ /* 0x000fe80000100800 */
[----:B0-----:R-:W4:Y:S04]  /*cd960*/  LDL.LU R8, [R1+0x2968] ;  /* 0x0029680001087983 */ /* 0x001f280000300800 */
[----:B------:R-:W-:Y:S01]  /*cd970*/  STL [R1+0x2998], R27 ;  /* 0x0029981b01007387 */ /* 0x000fe20000100800 */
[----:B--2---:R-:W-:-:S05]  /*cd980*/  IADD3 R25, P3, PT, R25, R3, RZ ;  /* 0x0000000319197210 */ /* 0x004fca0007f7e0ff */
[----:B------:R0:W-:Y:S04]  /*cd990*/  STL [R1+0x2990], R25 ;  /* 0x0029901901007387 */ /* 0x0001e80000100800 */
[----:B0-----:R-:W2:Y:S01]  /*cd9a0*/  LDL.LU R25, [R1+0x2994] ;  /* 0x0029940001197983 */ /* 0x001ea20000300800 */
        /* <DEDUP_REMOVED lines=23> */
[----:B0-----:R-:W4:Y:S04]  /*cdb20*/  LDL.LU R2, [R1+0x2974] ;  /* 0x0029740001027983 */ /* 0x001f280000300800 */
[----:B------:R-:W4:Y:S01]  /*cdb30*/  LDL.LU R20, [R1+0x2940] ;  /* 0x0029400001147983 */ /* 0x000f220000300800 */
[----:B------:R-:W-:-:S03]  /*cdb40*/  IMAD.X R9, R9, 0x1, R0, P6 ;  /* 0x0000000109097824 */ /* 0x000fc600030e0600 */
        /* <DEDUP_REMOVED lines=43> */
[-C--:B------:R-:W-:Y:S01]  /*cde00*/  IADD3 R22, P4, PT, R22, R3.reuse, RZ ;  /* 0x0000000316167210 */ /* 0x080fe20007f9e0ff */
[--C-:B------:R-:W-:Y:S01]  /*cde10*/  IMAD.X R23, R23, 0x1, R0.reuse, P6 ;  /* 0x0000000117177824 */ /* 0x100fe200030e0600 */
[----:B------:R-:W-:Y:S01]  /*cde20*/  IADD3 R10, P6, PT, R10, R3, RZ ;  /* 0x000000030a0a7210 */ /* 0x000fe20007fde0ff */
        /* <DEDUP_REMOVED lines=105> */
[----:B------:R-:W-:Y:S04]  /*ce4c0*/  STL [R1+0x28a8], R18 ;  /* 0x0028a81201007387 */ /* 0x000fe80000100800 */
[----:B------:R0:W-:Y:S04]  /*ce4d0*/  STL [R1+0x28cc], R2 ;  /* 0x0028cc0201007387 */ /* 0x0001e80000100800 */
[----:B------:R-:W-:Y:S04]  /*ce4e0*/  STL [R1+0x28d4], R26 ;  /* 0x0028d41a01007387 */ /* 0x000fe80000100800 */
[----:B0-----:R-:W4:Y:S01]  /*ce4f0*/  LDL.LU R2, [R1+0x2870] ;  /* 0x0028700001027983 */ /* 0x001f220000300800 */
[----:B------:R-:W-:-:S02]  /*ce500*/  IADD3 R27, P1, PT, R27, R3, RZ ;  /* 0x000000031b1b7210 */ /* 0x000fc40007f3e0ff */
[----:B------:R-:W-:-:S03]  /*ce510*/  IADD3 R9, P0, PT, R9, R3, RZ ;  /* 0x0000000309097210 */ /* 0x000fc60007f1e0ff */
[----:B------:R-:W-:Y:S04]  /*ce520*/  STL [R1+0x28a0], R27 ;  /* 0x0028a01b01007387 */ /* 0x000fe80000100800 */
        /* <DEDUP_REMOVED lines=138> */
[----:B------:R-:W-:-:S05]  /*cedd0*/  IADD3.X R9, PT, PT, R9, R0, RZ, P4, !PT ;  /* 0x0000000009097210 */ /* 0x000fca00027fe4ff */
        /* <DEDUP_REMOVED lines=206> */
[-C--:B------:R-:W-:Y:S01]  /*cfac0*/  IADD3 R4, P0, PT, R4, R3.reuse, RZ ;  /* 0x0000000304047210 */ /* 0x080fe20007f1e0ff */
        /* <DEDUP_REMOVED lines=92> */
[--C-:B----4-:R-:W-:Y:S01]  /*d0090*/  IMAD.X R5, R5, 0x1, R0.reuse, P6 ;  /* 0x0000000105057824 */ /* 0x110fe200030e0600 */
[-C--:B------:R-:W-:Y:S01]  /*d00a0*/  IADD3 R20, P6, PT, R20, R3.reuse, RZ ;  /* 0x0000000314147210 */ /* 0x080fe20007fde0ff */
[--C-:B------:R-:W-:Y:S01]  /*d00b0*/  IMAD.X R21, R21, 0x1, R0.reuse, P5 ;  /* 0x0000000115157824 */ /* 0x100fe200028e0600 */
[-C--:B------:R-:W-:Y:S02]  /*d00c0*/  IADD3 R22, P5, PT, R22, R3.reuse, RZ ;  /* 0x0000000316167210 */ /* 0x080fe40007fbe0ff */
[----:B------:R0:W-:Y:S01]  /*d00d0*/  STL [R1+0x268c], R5 ;  /* 0x00268c0501007387 */ /* 0x0001e20000100800 */
[--C-:B------:R-:W-:Y:S01]  /*d00e0*/  IMAD.X R23, R23, 0x1, R0.reuse, P3 ;  /* 0x0000000117177824 */ /* 0x100fe200018e0600 */
[-C--:B------:R-:W-:Y:S01]  /*d00f0*/  IADD3 R10, P3, PT, R10, R3.reuse, RZ ;  /* 0x000000030a0a7210 */ /* 0x080fe20007f7e0ff */
[--C-:B------:R-:W-:Y:S01]  /*d0100*/  IMAD.X R11, R11, 0x1, R0.reuse, P2 ;  /* 0x000000010b0b7824 */ /* 0x100fe200010e0600 */
[----:B------:R-:W-:Y:S01]  /*d0110*/  IADD3 R19, P2, PT, R19, R3, RZ ;  /* 0x0000000313137210 */ /* 0x000fe20007f5e0ff */
[--C-:B------:R-:W-:Y:S01]  /*d0120*/  IMAD.X R18, R18, 0x1, R0.reuse, P1 ;  /* 0x0000000112127824 */ /* 0x100fe200008e0600 */
[----:B0-----:R-:W4:Y:S04]  /*d0130*/  LDL.LU R5, [R1+0x2608] ;  /* 0x0026080001057983 */ /* 0x001f280000300800 */
        /* <DEDUP_REMOVED lines=41> */
[----:B0-----:R-:W3:Y:S04]  /*d03d0*/  LDL.LU R24, [R1+0x25e0] ;  /* 0x0025e00001187983 */ /* 0x001ee80000300800 */
[----:B------:R-:W3:Y:S04]  /*d03e0*/  LDL.LU R20, [R1+0x260c] ;  /* 0x00260c0001147983 */ /* 0x000ee80000300800 */
[----:B------:R-:W3:Y:S04]  /*d03f0*/  LDL.LU R21, [R1+0x25d8] ;  /* 0x0025d80001157983 */ /* 0x000ee80000300800 */
[----:B------:R-:W3:Y:S01]  /*d0400*/  LDL.LU R22, [R1+0x2604] ;  /* 0x0026040001167983 */ /* 0x000ee20000300800 */
[----:B----4-:R-:W-:-:S05]  /*d0410*/  IADD3 R5, P2, PT, R5, R3, RZ ;  /* 0x0000000305057210 */ /* 0x010fca0007f5e0ff */
        /* <DEDUP_REMOVED lines=37> */
[--C-:B------:R-:W-:Y:S01]  /*d0670*/  IMAD.X R20, R20, 0x1, R0.reuse, P3 ;  /* 0x0000000114147824 */ /* 0x100fe200018e0600 */
[-C--:B------:R-:W-:Y:S01]  /*d0680*/  IADD3 R21, P3, PT, R21, R3.reuse, RZ ;  /* 0x0000000315157210 */ /* 0x080fe20007f7e0ff */
[--C-:B------:R-:W-:Y:S02]  /*d0690*/  IMAD.X R22, R22, 0x1, R0.reuse, P2 ;  /* 0x0000000116167824 */ /* 0x100fe400010e0600 */
[----:B------:R0:W-:Y:S01]  /*d06a0*/  STL [R1+0x25e0], R24 ;  /* 0x0025e01801007387 */ /* 0x0001e20000100800 */
[-C--:B----4-:R-:W-:Y:S01]  /*d06b0*/  IADD3 R23, P2, PT, R23, R3.reuse, RZ ;  /* 0x0000000317177210 */ /* 0x090fe20007f5e0ff */
[--C-:B------:R-:W-:Y:S01]  /*d06c0*/  IMAD.X R10, R10, 0x1, R0.reuse, P1 ;  /* 0x000000010a0a7824 */ /* 0x100fe200008e0600 */
[----:B------:R-:W-:Y:S01]  /*d06d0*/  IADD3 R11, P1, PT, R11, R3, RZ ;  /* 0x000000030b0b7210 */ /* 0x000fe20007f3e0ff */
[----:B0-----:R-:W3:Y:S04]  /*d06e0*/  LDL.LU R24, [R1+0x25bc] ;  /* 0x0025bc0001187983 */ /* 0x001ee80000300800 */
[----:B------:R-:W-:Y:S04]  /*d06f0*/  STL [R1+0x260c], R20 ;  /* 0x00260c1401007387 */ /* 0x000fe80000100800 */
        /* <DEDUP_REMOVED lines=14> */
[----:B0-----:R-:W4:Y:S01]  /*d07e0*/  LDL.LU R5, [R1+0x2588] ;  /* 0x0025880001057983 */ /* 0x001f220000300800 */
[----:B------:R-:W-:-:S03]  /*d07f0*/  IADD3 R4, P6, PT, R4, R3, RZ ;  /* 0x0000000304047210 */ /* 0x000fc60007fde0ff */
[----:B------:R-:W-:Y:S04]  /*d0800*/  STL [R1+0x25b8], R27 ;  /* 0x0025b81b01007387 */ /* 0x000fe80000100800 */
        /* <DEDUP_REMOVED lines=40> */
[----:B------:R0:W-:Y:S04]  /*d0a90*/  STL [R1+0x2588], R5 ;  /* 0x0025880501007387 */ /* 0x0001e80000100800 */
        /* <DEDUP_REMOVED lines=29> */
[----:B------:R0:W-:Y:S04]  /*d0c70*/  STL [R1+0x2594], R25 ;  /* 0x0025941901007387 */ /* 0x0001e80000100800 */
[----:B0-----:R-:W2:Y:S04]  /*d0c80*/  LDL.LU R25, [R1+0x2510] ;  /* 0x0025100001197983 */ /* 0x001ea80000300800 */
[----:B------:R-:W-:Y:S01]  /*d0c90*/  STL [R1+0x2560], R20 ;  /* 0x0025601401007387 */ /* 0x000fe20000100800 */
[----:B---3--:R-:W-:Y:S02]  /*d0ca0*/  IADD3.X R23, PT, PT, R23, R0, RZ, P0, !PT ;  /* 0x0000000017177210 */ /* 0x008fe400007fe4ff */
[-C--:B------:R-:W-:Y:S01]  /*d0cb0*/  IADD3 R10, P0, PT, R10, R3.reuse, RZ ;  /* 0x000000030a0a7210 */ /* 0x080fe20007f1e0ff */
[----:B------:R-:W-:Y:S01]  /*d0cc0*/  IMAD.X R11, R11, 0x1, R0, P4 ;  /* 0x000000010b0b7824 */ /* 0x000fe200020e0600 */
        /* <DEDUP_REMOVED lines=14> */
[----:B0-----:R-:W3:Y:S04]  /*d0db0*/  LDL.LU R24, [R1+0x253c] ;  /* 0x00253c0001187983 */ /* 0x001ee80000300800 */
[----:B------:R-:W-:Y:S01]  /*d0dc0*/  STL [R1+0x256c], R27 ;  /* 0x00256c1b01007387 */ /* 0x000fe20000100800 */
[----:B----4-:R-:W-:-:S05]  /*d0dd0*/  IMAD.X R5, R5, 0x1, R0, P3 ;  /* 0x0000000105057824 */ /* 0x010fca00018e0600 */
[----:B------:R0:W-:Y:S04]  /*d0de0*/  STL [R1+0x2564], R5 ;  /* 0x0025640501007387 */ /* 0x0001e80000100800 */
        /* <DEDUP_REMOVED lines=83> */
[----:B------:R-:W-:Y:S01]  /*d1320*/  STL [R1+0x24d0], R11 ;  /* 0x0024d00b01007387 */ /* 0x000fe20000100800 */
[----:B------:R-:W-:-:S03]  /*d1330*/  IADD3 R27, P3, PT, R27, R3, RZ ;  /* 0x000000031b1b7210 */ /* 0x000fc60007f7e0ff */
[----:B------:R-:W-:Y:S04]  /*d1340*/  STL [R1+0x24fc], R19 ;  /* 0x0024fc1301007387 */ /* 0x000fe80000100800 */
        /* <DEDUP_REMOVED lines=386> */
[----:B--2---:R-:W-:-:S05]  /*d2b70*/  IADD3.X R25, PT, PT, R25, R0, RZ, P1, !PT ;  /* 0x0000000019197210 */ /* 0x004fca0000ffe4ff */
        /* <DEDUP_REMOVED lines=243> */
[--C-:B------:R-:W-:Y:S01]  /*d3ab0*/  IMAD.X R4, R4, 0x1, R0.reuse, P5 ;  /* 0x0000000104047824 */ /* 0x100fe200028e0600 */
        /* <DEDUP_REMOVED lines=145> */
[----:B------:R-:W3:Y:S04]  /*d43d0*/  LDL.LU R20, [R1+0x2088] ;  /* 0x0020880001147983 */ /* 0x000ee80000300800 */
[----:B------:R-:W3:Y:S04]  /*d43e0*/  LDL.LU R21, [R1+0x20b4] ;  /* 0x0020b40001157983 */ /* 0x000ee80000300800 */
[----:B------:R-:W3:Y:S01]  /*d43f0*/  LDL.LU R22, [R1+0x2080] ;  /* 0x0020800001167983 */ /* 0x000ee20000300800 */
[----:B----4-:R-:W-:-:S05]  /*d4400*/  IMAD.X R5, R5, 0x1, R0, P4 ;  /* 0x0000000105057824 */ /* 0x010fca00020e0600 */
        /* <DEDUP_REMOVED lines=38> */
[--C-:B------:R-:W-:Y:S01]  /*d4670*/  IMAD.X R21, R21, 0x1, R0.reuse, P0 ;  /* 0x0000000115157824 */ /* 0x100fe200000e0600 */
[----:B------:R-:W-:Y:S02]  /*d4680*/  IADD3 R22, P0, PT, R22, R3, RZ ;  /* 0x0000000316167210 */ /* 0x000fe40007f1e0ff */
[----:B------:R0:W-:Y:S01]  /*d4690*/  STL [R1+0x20bc], R24 ;  /* 0x0020bc1801007387 */ /* 0x0001e20000100800 */
[----:B----4-:R-:W-:-:S03]  /*d46a0*/  IMAD.X R23, R23, 0x1, R0, P4 ;  /* 0x0000000117177824 */ /* 0x010fc600020e0600 */
[----:B0-----:R-:W3:Y:S01]  /*d46b0*/  LDL.LU R24, [R1+0x2038] ;  /* 0x0020380001187983 */ /* 0x001ee20000300800 */
[----:B------:R-:W-:-:S03]  /*d46c0*/  IADD3 R10, P4, PT, R10, R3, RZ ;  /* 0x000000030a0a7210 */ /* 0x000fc60007f9e0ff */
        /* <DEDUP_REMOVED lines=18> */
[----:B------:R-:W-:-:S05]  /*d47f0*/  IMAD.X R4, R4, 0x1, R0, P2 ;  /* 0x0000000104047824 */ /* 0x000fca00010e0600 */
        /* <DEDUP_REMOVED lines=50> */
[----:B------:R-:W-:-:S03]  /*d4b20*/  IADD3.X R29, PT, PT, R29, R0, RZ, P2, !PT ;  /* 0x000000001d1d7210 */ /* 0x000fc600017fe4ff */
        /* <DEDUP_REMOVED lines=20> */
[----:B0-----:R-:W2:Y:S04]  /*d4c70*/  LDL.LU R25, [R1+0x1fec] ;  /* 0x001fec0001197983 */ /* 0x001ea80000300800 */
[----:B------:R-:W-:Y:S04]  /*d4c80*/  STL [R1+0x203c], R20 ;  /* 0x00203c1401007387 */ /* 0x000fe80000100800 */
[----:B------:R-:W-:Y:S01]  /*d4c90*/  STL [R1+0x2008], R21 ;  /* 0x0020081501007387 */ /* 0x000fe20000100800 */
[-C--:B---3--:R-:W-:Y:S01]  /*d4ca0*/  IADD3 R23, P6, PT, R23, R3.reuse, RZ ;  /* 0x0000000317177210 */ /* 0x088fe20007fde0ff */
        /* <DEDUP_REMOVED lines=462> */
[-C--:B------:R-:W-:Y:S02]  /*d6990*/  IADD3 R10, P5, PT, R10, R3.reuse, RZ ;  /* 0x000000030a0a7210 */ /* 0x080fe40007fbe0ff */
[----:B------:R-:W-:Y:S02]  /*d69a0*/  IADD3.X R11, PT, PT, R11, R0, RZ, P3, !PT ;  /* 0x000000000b0b7210 */ /* 0x000fe40001ffe4ff */
        /* <DEDUP_REMOVED lines=230> */
[----:B0-----:R-:W4:Y:S04]  /*d7810*/  LDL.LU R4, [R1+0x1c30] ;  /* 0x001c300001047983 */ /* 0x001f280000300800 */
[----:B------:R-:W4:Y:S01]  /*d7820*/  LDL.LU R20, [R1+0x1c5c] ;  /* 0x001c5c0001147983 */ /* 0x000f220000300800 */
[----:B------:R-:W-:-:S03]  /*d7830*/  IADD3 R13, P0, PT, R13, R3, RZ ;  /* 0x000000030d0d7210 */ /* 0x000fc60007f1e0ff */
        /* <DEDUP_REMOVED lines=91> */
[----:B------:R-:W4:Y:S04]  /*d7df0*/  LDL.LU R20, [R1+0x1bb0] ;  /* 0x001bb00001147983 */ /* 0x000f280000300800 */
[----:B------:R-:W4:Y:S01]  /*d7e00*/  LDL.LU R21, [R1+0x1bdc] ;  /* 0x001bdc0001157983 */ /* 0x000f220000300800 */
[----:B------:R-:W-:-:S03]  /*d7e10*/  IMAD.X R4, R4, 0x1, R0, P6 ;  /* 0x0000000104047824 */ /* 0x000fc600030e0600 */
        /* <DEDUP_REMOVED lines=134> */
[----:B------:R0:W-:Y:S04]  /*d8680*/  STL [R1+0x1b38], R24 ;  /* 0x001b381801007387 */ /* 0x0001e80000100800 */
[----:B0-----:R-:W3:Y:S01]  /*d8690*/  LDL.LU R24, [R1+0x1b14] ;  /* 0x001b140001187983 */ /* 0x001ee20000300800 */
[----:B----4-:R-:W-:Y:S01]  /*d86a0*/  IADD3 R23, P5, PT, R23, R3, RZ ;  /* 0x0000000317177210 */ /* 0x010fe20007fbe0ff */
[----:B------:R-:W-:-:S02]  /*d86b0*/  IMAD.X R10, R10, 0x1, R0, P3 ;  /* 0x000000010a0a7824 */ /* 0x000fc400018e0600 */
        /* <DEDUP_REMOVED lines=18> */
[----:B------:R-:W-:-:S05]  /*d87e0*/  IADD3 R4, P0, PT, R4, R3, RZ ;  /* 0x0000000304047210 */ /* 0x000fca0007f1e0ff */
        /* <DEDUP_REMOVED lines=13> */
[----:B------:R-:W-:-:S03]  /*d88c0*/  IADD3.X R2, PT, PT, R2, R0, RZ, P5, !PT ;  /* 0x0000000002027210 */ /* 0x000fc60002ffe4ff */
        /* <DEDUP_REMOVED lines=58> */
[----:B------:R-:W-:Y:S04]  /*d8c70*/  STL [R1+0x1ab8], R20 ;  /* 0x001ab81401007387 */ /* 0x000fe80000100800 */
[----:B------:R-:W-:Y:S01]  /*d8c80*/  STL [R1+0x1ae4], R21 ;  /* 0x001ae41501007387 */ /* 0x000fe20000100800 */
[--C-:B---3--:R-:W-:Y:S01]  /*d8c90*/  IMAD.X R23, R23, 0x1, R0.reuse, P2 ;  /* 0x0000000117177824 */ /* 0x108fe200010e0600 */
[-C--:B------:R-:W-:Y:S01]  /*d8ca0*/  IADD3 R10, P2, PT, R10, R3.reuse, RZ ;  /* 0x000000030a0a7210 */ /* 0x080fe20007f5e0ff */
[--C-:B------:R-:W-:Y:S01]  /*d8cb0*/  IMAD.X R11, R11, 0x1, R0.reuse, P1 ;  /* 0x000000010b0b7824 */ /* 0x100fe200008e0600 */
[----:B------:R-:W-:Y:S01]  /*d8cc0*/  IADD3 R19, P1, PT, R19, R3, RZ ;  /* 0x0000000313137210 */ /* 0x000fe20007f3e0ff */
[----:B------:R-:W-:Y:S01]  /*d8cd0*/  STL [R1+0x1ab0], R22 ;  /* 0x001ab01601007387 */ /* 0x000fe20000100800 */
[----:B------:R-:W-:-:S02]  /*d8ce0*/  IMAD.X R18, R18, 0x1, R0, P0 ;  /* 0x0000000112127824 */ /* 0x000fc400000e0600 */
[--C-:B------:R-:W-:Y:S01]  /*d8cf0*/  IMAD.X R27, R27, 0x1, R0.reuse, P4 ;  /* 0x000000011b1b7824 */ /* 0x100fe200020e0600 */
[----:B------:R-:W-:Y:S04]  /*d8d00*/  STL [R1+0x1adc], R23 ;  /* 0x001adc1701007387 */ /* 0x000fe80000100800 */
        /* <DEDUP_REMOVED lines=440> */
[----:B------:R-:W-:-:S05]  /*da890*/  IADD3.X R4, PT, PT, R4, R0, RZ, P6, !PT ;  /* 0x0000000004047210 */ /* 0x000fca00037fe4ff */
        /* <DEDUP_REMOVED lines=296> */
[----:B------:R-:W-:-:S02]  /*dbb20*/  IMAD.X R18, R18, 0x1, R0, P2 ;  /* 0x0000000112127824 */ /* 0x000fc400010e0600 */
        /* <DEDUP_REMOVED lines=44> */
[----:B------:R-:W4:Y:S04]  /*dbdf0*/  LDL.LU R21, [R1+0x36f8] ;  /* 0x0036f80001157983 */ /* 0x000f280000300800 */
[----:B------:R-:W4:Y:S01]  /*dbe00*/  LDL.LU R22, [R1+0x36bc] ;  /* 0x0036bc0001167983 */ /* 0x000f220000300800 */
[----:B------:R-:W-:-:S05]  /*dbe10*/  IADD3 R4, P3, PT, R4, R3, RZ ;  /* 0x0000000304047210 */ /* 0x000fca0007f7e0ff */
        /* <DEDUP_REMOVED lines=43> */
[----:B------:R-:W-:Y:S01]  /*dc0d0*/  IADD3 R11, P2, PT, R11, R3, RZ ;  /* 0x000000030b0b7210 */ /* 0x000fe20007f5e0ff */
[----:B0-----:R-:W4:Y:S04]  /*dc0e0*/  LDL.LU R5, [R1+0x3704] ;  /* 0x0037040001057983 */ /* 0x001f280000300800 */
        /* <DEDUP_REMOVED lines=88> */
[----:B------:R0:W-:Y:S04]  /*dc670*/  STL [R1+0x372c], R24 ;  /* 0x00372c1801007387 */ /* 0x0001e80000100800 */
[----:B0-----:R-:W3:Y:S04]  /*dc680*/  LDL.LU R24, [R1+0x37c0] ;  /* 0x0037c00001187983 */ /* 0x001ee80000300800 */
[----:B------:R-:W-:Y:S01]  /*dc690*/  STL [R1+0x3770], R20 ;  /* 0x0037701401007387 */ /* 0x000fe20000100800 */
[----:B----4-:R-:W-:-:S03]  /*dc6a0*/  IMAD.X R23, R23, 0x1, R0, P1 ;  /* 0x0000000117177824 */ /* 0x010fc600008e0600 */
[----:B------:R-:W-:Y:S01]  /*dc6b0*/  STL [R1+0x3734], R21 ;  /* 0x0037341501007387 */ /* 0x000fe20000100800 */
[--C-:B------:R-:W-:Y:S01]  /*dc6c0*/  IMAD.X R11, R11, 0x1, R0.reuse, P0 ;  /* 0x000000010b0b7824 */ /* 0x100fe200000e0600 */
[-C--:B------:R-:W-:Y:S02]  /*dc6d0*/  IADD3 R10, P1, PT, R10, R3.reuse, RZ ;  /* 0x000000030a0a7210 */ /* 0x080fe40007f3e0ff */
[----:B------:R-:W-:Y:S01]  /*dc6e0*/  STL [R1+0x3778], R22 ;  /* 0x0037781601007387 */ /* 0x000fe20000100800 */
[----:B------:R-:W-:Y:S02]  /*dc6f0*/  IADD3 R19, P0, PT, R19, R3, RZ ;  /* 0x0000000313137210 */ /* 0x000fe40007f1e0ff */
[----:B------:R-:W-:Y:S01]  /*dc700*/  IADD3.X R18, PT, PT, R18, R0, RZ, P4, !PT ;  /* 0x0000000012127210 */ /* 0x000fe200027fe4ff */
        /* <DEDUP_REMOVED lines=86> */
[----:B------:R-:W-:Y:S04]  /*dcc70*/  STL [R1+0x37f0], R21 ;  /* 0x0037f01501007387 */ /* 0x000fe80000100800 */
[----:B------:R-:W-:Y:S01]  /*dcc80*/  STL [R1+0x37b4], R22 ;  /* 0x0037b41601007387 */ /* 0x000fe20000100800 */
[-C--:B---3--:R-:W-:Y:S01]  /*dcc90*/  IADD3 R23, P0, PT, R23, R3.reuse, RZ ;  /* 0x0000000317177210 */ /* 0x088fe20007f1e0ff */
        /* <DEDUP_REMOVED lines=276> */
[-C--:B------:R-:W-:Y:S01]  /*ddde0*/  IADD3 R23, P2, PT, R23, R3.reuse, RZ ;  /* 0x0000000317177210 */ /* 0x080fe20007f5e0ff */
[----:B------:R0:W-:Y:S01]  /*dddf0*/  STL [R1+0x3960], R18 ;  /* 0x0039601201007387 */ /* 0x0001e20000100800 */
[--C-:B------:R-:W-:Y:S01]  /*dde00*/  IMAD.X R10, R10, 0x1, R0.reuse, P1 ;  /* 0x000000010a0a7824 */ /* 0x100fe200008e0600 */
[-C--:B------:R-:W-:Y:S01]  /*dde10*/  IADD3 R11, P1, PT, R11, R3.reuse, RZ ;  /* 0x000000030b0b7210 */ /* 0x080fe20007f3e0ff */
[--C-:B------:R-:W-:Y:S01]  /*dde20*/  IMAD.X R19, R19, 0x1, R0.reuse, P0 ;  /* 0x0000000113137824 */ /* 0x100fe200000e0600 */
[-C--:B------:R-:W-:Y:S01]  /*dde30*/  IADD3 R26, P0, PT, R26, R3.reuse, RZ ;  /* 0x000000031a1a7210 */ /* 0x080fe20007f1e0ff */
[----:B------:R-:W-:Y:S01]  /*dde40*/  IMAD.X R27, R27, 0x1, R0, P4 ;  /* 0x000000011b1b7824 */ /* 0x000fe200020e0600 */
[----:B0-----:R0:W5:Y:S04]  /*dde50*/  LDL.LU R18, [R1+0x3af0] ;  /* 0x003af00001127983 */ /* 0x0011680000300800 */
[----:B------:R-:W-:Y:S04]  /*dde60*/  STL [R1+0x3924], R20 ;  /* 0x0039241401007387 */ /* 0x000fe80000100800 */
[----:B------:R-:W-:Y:S04]  /*dde70*/  STL [R1+0x3968], R21 ;  /* 0x0039681501007387 */ /* 0x000fe80000100800 */
[----:B------:R-:W-:Y:S04]  /*dde80*/  STL [R1+0x392c], R22 ;  /* 0x00392c1601007387 */ /* 0x000fe80000100800 */
[----:B------:R-:W-:Y:S04]  /*dde90*/  STL [R1+0x3970], R23 ;  /* 0x0039701701007387 */ /* 0x000fe80000100800 */
[----:B------:R-:W-:Y:S04]  /*ddea0*/  STL [R1+0x3934], R10 ;  /* 0x0039340a01007387 */ /* 0x000fe80000100800 */
[----:B------:R-:W-:Y:S01]  /*ddeb0*/  STL [R1+0x3978], R11 ;  /* 0x0039780b01007387 */ /* 0x000fe20000100800 */
[----:B------:R-:W-:-:S03]  /*ddec0*/  IADD3 R9, P4, PT, R9, R3, RZ ;  /* 0x0000000309097210 */ /* 0x000fc60007f9e0ff */
[----:B------:R1:W-:Y:S01]  /*dded0*/  STL [R1+0x393c], R19 ;  /* 0x00393c1301007387 */ /* 0x0003e20000100800 */
[----:B------:R-:W-:-:S03]  /*ddee0*/  IMAD.X R8, R8, 0x1, R0, P6 ;  /* 0x0000000108087824 */ /* 0x000fc600030e0600 */
[----:B-1----:R-:W4:Y:S04]  /*ddef0*/  LDL.LU R19, [R1+0x39b8] ;  /* 0x0039b80001137983 */ /* 0x002f280000300800 */
[----:B------:R-:W-:Y:S04]  /*ddf00*/  STL [R1+0x3980], R26 ;  /* 0x0039801a01007387 */ /* 0x000fe80000100800 */
[----:B------:R-:W-:Y:S04]  /*ddf10*/  STL [R1+0x3944], R27 ;  /* 0x0039441b01007387 */ /* 0x000fe80000100800 */
[----:B------:R1:W-:Y:S04]  /*ddf20*/  STL [R1+0x394c], R8 ;  /* 0x00394c0801007387 */ /* 0x0003e80000100800 */
[----:B------:R0:W-:Y:S04]  /*ddf30*/  STL [R1+0x3988], R9 ;  /* 0x0039880901007387 */ /* 0x0001e80000100800 */
[----:B-1----:R-:W4:Y:S04]  /*ddf40*/  LDL.LU R8, [R1+0x39c0] ;  /* 0x0039c00001087983 */ /* 0x002f280000300800 */
[----:B0-----:R-:W4:Y:S01]  /*ddf50*/  LDL.LU R9, [R1+0x39c8] ;  /* 0x0039c80001097983 */ /* 0x001f220000300800 */
[----:B--2---:R-:W-:Y:S01]  /*ddf60*/  IADD3 R25, P6, PT, R25, R3, RZ ;  /* 0x0000000319197210 */ /* 0x004fe20007fde0ff */
[----:B---3--:R-:W-:-:S05]  /*ddf70*/  IMAD.X R24, R24, 0x1, R0, P5 ;  /* 0x0000000118187824 */ /* 0x008fca00028e0600 */
[----:B------:R0:W-:Y:S04]  /*ddf80*/  STL [R1+0x3954], R24 ;  /* 0x0039541801007387 */ /* 0x0001e80000100800 */
[----:B------:R1:W-:Y:S04]  /*ddf90*/  STL [R1+0x3990], R25 ;  /* 0x0039901901007387 */ /* 0x0003e80000100800 */
[----:B0-----:R-:W2:Y:S04]  /*ddfa0*/  LDL.LU R24, [R1+0x39d0] ;  /* 0x0039d00001187983 */ /* 0x001ea80000300800 */
[----:B-1----:R-:W3:Y:S01]  /*ddfb0*/  LDL.LU R25, [R1+0x39d8] ;  /* 0x0039d80001197983 */ /* 0x002ee20000300800 */
[----:B----4-:R-:W-:Y:S01]  /*ddfc0*/  IADD3 R5, P5, PT, R5, R3, RZ ;  /* 0x0000000305057210 */ /* 0x010fe20007fbe0ff */
[----:B------:R-:W-:-:S05]  /*ddfd0*/  IMAD.X R4, R4, 0x1, R0, P3 ;  /* 0x0000000104047824 */ /* 0x000fca00018e0600 */
[----:B------:R0:W-:Y:S04]  /*ddfe0*/  STL [R1+0x395c], R4 ;  /* 0x00395c0401007387 */ /* 0x0001e80000100800 */
[----:B------:R1:W-:Y:S04]  /*ddff0*/  STL [R1+0x3998], R5 ;  /* 0x0039980501007387 */ /* 0x0003e80000100800 */
[----:B0-----:R-:W4:Y:S04]  /*de000*/  LDL.LU R4, [R1+0x39e0] ;  /* 0x0039e00001047983 */ /* 0x001f280000300800 */
[----:B-1----:R-:W2:Y:S01]  /*de010*/  LDL.LU R5, [R1+0x39e8] ;  /* 0x0039e80001057983 */ /* 0x002ea20000300800 */
[----:B------:R-:W-:Y:S01]  /*de020*/  IADD3 R13, P3, PT, R13, R3, RZ ;  /* 0x000000030d0d7210 */ /* 0x000fe20007f7e0ff */
[----:B------:R-:W-:-:S05]  /*de030*/  IMAD.X R12, R12, 0x1, R0, P2 ;  /* 0x000000010c0c7824 */ /* 0x000fca00010e0600 */
[----:B------:R0:W-:Y:S04]  /*de040*/  STL [R1+0x3964], R12 ;  /* 0x0039640c01007387 */ /* 0x0001e80000100800 */
[----:B------:R1:W-:Y:S04]  /*de050*/  STL [R1+0x39a0], R13 ;  /* 0x0039a00d01007387 */ /* 0x0003e80000100800 */
[----:B0-----:R-:W2:Y:S04]  /*de060*/  LDL.LU R12, [R1+0x39f0] ;  /* 0x0039f000010c7983 */ /* 0x001ea80000300800 */
[----:B-1----:R-:W2:Y:S01]  /*de070*/  LDL.LU R13, [R1+0x39f8] ;  /* 0x0039f800010d7983 */ /* 0x002ea20000300800 */
[----:B------:R-:W-:-:S05]  /*de080*/  IADD3 R29, P2, PT, R29, R3, RZ ;  /* 0x000000031d1d7210 */ /* 0x000fca0007f5e0ff */
[----:B------:R0:W-:Y:S04]  /*de090*/  STL [R1+0x39a8], R29 ;  /* 0x0039a81d01007387 */ /* 0x0001e80000100800 */
[----:B0-----:R-:W2:Y:S01]  /*de0a0*/  LDL.LU R29, [R1+0x3a00] ;  /* 0x003a0000011d7983 */ /* 0x001ea20000300800 */
[--C-:B------:R-:W-:Y:S01]  /*de0b0*/  IMAD.X R28, R28, 0x1, R0.reuse, P1 ;  /* 0x000000011c1c7824 */ /* 0x100fe200008e0600 */
[----:B------:R-:W-:Y:S02]  /*de0c0*/  IADD3 R2, P1, PT, R2, R3, RZ ;  /* 0x0000000302027210 */ /* 0x000fe40007f3e0ff */
[----:B------:R-:W2:Y:S04]  /*de0d0*/  LDL.LU R3, [R1+0x3974] ;  /* 0x0039740001037983 */ /* 0x000ea80000300800 */
[----:B------:R0:W-:Y:S04]  /*de0e0*/  STL [R1+0x396c], R28 ;  /* 0x00396c1c01007387 */ /* 0x0001e80000100800 */
[----:B0-----:R-:W3:Y:S04]  /*de0f0*/  LDL.LU R28, [R1+0x3a08] ;  /* 0x003a0800011c7983 */ /* 0x001ee80000300800 */
[----:B------:R0:W-:Y:S04]  /*de100*/  STL [R1+0x39b0], R2 ;  /* 0x0039b00201007387 */ /* 0x0001e80000100800 */
        /* <DEDUP_REMOVED lines=9> */
[----:B--2---:R-:W-:-:S05]  /*de1a0*/  IMAD.X R3, R3, 0x1, R0, P0 ;  /* 0x0000000103037824 */ /* 0x004fca00000e0600 */
[----:B------:R0:W-:Y:S02]  /*de1b0*/  STL [R1+0x3974], R3 ;  /* 0x0039740301007387 */ /* 0x0001e40000100800 */
[----:B0-----:R-:W0:Y:S02]  /*de1c0*/  LDC R3, c[0x0][0x3ac] ;  /* 0x0000eb00ff037b82 */ /* 0x001e240000000800 */
[----:B0-----:R-:W-:-:S04]  /*de1d0*/  IMAD.SHL.U32 R3, R3, 0x80, RZ ;  /* 0x0000008003037824 */ /* 0x001fc800078e00ff */
[----:B------:R-:W-:-:S05]  /*de1e0*/  IMAD.SHL.U32 R3, R3, 0x2, RZ ;  /* 0x0000000203037824 */ /* 0x000fca00078e00ff */
[----:B------:R-:W-:-:S05]  /*de1f0*/  IADD3 R19, P0, PT, R19, R3, RZ ;  /* 0x0000000313137210 */ /* 0x000fca0007f1e0ff */
[----:B------:R0:W-:Y:S04]  /*de200*/  STL [R1+0x39b8], R19 ;  /* 0x0039b81301007387 */ /* 0x0001e80000100800 */
[----:B0-----:R0:W5:Y:S04]  /*de210*/  LDL.LU R19, [R1+0x3aec] ;  /* 0x003aec0001137983 */ /* 0x0011680000300800 */
[----:B------:R-:W2:Y:S02]  /*de220*/  LDL.LU R3, [R1+0x397c] ;  /* 0x00397c0001037983 */ /* 0x000ea40000300800 */
[----:B--2---:R-:W-:-:S05]  /*de230*/  IMAD.X R3, R3, 0x1, R0, P4 ;  /* 0x0000000103037824 */ /* 0x004fca00020e0600 */
[----:B------:R1:W-:Y:S02]  /*de240*/  STL [R1+0x397c], R3 ;  /* 0x00397c0301007387 */ /* 0x0003e40000100800 */
[----:B-1----:R-:W1:Y:S02]  /*de250*/  LDC R3, c[0x0][0x3ac] ;  /* 0x0000eb00ff037b82 */ /* 0x002e640000000800 */
[----:B-1----:R-:W-:-:S04]  /*de260*/  IMAD.SHL.U32 R3, R3, 0x80, RZ ;  /* 0x0000008003037824 */ /* 0x002fc800078e00ff */
[----:B------:R-:W-:-:S05]  /*de270*/  IMAD.SHL.U32 R3, R3, 0x2, RZ ;  /* 0x0000000203037824 */ /* 0x000fca00078e00ff */
[----:B------:R-:W-:-:S05]  /*de280*/  IADD3 R8, P4, PT, R8, R3, RZ ;  /* 0x0000000308087210 */ /* 0x000fca0007f9e0ff */
[----:B------:R1:W-:Y:S04]  /*de290*/  STL [R1+0x39c0], R8 ;  /* 0x0039c00801007387 */ /* 0x0003e80000100800 */
[----:B-1----:R-:W2:Y:S04]  /*de2a0*/  LDL.LU R8, [R1+0x3ae8] ;  /* 0x003ae80001087983 */ /* 0x002ea80000300800 */
        /* <DEDUP_REMOVED lines=17> */
[----:B-1----:R0:W5:Y:S04]  /*de3c0*/  LDL.LU R24, [R1+0x3ae0] ;  /* 0x003ae00001187983 */ /* 0x0021680000300800 */
[----:B------:R-:W2:Y:S02]  /*de3d0*/  LDL.LU R3, [R1+0x3994] ;  /* 0x0039940001037983 */ /* 0x000ea40000300800 */
[----:B--2---:R-:W-:-:S05]  /*de3e0*/  IMAD.X R3, R3, 0x1, R0, P3 ;  /* 0x0000000103037824 */ /* 0x004fca00018e0600 */
[----:B------:R1:W-:Y:S02]  /*de3f0*/  STL [R1+0x3994], R3 ;  /* 0x0039940301007387 */ /* 0x0003e40000100800 */
[----:B-1----:R-:W1:Y:S02]  /*de400*/  LDC R3, c[0x0][0x3ac] ;  /* 0x0000eb00ff037b82 */ /* 0x002e640000000800 */
[----:B-1----:R-:W-:-:S05]  /*de410*/  IMAD.SHL.U32 R3, R3, 0x80, RZ ;  /* 0x0000008003037824 */ /* 0x002fca00078e00ff */
[----:B------:R-:W-:-:S04]  /*de420*/  SHF.L.U32 R3, R3, 0x1, RZ ;  /* 0x0000000103037819 */ /* 0x000fc800000006ff */
[----:B---3--:R-:W-:-:S05]  /*de430*/  IADD3 R25, P3, PT, R25, R3, RZ ;  /* 0x0000000319197210 */ /* 0x008fca0007f7e0ff */
[----:B------:R1:W-:Y:S04]  /*de440*/  STL [R1+0x39d8], R25 ;  /* 0x0039d81901007387 */ /* 0x0003e80000100800 */
[----:B-1----:R0:W5:Y:S04]  /*de450*/  LDL.LU R25, [R1+0x3adc] ;  /* 0x003adc0001197983 */ /* 0x0021680000300800 */
[----:B------:R-:W2:Y:S02]  /*de460*/  LDL.LU R3, [R1+0x399c] ;  /* 0x00399c0001037983 */ /* 0x000ea40000300800 */
[----:B--2---:R-:W-:-:S05]  /*de470*/  IMAD.X R3, R3, 0x1, R0, P2 ;  /* 0x0000000103037824 */ /* 0x004fca00010e0600 */
[----:B------:R1:W-:Y:S02]  /*de480*/  STL [R1+0x399c], R3 ;  /* 0x00399c0301007387 */ /* 0x0003e40000100800 */
[----:B-1----:R-:W1:Y:S02]  /*de490*/  LDC R3, c[0x0][0x3ac] ;  /* 0x0000eb00ff037b82 */ /* 0x002e640000000800 */
[----:B-1----:R-:W-:-:S04]  /*de4a0*/  IMAD.SHL.U32 R3, R3, 0x80, RZ ;  /* 0x0000008003037824 */ /* 0x002fc800078e00ff */
[----:B------:R-:W-:-:S05]  /*de4b0*/  IMAD.SHL.U32 R3, R3, 0x2, RZ ;  /* 0x0000000203037824 */ /* 0x000fca00078e00ff */
[----:B----4-:R-:W-:-:S05]  /*de4c0*/  IADD3 R4, P2, PT, R4, R3, RZ ;  /* 0x0000000304047210 */ /* 0x010fca0007f5e0ff */
[----:B------:R1:W-:Y:S04]  /*de4d0*/  STL [R1+0x39e0], R4 ;  /* 0x0039e00401007387 */ /* 0x0003e80000100800 */
[----:B-1----:R-:W2:Y:S04]  /*de4e0*/  LDL.LU R4, [R1+0x3ad8] ;  /* 0x003ad80001047983 */ /* 0x002ea80000300800 */
[----:B------:R-:W3:Y:S02]  /*de4f0*/  LDL.LU R3, [R1+0x39a4] ;  /* 0x0039a40001037983 */ /* 0x000ee40000300800 */
[----:B---3--:R-:W-:-:S05]  /*de500*/  IMAD.X R3, R3, 0x1, R0, P1 ;  /* 0x0000000103037824 */ /* 0x008fca00008e0600 */
[----:B------:R1:W-:Y:S02]  /*de510*/  STL [R1+0x39a4], R3 ;  /* 0x0039a40301007387 */ /* 0x0003e40000100800 */
[----:B-1----:R-:W1:Y:S02]  /*de520*/  LDC R3, c[0x0][0x3ac] ;  /* 0x0000eb00ff037b82 */ /* 0x002e640000000800 */
[----:B-1----:R-:W-:-:S04]  /*de530*/  IMAD.SHL.U32 R3, R3, 0x80, RZ ;  /* 0x0000008003037824 */ /* 0x002fc800078e00ff */
[----:B------:R-:W-:-:S05]  /*de540*/  IMAD.SHL.U32 R3, R3, 0x2, RZ ;  /* 0x0000000203037824 */ /* 0x000fca00078e00ff */
[----:B------:R-:W-:-:S05]  /*de550*/  IADD3 R5, P1, PT, R5, R3, RZ ;  /* 0x0000000305057210 */ /* 0x000fca0007f3e0ff */
[----:B------:R1:W-:Y:S04]  /*de560*/  STL [R1+0x39e8], R5 ;  /* 0x0039e80501007387 */ /* 0x0003e80000100800 */
[----:B-1----:R-:W3:Y:S04]  /*de570*/  LDL.LU R5, [R1+0x3ad4] ;  /* 0x003ad40001057983 */ /* 0x002ee80000300800 */
[----:B------:R-:W4:Y:S02]  /*de580*/  LDL.LU R3, [R1+0x39ac] ;  /* 0x0039ac0001037983 */ /* 0x000f240000300800 */
[----:B----4-:R-:W-:-:S05]  /*de590*/  IMAD.X R3, R3, 0x1, R0, P0 ;  /* 0x0000000103037824 */ /* 0x010fca00000e0600 */
[----:B------:R1:W-:Y:S02]  /*de5a0*/  STL [R1+0x39ac], R3 ;  /* 0x0039ac0301007387 */ /* 0x0003e40000100800 */
[----:B-1----:R-:W1:Y:S02]  /*de5b0*/  LDC R3, c[0x0][0x3ac] ;  /* 0x0000eb00ff037b82 */ /* 0x002e640000000800 */
[----:B-1----:R-:W-:-:S04]  /*de5c0*/  IMAD.SHL.U32 R3, R3, 0x80, RZ ;  /* 0x0000008003037824 */ /* 0x002fc800078e00ff */
[----:B------:R-:W-:-:S05]  /*de5d0*/  IMAD.SHL.U32 R3, R3, 0x2, RZ ;  /* 0x0000000203037824 */ /* 0x000fca00078e00ff */
[----:B------:R-:W-:-:S05]  /*de5e0*/  IADD3 R12, P0, PT, R12, R3, RZ ;  /* 0x000000030c0c7210 */ /* 0x000fca0007f1e0ff */
[----:B------:R1:W-:Y:S04]  /*de5f0*/  STL [R1+0x39f0], R12 ;  /* 0x0039f00c01007387 */ /* 0x0003e80000100800 */
[----:B-1----:R-:W4:Y:S04]  /*de600*/  LDL.LU R12, [R1+0x3ad0] ;  /* 0x003ad000010c7983 */ /* 0x002f280000300800 */
        /* <DEDUP_REMOVED lines=18> */
[----:B------:R-:W2:Y:S01]  /*de730*/  LDL.LU R3, [R1+0x39c4] ;  /* 0x0039c40001037983 */ /* 0x000ea20000300800 */
[--C-:B------:R-:W-:Y:S02]  /*de740*/  IMAD.X R2, R2, 0x1, R0.reuse, P3 ;  /* 0x0000000102027824 */ /* 0x100fe400018e0600 */
[----:B------:R-:W-:-:S02]  /*de750*/  IMAD.X R21, R21, 0x1, R0, P2 ;  /* 0x0000000115157824 */ /* 0x000fc400010e0600 */
[--C-:B------:R-:W-:Y:S02]  /*de760*/  IMAD.X R22, R22, 0x1, R0.reuse, P1 ;  /* 0x0000000116167824 */ /* 0x100fe400008e0600 */
[--C-:B------:R-:W-:Y:S02]  /*de770*/  IMAD.X R23, R23, 0x1, R0.reuse, P0 ;  /* 0x0000000117177824 */ /* 0x100fe400000e0600 */
[--C-:B------:R-:W-:Y:S02]  /*de780*/  IMAD.X R10, R10, 0x1, R0.reuse, P4 ;  /* 0x000000010a0a7824 */ /* 0x100fe400020e0600 */
[--C-:B------:R-:W-:Y:S02]  /*de790*/  IMAD.X R11, R11, 0x1, R0.reuse, P6 ;  /* 0x000000010b0b7824 */ /* 0x100fe400030e0600 */
[----:B--2---:R-:W-:-:S05]  /*de7a0*/  IMAD.X R3, R3, 0x1, R0, P5 ;  /* 0x0000000103037824 */ /* 0x004fca00028e0600 */
[----:B------:R1:W-:Y:S02]  /*de7b0*/  STL [R1+0x39c4], R3 ;  /* 0x0039c40301007387 */ /* 0x0003e40000100800 */
[----:B-1----:R-:W1:Y:S02]  /*de7c0*/  LDC R3, c[0x0][0x3ac] ;  /* 0x0000eb00ff037b82 */ /* 0x002e640000000800 */
[----:B-1----:R-:W-:-:S04]  /*de7d0*/  IMAD.SHL.U32 R3, R3, 0x80, RZ ;  /* 0x0000008003037824 */ /* 0x002fc800078e00ff */
[----:B------:R-:W-:-:S05]  /*de7e0*/  IMAD.SHL.U32 R3, R3, 0x2, RZ ;  /* 0x0000000203037824 */ /* 0x000fca00078e00ff */
[----:B------:R-:W-:-:S05]  /*de7f0*/  IADD3 R28, P5, PT, R28, R3, RZ ;  /* 0x000000031c1c7210 */ /* 0x000fca0007fbe0ff */
[----:B------:R1:W-:Y:S01]  /*de800*/  STL [R1+0x3a08], R28 ;  /* 0x003a081c01007387 */ /* 0x0003e20000100800 */
[----:B------:R-:W-:-:S03]  /*de810*/  IADD3 R20, P3, PT, R20, R3, RZ ;  /* 0x0000000314147210 */ /* 0x000fc60007f7e0ff */
[----:B-1----:R0:W5:Y:S04]  /*de820*/  LDL.LU R28, [R1+0x3ac4] ;  /* 0x003ac400011c7983 */ /* 0x0021680000300800 */
[----:B------:R1:W-:Y:S02]  /*de830*/  STL [R1+0x39cc], R2 ;  /* 0x0039cc0201007387 */ /* 0x0003e40000100800 */
[----:B-1----:R-:W1:Y:S02]  /*de840*/  S2R R2, SR_TID.X ;  /* 0x0000000000027919 */ /* 0x002e640000002100 */
[----:B------:R2:W-:Y:S01]  /*de850*/  STL [R1+0x3a10], R20 ;  /* 0x003a101401007387 */ /* 0x0005e20000100800 */
[----:B------:R-:W-:-:S03]  /*de860*/  IMAD.X R27, R27, 0x1, R0, P3 ;  /* 0x000000011b1b7824 */ /* 0x000fc600018e0600 */
[----:B------:R-:W-:Y:S04]  /*de870*/  STL [R1+0x39d4], R21 ;  /* 0x0039d41501007387 */ /* 0x000fe80000100800 */
[----:B------:R0:W-:Y:S01]  /*de880*/  STL [R1+0x39dc], R22 ;  /* 0x0039dc1601007387 */ /* 0x0001e20000100800 */
[----:B------:R-:W-:-:S03]  /*de890*/  IMAD.X R26, R26, 0x1, R0, P5 ;  /* 0x000000011a1a7824 */ /* 0x000fc600028e0600 */
[----:B------:R0:W-:Y:S04]  /*de8a0*/  STL [R1+0x39e4], R23 ;  /* 0x0039e41701007387 */ /* 0x0001e80000100800 */
[----:B------:R0:W-:Y:S04]  /*de8b0*/  STL [R1+0x39ec], R10 ;  /* 0x0039ec0a01007387 */ /* 0x0001e80000100800 */
[----:B------:R-:W-:Y:S04]  /*de8c0*/  STL [R1+0x3a04], R27 ;  /* 0x003a041b01007387 */ /* 0x000fe80000100800 */
[----:B------:R0:W-:Y:S04]  /*de8d0*/  STL [R1+0x39f4], R11 ;  /* 0x0039f40b01007387 */ /* 0x0001e80000100800 */
[----:B------:R0:W-:Y:S01]  /*de8e0*/  STL [R1+0x39fc], R26 ;  /* 0x0039fc1a01007387 */ /* 0x0001e20000100800 */
[----:B-1----:R-:W-:-:S05]  /*de8f0*/  LOP3.LUT R2, R2, 0x3f, RZ, 0xc0, !PT ;  /* 0x0000003f02027812 */ /* 0x002fca00078ec0ff */
[----:B------:R-:W-:-:S06]  /*de900*/  IMAD.SHL.U32 R2, R2, 0x2, RZ ;  /* 0x0000000202027824 */ /* 0x000fcc00078e00ff */
[----:B------:R-:W3:Y:S04]  /*de910*/  LDL.LU R2, [R1+0x3a28] ;  /* 0x003a280001027983 */ /* 0x000ee80000300800 */
[----:B--2---:R-:W2:Y:S04]  /*de920*/  LDL.LU R20, [R1+0x3a30] ;  /* 0x003a300001147983 */ /* 0x004ea80000300800 */
[----:B0-----:R-:W2:Y:S04]  /*de930*/  LDL.LU R22, [R1+0x3a38] ;  /* 0x003a380001167983 */ /* 0x001ea80000300800 */
[----:B------:R-:W2:Y:S04]  /*de940*/  LDL.LU R23, [R1+0x3a40] ;  /* 0x003a400001177983 */ /* 0x000ea80000300800 */
[----:B------:R-:W2:Y:S04]  /*de950*/  LDL.LU R10, [R1+0x3a48] ;  /* 0x003a4800010a7983 */ /* 0x000ea80000300800 */
[----:B------:R-:W2:Y:S04]  /*de960*/  LDL.LU R11, [R1+0x3a0c] ;  /* 0x003a0c00010b7983 */ /* 0x000ea80000300800 */
[----:B------:R-:W2:Y:S04]  /*de970*/  LDL.LU R26, [R1+0x3a50] ;  /* 0x003a5000011a7983 */ /* 0x000ea80000300800 */
[----:B------:R-:W2:Y:S04]  /*de980*/  LDL.LU R27, [R1+0x3a14] ;  /* 0x003a1400011b7983 */ /* 0x000ea80000300800 */
        /* <DEDUP_REMOVED lines=8> */
[----:B----4-:R-:W-:Y:S04]  /*dea10*/  STL [R1+0x3adc], R12 ;  /* 0x003adc0c01007387 */ /* 0x010fe80000100800 */
[----:B------:R-:W-:Y:S04]  /*dea20*/  STL [R1+0x3ad8], R9 ;  /* 0x003ad80901007387 */ /* 0x000fe80000100800 */
[----:B------:R-:W-:Y:S04]  /*dea30*/  STL [R1+0x3ad4], R8 ;  /* 0x003ad40801007387 */ /* 0x000fe80000100800 */
[----:B------:R-:W-:Y:S04]  /*dea40*/  STL [R1+0x3ad0], R7 ;  /* 0x003ad00701007387 */ /* 0x000fe80000100800 */
[----:B------:R-:W-:Y:S04]  /*dea50*/  STL [R1+0x3acc], R6 ;  /* 0x003acc0601007387 */ /* 0x000fe80000100800 */
[----:B---3--:R-:W-:Y:S04]  /*dea60*/  STL [R1+0x3ac8], R5 ;  /* 0x003ac80501007387 */ /* 0x008fe80000100800 */
[----:B------:R-:W-:Y:S04]  /*dea70*/  STL [R1+0x3ac4], R4 ;  /* 0x003ac40401007387 */ /* 0x000fe80000100800 */
[----:B------:R-:W3:Y:S01]  /*dea80*/  LDL.LU R21, [R1+0x16b4] ;  /* 0x0016b40001157983 */ /* 0x000ee20000300800 */
[----:B------:R-:W-:-:S02]  /*dea90*/  IADD3 R2, P4, PT, R2, R3, RZ ;  /* 0x0000000302027210 */ /* 0x000fc40007f9e0ff */
[-C--:B--2---:R-:W-:Y:S02]  /*deaa0*/  IADD3 R20, P3, PT, R20, R3.reuse, RZ ;  /* 0x0000000314147210 */ /* 0x084fe40007f7e0ff */
[-C--:B------:R-:W-:Y:S02]  /*deab0*/  IADD3 R22, P2, PT, R22, R3.reuse, RZ ;  /* 0x0000000316167210 */ /* 0x080fe40007f5e0ff */
[-C--:B------:R-:W-:Y:S02]  /*deac0*/  IADD3 R23, P1, PT, R23, R3.reuse, RZ ;  /* 0x0000000317177210 */ /* 0x080fe40007f3e0ff */
[-C--:B------:R-:W-:Y:S02]  /*dead0*/  IADD3 R10, P0, PT, R10, R3.reuse, RZ ;  /* 0x000000030a0a7210 */ /* 0x080fe40007f1e0ff */
[----:B------:R-:W-:-:S05]  /*deae0*/  IADD3 R14, P6, PT, R14, R3, RZ ;  /* 0x000000030e0e7210 */ /* 0x000fca0007fde0ff */
[----:B------:R0:W-:Y:S01]  /*deaf0*/  STL [R1+0x3a18], R14 ;  /* 0x003a180e01007387 */ /* 0x0001e20000100800 */
[----:B------:R-:W-:-:S03]  /*deb00*/  IADD3 R13, P5, PT, R13, R3, RZ ;  /* 0x000000030d0d7210 */ /* 0x000fc60007fbe0ff */
[----:B0-----:R-:W2:Y:S04]  /*deb10*/  LDL.LU R14, [R1+0x3a68] ;  /* 0x003a6800010e7983 */ /* 0x001ea80000300800 */
[----:B------:R0:W-:Y:S04]  /*deb20*/  STL [R1+0x3a20], R13 ;  /* 0x003a200d01007387 */ /* 0x0001e80000100800 */
[----:B0-----:R-:W4:Y:S04]  /*deb30*/  LDL.LU R13, [R1+0x3a70] ;  /* 0x003a7000010d7983 */ /* 0x001f280000300800 */
[----:B------:R-:W2:Y:S04]  /*deb40*/  LDL.LU R12, [R1+0x3a78] ;  /* 0x003a7800010c7983 */ /* 0x000ea80000300800 */
[----:B------:R-:W2:Y:S01]  /*deb50*/  LDL.LU R9, [R1+0x3a80] ;  /* 0x003a800001097983 */ /* 0x000ea20000300800 */
[----:B---3--:R-:W-:-:S05]  /*deb60*/  VIADD R21, R21, 0x1 ;  /* 0x0000000115157836 */ /* 0x008fca0000000000 */
[----:B------:R-:W-:Y:S04]  /*deb70*/  STL [R1+0x16b4], R21 ;  /* 0x0016b41501007387 */ /* 0x000fe80000100800 */
[----:B------:R0:W-:Y:S04]  /*deb80*/  STL [R1+0x3a28], R2 ;  /* 0x003a280201007387 */ /* 0x0001e80000100800 */
[----:B------:R-:W3:Y:S04]  /*deb90*/  LDL.LU R8, [R1+0x3a88] ;  /* 0x003a880001087983 */ /* 0x000ee80000300800 */
[----:B------:R-:W2:Y:S01]  /*deba0*/  LDL.LU R7, [R1+0x3a90] ;  /* 0x003a900001077983 */ /* 0x000ea20000300800 */
[----:B------:R-:W-:-:S03]  /*debb0*/  IMAD.X R11, R11, 0x1, R0, P6 ;  /* 0x000000010b0b7824 */ /* 0x000fc600030e0600 */
[----:B------:R1:W-:Y:S04]  /*debc0*/  STL [R1+0x3a30], R20 ;  /* 0x003a301401007387 */ /* 0x0003e80000100800 */
[----:B------:R-:W2:Y:S01]  /*debd0*/  LDL.LU R6, [R1+0x3a98] ;  /* 0x003a980001067983 */ /* 0x000ea20000300800 */
[----:B------:R-:W-:-:S03]  /*debe0*/  IADD3 R26, P6, PT, R26, R3, RZ ;  /* 0x000000031a1a7210 */ /* 0x000fc60007fde0ff */
[----:B------:R0:W-:Y:S04]  /*debf0*/  STL [R1+0x3a38], R22 ;  /* 0x003a381601007387 */ /* 0x0001e80000100800 */
[----:B------:R-:W2:Y:S04]  /*dec00*/  LDL.LU R5, [R1+0x3aa0] ;  /* 0x003aa00001057983 */ /* 0x000ea80000300800 */
[----:B------:R0:W-:Y:S04]  /*dec10*/  STL [R1+0x3a40], R23 ;  /* 0x003a401701007387 */ /* 0x0001e80000100800 */
[----:B------:R-:W2:Y:S01]  /*dec20*/  LDL.LU R4, [R1+0x3aa8] ;  /* 0x003aa80001047983 */ /* 0x000ea20000300800 */
[----:B------:R-:W-:-:S03]  /*dec30*/  IMAD.X R27, R27, 0x1, R0, P5 ;  /* 0x000000011b1b7824 */ /* 0x000fc600028e0600 */
[----:B------:R1:W-:Y:S04]  /*dec40*/  STL [R1+0x3a48], R10 ;  /* 0x003a480a01007387 */ /* 0x0003e80000100800 */
[----:B0-----:R-:W2:Y:S04]  /*dec50*/  LDL.LU R2, [R1+0x3aac] ;  /* 0x003aac0001027983 */ /* 0x001ea80000300800 */
[----:B------:R0:W-:Y:S04]  /*dec60*/  STL [R1+0x3a0c], R11 ;  /* 0x003a0c0b01007387 */ /* 0x0001e80000100800 */
[----:B-1----:R-:W2:Y:S01]  /*dec70*/  LDL.LU R20, [R1+0x3a74] ;  /* 0x003a740001147983 */ /* 0x002ea20000300800 */
[----:B------:R-:W-:-:S03]  /*dec80*/  IADD3 R16, P5, PT, R16, R3, RZ ;  /* 0x0000000310107210 */ /* 0x000fc60007fbe0ff */
[----:B------:R1:W-:Y:S04]  /*dec90*/  STL [R1+0x3a50], R26 ;  /* 0x003a501a01007387 */ /* 0x0003e80000100800 */
[----:B------:R-:W2:Y:S04]  /*deca0*/  LDL.LU R22, [R1+0x3a7c] ;  /* 0x003a7c0001167983 */ /* 0x000ea80000300800 */
[----:B------:R-:W2:Y:S04]  /*decb0*/  LDL.LU R23, [R1+0x3a84] ;  /* 0x003a840001177983 */ /* 0x000ea80000300800 */
[----:B------:R-:W2:Y:S04]  /*decc0*/  LDL.LU R10, [R1+0x3a8c] ;  /* 0x003a8c00010a7983 */ /* 0x000ea80000300800 */
[----:B------:R1:W-:Y:S04]  /*decd0*/  STL [R1+0x3a14], R27 ;  /* 0x003a141b01007387 */ /* 0x0003e80000100800 */
[----:B0-----:R-:W2:Y:S04]  /*dece0*/  LDL.LU R11, [R1+0x3a94] ;  /* 0x003a9400010b7983 */ /* 0x001ea80000300800 */
[----:B-1----:R-:W2:Y:S04]  /*decf0*/  LDL.LU R26, [R1+0x3a9c] ;  /* 0x003a9c00011a7983 */ /* 0x002ea80000300800 */
[----:B------:R-:W2:Y:S04]  /*ded00*/  LDL.LU R27, [R1+0x3aa4] ;  /* 0x003aa400011b7983 */ /* 0x000ea80000300800 */
        /* <DEDUP_REMOVED lines=98> */
[--C-:B------:R-:W-:Y:S01]  /*df330*/  IMAD.X R26, R26, 0x1, R0.reuse, P2 ;  /* 0x000000011a1a7824 */ /* 0x100fe200010e0600 */
[----:B------:R-:W-:Y:S01]  /*df340*/  ISETP.NE.U32.AND P0, PT, R21, UR7, PT ;  /* 0x0000000715007c0c */ /* 0x000fe2000bf05070 */
[----:B--2---:R-:W-:-:S05]  /*df350*/  IMAD.X R3, R3, 0x1, R0, P1 ;  /* 0x0000000103037824 */ /* 0x004fca00008e0600 */
[----:B------:R1:W-:Y:S02]  /*df360*/  STL [R1+0x3a6c], R3 ;  /* 0x003a6c0301007387 */ /* 0x0003e40000100800 */
[----:B-1----:R-:W1:Y:S02]  /*df370*/  LDC R3, c[0x0][0x3ac] ;  /* 0x0000eb00ff037b82 */ /* 0x002e640000000800 */
[----:B-1----:R-:W-:-:S04]  /*df380*/  IMAD.SHL.U32 R3, R3, 0x80, RZ ;  /* 0x0000008003037824 */ /* 0x002fc800078e00ff */
[----:B------:R-:W-:-:S05]  /*df390*/  IMAD.SHL.U32 R3, R3, 0x2, RZ ;  /* 0x0000000203037824 */ /* 0x000fca00078e00ff */
[----:B------:R-:W-:-:S05]  /*df3a0*/  IADD3 R2, P1, PT, R2, R3, RZ ;  /* 0x0000000302027210 */ /* 0x000fca0007f3e0ff */
[----:B------:R1:W-:Y:S02]  /*df3b0*/  STL [R1+0x3aac], R2 ;  /* 0x003aac0201007387 */ /* 0x0003e40000100800 */
[----:B-1----:R-:W1:Y:S01]  /*df3c0*/  S2R R2, SR_TID.X ;  /* 0x0000000000027919 */ /* 0x002e620000002100 */
[----:B------:R-:W-:Y:S01]  /*df3d0*/  IMAD.X R27, R27, 0x1, R0, P1 ;  /* 0x000000011b1b7824 */ /* 0x000fe200008e0600 */
[----:B------:R0:W-:Y:S04]  /*df3e0*/  STL [R1+0x3a74], R20 ;  /* 0x003a741401007387 */ /* 0x0001e80000100800 */
[----:B------:R0:W-:Y:S04]  /*df3f0*/  STL [R1+0x3a7c], R22 ;  /* 0x003a7c1601007387 */ /* 0x0001e80000100800 */
[----:B------:R0:W-:Y:S04]  /*df400*/  STL [R1+0x3a84], R23 ;  /* 0x003a841701007387 */ /* 0x0001e80000100800 */
[----:B------:R0:W-:Y:S04]  /*df410*/  STL [R1+0x3a8c], R10 ;  /* 0x003a8c0a01007387 */ /* 0x0001e80000100800 */
[----:B------:R0:W-:Y:S04]  /*df420*/  STL [R1+0x3aa4], R27 ;  /* 0x003aa41b01007387 */ /* 0x0001e80000100800 */
[----:B------:R0:W-:Y:S04]  /*df430*/  STL [R1+0x3a94], R11 ;  /* 0x003a940b01007387 */ /* 0x0001e80000100800 */
[----:B------:R0:W-:Y:S01]  /*df440*/  STL [R1+0x3a9c], R26 ;  /* 0x003a9c1a01007387 */ /* 0x0001e20000100800 */
[----:B-1----:R-:W-:-:S05]  /*df450*/  LOP3.LUT R2, R2, 0x3f, RZ, 0xc0, !PT ;  /* 0x0000003f02027812 */ /* 0x002fca00078ec0ff */
[----:B------:R-:W-:Y:S01]  /*df460*/  IMAD.SHL.U32 R2, R2, 0x2, RZ ;  /* 0x0000000202027824 */ /* 0x000fe200078e00ff */
[----:B0-----:R-:W-:Y:S06]  /*df470*/  @P0 BRA `(.L_x_1) ;  /* 0xfffff6f400ec0947 */ /* 0x001fec000383ffff */
[----:B-----5:R0:W-:Y:S04]  /*df480*/  STL [R1+0x3efc], R16 ;  /* 0x003efc1001007387 */ /* 0x0201e80000100800 */
[----:B0-----:R-:W2:Y:S04]  /*df490*/  LDL.LU R16, [R1+0x9d0] ;  /* 0x0009d00001107983 */ /* 0x001ea80000300800 */
[----:B--2---:R0:W-:Y:S04]  /*df4a0*/  STL [R1+0x3f04], R16 ;  /* 0x003f041001007387 */ /* 0x0041e80000100800 */
[----:B------:R1:W-:Y:S01]  /*df4b0*/  STL [R1+0x3ef8], R17 ;  /* 0x003ef81101007387 */ /* 0x0003e20000100800 */
[----:B0-----:R-:W-:-:S03]  /*df4c0*/  IMAD.MOV.U32 R16, RZ, RZ, R7 ;  /* 0x000000ffff107224 */ /* 0x001fc600078e0007 */
[----:B-1----:R-:W2:Y:S04]  /*df4d0*/  LDL.LU R17, [R1+0xa8c] ;  /* 0x000a8c0001117983 */ /* 0x002ea80000300800 */
[----:B--2---:R0:W-:Y:S04]  /*df4e0*/  STL [R1+0x3f00], R17 ;  /* 0x003f001101007387 */ /* 0x0041e80000100800 */
[----:B0-----:R-:W2:Y:S04]  /*df4f0*/  LDL.LU R17, [R1+0x9d4] ;  /* 0x0009d40001117983 */ /* 0x001ea80000300800 */
[----:B--2---:R0:W-:Y:S04]  /*df500*/  STL [R1+0x3f08], R17 ;  /* 0x003f081101007387 */ /* 0x0041e80000100800 */
[----:B------:R1:W-:Y:S01]  /*df510*/  STL [R1+0x3ef4], R14 ;  /* 0x003ef40e01007387 */ /* 0x0003e20000100800 */
[----:B0-----:R-:W-:-:S03]  /*df520*/  IMAD.MOV.U32 R17, RZ, RZ, R6 ;  /* 0x000000ffff117224 */ /* 0x001fc600078e0006 */
[----:B-1----:R-:W2:Y:S04]  /*df530*/  LDL.LU R14, [R1+0xa88] ;  /* 0x000a8800010e7983 */ /* 0x002ea80000300800 */
[----:B------:R0:W-:Y:S04]  /*df540*/  STL [R1+0x3ef0], R15 ;  /* 0x003ef00f01007387 */ /* 0x0001e80000100800 */
[----:B0-----:R-:W3:Y:S04]  /*df550*/  LDL.LU R15, [R1+0xa84] ;  /* 0x000a8400010f7983 */ /* 0x001ee80000300800 */
[----:B------:R0:W-:Y:S04]  /*df560*/  STL [R1+0x3eec], R9 ;  /* 0x003eec0901007387 */ /* 0x0001e80000100800 */
[----:B0-----:R-:W3:Y:S04]  /*df570*/  LDL.LU R9, [R1+0xa80] ;  /* 0x000a800001097983 */ /* 0x001ee80000300800 */
[----:B------:R0:W-:Y:S04]  /*df580*/  STL [R1+0x3ee8], R8 ;  /* 0x003ee80801007387 */ /* 0x0001e80000100800 */
[----:B0-----:R-:W4:Y:S04]  /*df590*/  LDL.LU R8, [R1+0xa9c] ;  /* 0x000a9c0001087983 */ /* 0x001f280000300800 */
[----:B------:R0:W-:Y:S04]  /*df5a0*/  STL [R1+0x3ee4], R5 ;  /* 0x003ee40501007387 */ /* 0x0001e80000100800 */
[----:B0-----:R-:W4:Y:S04]  /*df5b0*/  LDL.LU R5, [R1+0xa98] ;  /* 0x000a980001057983 */ /* 0x001f280000300800 */
        /* <DEDUP_REMOVED lines=23> */
[----:B------:R-:W-:-:S03]  /*df730*/  F2FP.F16.F32.PACK_AB R16, R17, R16 ;  /* 0x000000101110723e */ /* 0x000fc600000000ff */
[----:B------:R-:W2:Y:S04]  /*df740*/  LDL.LU R27, [R1+0x7d0] ;  /* 0x0007d000011b7983 */ /* 0x000ea80000300800 */
[----:B------:R0:W-:Y:S04]  /*df750*/  STL [R1+0x3ecc], R25 ;  /* 0x003ecc1901007387 */ /* 0x0001e80000100800 */
[----:B0-----:R-:W2:Y:S04]  /*df760*/  LDL.LU R25, [R1+0x9e8] ;  /* 0x0009e80001197983 */ /* 0x001ea80000300800 */
[----:B------:R0:W-:Y:S04]  /*df770*/  STL [R1+0x3ec8], R24 ;  /* 0x003ec81801007387 */ /* 0x0001e80000100800 */
[----:B0-----:R-:W2:Y:S04]  /*df780*/  LDL.LU R24, [R1+0x9ec] ;  /* 0x0009ec0001187983 */ /* 0x001ea80000300800 */
[----:B------:R0:W-:Y:S04]  /*df790*/  STL [R1+0x3ac4], R29 ;  /* 0x003ac41d01007387 */ /* 0x0001e80000100800 */
[----:B0-----:R-:W2:Y:S04]  /*df7a0*/  LDL.LU R29, [R1+0xab0] ;  /* 0x000ab000011d7983 */ /* 0x001ea80000300800 */
[----:B------:R-:W2:Y:S04]  /*df7b0*/  LDL.LU R17, [R1+0x3f08] ;  /* 0x003f080001117983 */ /* 0x000ea80000300800 */
[----:B------:R0:W-:Y:S04]  /*df7c0*/  STL [R1+0x37c], R16 ;  /* 0x00037c1001007387 */ /* 0x0001e80000100800 */
[----:B0-----:R-:W2:Y:S02]  /*df7d0*/  LDL.LU R16, [R1+0x3f04] ;  /* 0x003f040001107983 */ /* 0x001ea40000300800 */
[----:B--2---:R-:W-:-:S02]  /*df7e0*/  F2FP.F16.F32.PACK_AB R16, R17, R16 ;  /* 0x000000101110723e */ /* 0x004fc400000000ff */
[----:B------:R-:W2:Y:S01]  /*df7f0*/  LDL.LU R17, [R1+0x3f00] ;  /* 0x003f000001117983 */ /* 0x000ea20000300800 */
[----:B---3--:R-:W-:-:S03]  /*df800*/  F2FP.F16.F32.PACK_AB R9, R15, R9 ;  /* 0x000000090f09723e */ /* 0x008fc600000000ff */
[----:B------:R0:W-:Y:S01]  /*df810*/  STL [R1+0x378], R16 ;  /* 0x0003781001007387 */ /* 0x0001e20000100800 */
[----:B----4-:R-:W-:Y:S02]  /*df820*/  F2FP.F16.F32.PACK_AB R5, R8, R5 ;  /* 0x000000050805723e */ /* 0x010fe400000000ff */
[----:B------:R-:W-:Y:S01]  /*df830*/  F2FP.F16.F32.PACK_AB R19, R4, R19 ;  /* 0x000000130413723e */ /* 0x000fe200000000ff */
[----:B0-----:R-:W3:Y:S01]  /*df840*/  LDL.LU R16, [R1+0x3efc] ;  /* 0x003efc0001107983 */ /* 0x001ee20000300800 */
[----:B------:R-:W-:Y:S02]  /*df850*/  F2FP.F16.F32.PACK_AB R13, R18, R13 ;  /* 0x0000000d120d723e */ /* 0x000fe400000000ff */
[----:B------:R-:W-:Y:S02]  /*df860*/  F2FP.F16.F32.PACK_AB R29, R12, R29 ;  /* 0x0000001d0c1d723e */ /* 0x000fe400000000ff */
[----:B------:R-:W-:Y:S02]  /*df870*/  F2FP.F16.F32.PACK_AB R25, R24, R25 ;  /* 0x000000191819723e */ /* 0x000fe400000000ff */
[----:B------:R-:W-:-:S02]  /*df880*/  F2FP.F16.F32.PACK_AB R24, R28, R22 ;  /* 0x000000161c18723e */ /* 0x000fc400000000ff */
[----:B------:R-:W-:Y:S02]  /*df890*/  F2FP.F16.F32.PACK_AB R2, R2, R0 ;  /* 0x000000000202723e */ /* 0x000fe400000000ff */
[----:B------:R-:W-:Y:S02]  /*df8a0*/  F2FP.F16.F32.PACK_AB R0, R3, R23 ;  /* 0x000000170300723e */ /* 0x000fe400000000ff */
[----:B--2---:R-:W-:Y:S02]  /*df8b0*/  F2FP.F16.F32.PACK_AB R14, R17, R14 ;  /* 0x0000000e110e723e */ /* 0x004fe400000000ff */
[----:B------:R-:W3:Y:S04]  /*df8c0*/  LDL.LU R17, [R1+0x3ef8] ;  /* 0x003ef80001117983 */ /* 0x000ee80000300800 */
[----:B------:R0:W-:Y:S04]  /*df8d0*/  STL [R1+0x374], R14 ;  /* 0x0003740e01007387 */ /* 0x0001e80000100800 */
[----:B0-----:R-:W2:Y:S04]  /*df8e0*/  LDL.LU R14, [R1+0x3ef4] ;  /* 0x003ef400010e7983 */ /* 0x001ea80000300800 */
[----:B------:R-:W2:Y:S04]  /*df8f0*/  LDL.LU R15, [R1+0x3ef0] ;  /* 0x003ef000010f7983 */ /* 0x000ea80000300800 */
[----:B------:R0:W-:Y:S04]  /*df900*/  STL [R1+0x370], R9 ;  /* 0x0003700901007387 */ /* 0x0001e80000100800 */
[----:B0-----:R-:W4:Y:S04]  /*df910*/  LDL.LU R9, [R1+0x3eec] ;  /* 0x003eec0001097983 */ /* 0x001f280000300800 */
[----:B------:R-:W4:Y:S04]  /*df920*/  LDL.LU R8, [R1+0x3ee8] ;  /* 0x003ee80001087983 */ /* 0x000f280000300800 */
        /* <DEDUP_REMOVED lines=9> */
[----:B------:R-:W-:Y:S04]  /*df9c0*/  STL [R1+0x380], R29 ;  /* 0x0003801d01007387 */ /* 0x000fe80000100800 */
[----:B------:R-:W4:Y:S04]  /*df9d0*/  LDL.LU R22, [R1+0xaec] ;  /* 0x000aec0001167983 */ /* 0x000f280000300800 */
[----:B------:R0:W-:Y:S04]  /*df9e0*/  STL [R1+0x39c], R25 ;  /* 0x00039c1901007387 */ /* 0x0001e80000100800 */
[----:B------:R-:W-:Y:S04]  /*df9f0*/  STL [R1+0x398], R24 ;  /* 0x0003981801007387 */ /* 0x000fe80000100800 */
[----:B------:R-:W4:Y:S04]  /*dfa00*/  LDL.LU R23, [R1+0xae4] ;  /* 0x000ae40001177983 */ /* 0x000f280000300800 */
[----:B------:R1:W-:Y:S04]  /*dfa10*/  STL [R1+0x394], R2 ;  /* 0x0003940201007387 */ /* 0x0003e80000100800 */
[----:B------:R1:W-:Y:S04]  /*dfa20*/  STL [R1+0x390], R0 ;  /* 0x0003900001007387 */ /* 0x0003e80000100800 */
[----:B0-----:R-:W4:Y:S01]  /*dfa30*/  LDL.LU R25, [R1+0x66c] ;  /* 0x00066c0001197983 */ /* 0x001f220000300800 */
[----:B-1----:R-:W-:-:S02]  /*dfa40*/  F2FP.F16.F32.PACK_AB R2, R20, R21 ;  /* 0x000000151402723e */ /* 0x002fc400000000ff */
[----:B------:R-:W-:-:S03]  /*dfa50*/  F2FP.F16.F32.PACK_AB R0, R6, R7 ;  /* 0x000000070600723e */ /* 0x000fc600000000ff */
[----:B------:R0:W-:Y:S04]  /*dfa60*/  STL [R1+0x36c], R2 ;  /* 0x00036c0201007387 */ /* 0x0001e80000100800 */
[----:B------:R-:W4:Y:S01]  /*dfa70*/  LDL.LU R7, [R1+0x668] ;  /* 0x0006680001077983 */ /* 0x000f220000300800 */
[----:B0-----:R-:W-:-:S03]  /*dfa80*/  F2FP.F16.F32.PACK_AB R2, R10, R11 ;  /* 0x0000000b0a02723e */ /* 0x001fc600000000ff */
[----:B------:R0:W-:Y:S04]  /*dfa90*/  STL [R1+0x368], R0 ;  /* 0x0003680001007387 */ /* 0x0001e80000100800 */
[----:B------:R-:W4:Y:S04]  /*dfaa0*/  LDL.LU R24, [R1+0x664] ;  /* 0x0006640001187983 */ /* 0x000f280000300800 */
[----:B------:R-:W-:Y:S04]  /*dfab0*/  STL [R1+0x364], R2 ;  /* 0x0003640201007387 */ /* 0x000fe80000100800 */
[----:B------:R-:W4:Y:S01]  /*dfac0*/  LDL.LU R6, [R1+0x660] ;  /* 0x0006600001067983 */ /* 0x000f220000300800 */
[----:B0-----:R-:W-:-:S05]  /*dfad0*/  F2FP.F16.F32.PACK_AB R0, R26, R27 ;  /* 0x0000001b1a00723e */ /* 0x001fca00000000ff */
[----:B------:R-:W-:Y:S01]  /*dfae0*/  STL [R1+0x360], R0 ;  /* 0x0003600001007387 */ /* 0x000fe20000100800 */
[----:B---3--:R-:W-:-:S05]  /*dfaf0*/  F2FP.F16.F32.PACK_AB R11, R17, R16 ;  /* 0x00000010110b723e */ /* 0x008fca00000000ff */
[----:B------:R0:W-:Y:S04]  /*dfb00*/  STL [R1+0x3ac8], R11 ;  /* 0x003ac80b01007387 */ /* 0x0001e80000100800 */
[----:B0-----:R-:W3:Y:S04]  /*dfb10*/  LDL.LU R11, [R1+0x48c] ;  /* 0x00048c00010b7983 */ /* 0x001ee80000300800 */
[----:B------:R-:W3:Y:S01]  /*dfb20*/  LDL.LU R17, [R1+0x488] ;  /* 0x0004880001117983 */ /* 0x000ee20000300800 */
[----:B--2---:R-:W-:-:S03]  /*dfb30*/  F2FP.F16.F32.PACK_AB R10, R15, R14 ;  /* 0x0000000e0f0a723e */ /* 0x004fc600000000ff */
        /* <DEDUP_REMOVED lines=12> */
[----:B------:R0:W-:Y:S04]  /*dfc00*/  STL [R1+0x3acc], R10 ;  /* 0x003acc0a01007387 */ /* 0x0001e80000100800 */
[----:B0-----:R-:W2:Y:S01]  /*dfc10*/  LDL.LU R10, [R1+0xa04] ;  /* 0x000a0400010a7983 */ /* 0x001ea20000300800 */
[----:B----4-:R-:W-:-:S05]  /*dfc20*/  F2FP.F16.F32.PACK_AB R9, R22, R9 ;  /* 0x000000091609723e */ /* 0x010fca00000000ff */
[----:B------:R0:W-:Y:S01]  /*dfc30*/  STL [R1+0x3ad0], R9 ;  /* 0x003ad00901007387 */ /* 0x0001e20000100800 */
[----:B------:R-:W-:-:S03]  /*dfc40*/  F2FP.F16.F32.PACK_AB R8, R23, R8 ;  /* 0x000000081708723e */ /* 0x000fc600000000ff */
[----:B0-----:R-:W4:Y:S04]  /*dfc50*/  LDL.LU R9, [R1+0xa0c] ;  /* 0x000a0c0001097983 */ /* 0x001f280000300800 */
[----:B------:R-:W4:Y:S04]  /*dfc60*/  LDL.LU R22, [R1+0x49c] ;  /* 0x00049c0001167983 */ /* 0x000f280000300800 */
[----:B------:R-:W4:Y:S04]  /*dfc70*/  LDL.LU R23, [R1+0x494] ;  /* 0x0004940001177983 */ /* 0x000f280000300800 */
[----:B------:R0:W-:Y:S01]  /*dfc80*/  STL [R1+0x3ad4], R8 ;  /* 0x003ad40801007387 */ /* 0x0001e20000100800 */
[----:B------:R-:W-:-:S03]  /*dfc90*/  F2FP.F16.F32.PACK_AB R7, R25, R7 ;  /* 0x000000071907723e */ /* 0x000fc600000000ff */
[----:B0-----:R-:W4:Y:S04]  /*dfca0*/  LDL.LU R8, [R1+0x7e4] ;  /* 0x0007e40001087983 */ /* 0x001f280000300800 */
[----:B------:R-:W4:Y:S04]  /*dfcb0*/  LDL.LU R25, [R1+0x3ecc] ;  /* 0x003ecc0001197983 */ /* 0x000f280000300800 */
[----:B------:R0:W-:Y:S04]  /*dfcc0*/  STL [R1+0x3ad8], R7 ;  /* 0x003ad80701007387 */ /* 0x0001e80000100800 */
[----:B0-----:R-:W4:Y:S01]  /*dfcd0*/  LDL.LU R7, [R1+0x7ec] ;  /* 0x0007ec0001077983 */ /* 0x001f220000300800 */
[----:B------:R-:W-:-:S03]  /*dfce0*/  F2FP.F16.F32.PACK_AB R6, R24, R6 ;  /* 0x000000061806723e */ /* 0x000fc600000000ff */
[----:B------:R-:W4:Y:S04]  /*dfcf0*/  LDL.LU R24, [R1+0x3ec8] ;  /* 0x003ec80001187983 */ /* 0x000f280000300800 */
[----:B------:R-:W-:Y:S01]  /*dfd00*/  STL [R1+0x3adc], R6 ;  /* 0x003adc0601007387 */ /* 0x000fe20000100800 */
[----:B---3--:R-:W-:Y:S02]  /*dfd10*/  F2FP.F16.F32.PACK_AB R17, R11, R17 ;  /* 0x000000110b11723e */ /* 0x008fe400000000ff */
[----:B--2---:R-:W-:Y:S02]  /*dfd20*/  F2FP.F16.F32.PACK_AB R16, R29, R16 ;  /* 0x000000101d10723e */ /* 0x004fe400000000ff */
[----:B------:R-:W-:Y:S02]  /*dfd30*/  F2FP.F16.F32.PACK_AB R15, R28, R15 ;  /* 0x0000000f1c0f723e */ /* 0x000fe400000000ff */
[----:B------:R-:W-:-:S02]  /*dfd40*/  F2FP.F16.F32.PACK_AB R14, R2, R14 ;  /* 0x0000000e020e723e */ /* 0x000fc400000000ff */
[----:B------:R-:W-:Y:S02]  /*dfd50*/  F2FP.F16.F32.PACK_AB R13, R0, R13 ;  /* 0x0000000d000d723e */ /* 0x000fe400000000ff */
[----:B------:R-:W-:Y:S02]  /*dfd60*/  F2FP.F16.F32.PACK_AB R12, R3, R12 ;  /* 0x0000000c030c723e */ /* 0x000fe400000000ff */
[----:B------:R-:W-:Y:S02]  /*dfd70*/  F2FP.F16.F32.PACK_AB R27, R20, R27 ;  /* 0x0000001b141b723e */ /* 0x000fe400000000ff */
[----:B------:R-:W-:Y:S02]  /*dfd80*/  F2FP.F16.F32.PACK_AB R26, R21, R26 ;  /* 0x0000001a151a723e */ /* 0x000fe400000000ff */
[----:B------:R-:W-:Y:S02]  /*dfd90*/  F2FP.F16.F32.PACK_AB R18, R10, R18 ;  /* 0x000000120a12723e */ /* 0x000fe400000000ff */
[----:B----4-:R-:W-:-:S02]  /*dfda0*/  F2FP.F16.F32.PACK_AB R19, R9, R19 ;  /* 0x000000130913723e */ /* 0x010fc400000000ff */
[----:B------:R-:W-:Y:S02]  /*dfdb0*/  F2FP.F16.F32.PACK_AB R4, R8, R4 ;  /* 0x000000040804723e */ /* 0x000fe400000000ff */
[----:B------:R-:W-:Y:S02]  /*dfdc0*/  F2FP.F16.F32.PACK_AB R25, R22, R25 ;  /* 0x000000191619723e */ /* 0x000fe400000000ff */
[----:B------:R-:W-:-:S05]  /*dfdd0*/  F2FP.F16.F32.PACK_AB R5, R7, R5 ;  /* 0x000000050705723e */ /* 0x000fca00000000ff */
        /* <DEDUP_REMOVED lines=9> */
[----:B------:R-:W-:-:S03]  /*dfe70*/  F2FP.F16.F32.PACK_AB R24, R23, R24 ;  /* 0x000000181718723e */ /* 0x000fc600000000ff */
[----:B------:R-:W-:Y:S04]  /*dfe80*/  STL [R1+0x3b04], R12 ;  /* 0x003b040c01007387 */ /* 0x000fe80000100800 */
[----:B------:R-:W-:Y:S04]  /*dfe90*/  STL [R1+0x3b08], R27 ;  /* 0x003b081b01007387 */ /* 0x000fe80000100800 */
[----:B------:R-:W-:Y:S04]  /*dfea0*/  STL [R1+0x3b0c], R26 ;  /* 0x003b0c1a01007387 */ /* 0x000fe80000100800 */
[----:B------:R-:W-:Y:S04]  /*dfeb0*/  STL [R1+0x3b10], R25 ;  /* 0x003b101901007387 */ /* 0x000fe80000100800 */
[----:B------:R-:W2:Y:S04]  /*dfec0*/  LDL.LU R23, [R1+0x688] ;  /* 0x0006880001177983 */ /* 0x000ea80000300800 */
[----:B------:R-:W3:Y:S04]  /*dfed0*/  LDL.LU R22, [R1+0x680] ;  /* 0x0006800001167983 */ /* 0x000ee80000300800 */
[----:B---3--:R0:W-:Y:S04]  /*dfee0*/  STL [R1+0x3ec4], R22 ;  /* 0x003ec41601007387 */ /* 0x0081e80000100800 */
[----:B0-----:R-:W2:Y:S04]  /*dfef0*/  LDL.LU R22, [R1+0x68c] ;  /* 0x00068c0001167983 */ /* 0x001ea80000300800 */
[----:B------:R-:W3:Y:S04]  /*dff00*/  LDL.LU R21, [R1+0x808] ;  /* 0x0008080001157983 */ /* 0x000ee80000300800 */
[----:B---3--:R0:W-:Y:S04]  /*dff10*/  STL [R1+0x3ec0], R21 ;  /* 0x003ec01501007387 */ /* 0x0081e80000100800 */
[----:B0-----:R-:W3:Y:S04]  /*dff20*/  LDL.LU R21, [R1+0x684] ;  /* 0x0006840001157983 */ /* 0x001ee80000300800 */
[----:B------:R-:W4:Y:S04]  /*dff30*/  LDL.LU R20, [R1+0x800] ;  /* 0x0008000001147983 */ /* 0x000f280000300800 */
[----:B----4-:R0:W-:Y:S04]  /*dff40*/  STL [R1+0x3ebc], R20 ;  /* 0x003ebc1401007387 */ /* 0x0101e80000100800 */
[----:B0-----:R-:W4:Y:S04]  /*dff50*/  LDL.LU R20, [R1+0x80c] ;  /* 0x00080c0001147983 */ /* 0x001f280000300800 */
[----:B------:R-:W2:Y:S04]  /*dff60*/  LDL.LU R25, [R1+0x6ac] ;  /* 0x0006ac0001197983 */ /* 0x000ea80000300800 */
[----:B--2---:R0:W-:Y:S04]  /*dff70*/  STL [R1+0x3e6c], R25 ;  /* 0x003e6c1901007387 */ /* 0x0041e80000100800 */
[----:B0-----:R-:W2:Y:S04]  /*dff80*/  LDL.LU R25, [R1+0xa34] ;  /* 0x000a340001197983 */ /* 0x001ea80000300800 */
        /* <DEDUP_REMOVED lines=36> */
[----:B0-----:R-:W2:Y:S01]  /*e01d0*/  LDL.LU R26, [R1+0xa24] ;  /* 0x000a2400011a7983 */ /* 0x001ea20000300800 */
[----:B------:R-:W-:-:S03]  /*e01e0*/  F2FP.F16.F32.PACK_AB R23, R22, R23 ;  /* 0x000000171617723e */ /* 0x000fc600000000ff */
        /* <DEDUP_REMOVED lines=25> */
[----:B0-----:R-:W2:Y:S04]  /*e0380*/  LDL.LU R24, [R1+0x4b0] ;  /* 0x0004b00001187983 */ /* 0x001ea80000300800 */
[----:B------:R-:W3:Y:S04]  /*e0390*/  LDL.LU R22, [R1+0x3ec4] ;  /* 0x003ec40001167983 */ /* 0x000ee80000300800 */
[----:B------:R0:W-:Y:S04]  /*e03a0*/  STL [R1+0x3b18], R23 ;  /* 0x003b181701007387 */ /* 0x0001e80000100800 */
[----:B0-----:R-:W2:Y:S01]  /*e03b0*/  LDL.LU R23, [R1+0x4b4] ;  /* 0x0004b40001177983 */ /* 0x001ea20000300800 */
[----:B---3--:R-:W-:-:S03]  /*e03c0*/  F2FP.F16.F32.PACK_AB R22, R21, R22 ;  /* 0x000000161516723e */ /* 0x008fc600000000ff */
[----:B------:R-:W4:Y:S04]  /*e03d0*/  LDL.LU R21, [R1+0x3ec0] ;  /* 0x003ec00001157983 */ /* 0x000f280000300800 */
[----:B------:R0:W-:Y:S04]  /*e03e0*/  STL [R1+0x3b1c], R22 ;  /* 0x003b1c1601007387 */ /* 0x0001e80000100800 */
[----:B0-----:R-:W3:Y:S01]  /*e03f0*/  LDL.LU R22, [R1+0x4b8] ;  /* 0x0004b80001167983 */ /* 0x001ee20000300800 */
[----:B----4-:R-:W-:-:S03]  /*e0400*/  F2FP.F16.F32.PACK_AB R21, R20, R21 ;  /* 0x000000151415723e */ /* 0x010fc600000000ff */
[----:B------:R-:W4:Y:S04]  /*e0410*/  LDL.LU R20, [R1+0x3ebc] ;  /* 0x003ebc0001147983 */ /* 0x000f280000300800 */
[----:B------:R0:W-:Y:S04]  /*e0420*/  STL [R1+0x3b20], R21 ;  /* 0x003b201501007387 */ /* 0x0001e80000100800 */
[----:B0-----:R-:W3:Y:S01]  /*e0430*/  LDL.LU R21, [R1+0x4bc] ;  /* 0x0004bc0001157983 */ /* 0x001ee20000300800 */
[----:B----4-:R-:W-:-:S03]  /*e0440*/  F2FP.F16.F32.PACK_AB R20, R25, R20 ;  /* 0x000000141914723e */ /* 0x010fc600000000ff */
[----:B------:R-:W2:Y:S04]  /*e0450*/  LDL.LU R25, [R1+0x3eb8] ;  /* 0x003eb80001197983 */ /* 0x000ea80000300800 */
[----:B------:R0:W-:Y:S04]  /*e0460*/  STL [R1+0x3b24], R20 ;  /* 0x003b241401007387 */ /* 0x0001e80000100800 */
[----:B0-----:R-:W4:Y:S01]  /*e0470*/  LDL.LU R20, [R1+0xa30] ;  /* 0x000a300001147983 */ /* 0x001f220000300800 */
[----:B--2---:R-:W-:-:S03]  /*e0480*/  F2FP.F16.F32.PACK_AB R25, R26, R25 ;  /* 0x000000191a19723e */ /* 0x004fc600000000ff */
[----:B------:R-:W2:Y:S04]  /*e0490*/  LDL.LU R26, [R1+0x3eb4] ;  /* 0x003eb400011a7983 */ /* 0x000ea80000300800 */
[----:B------:R0:W-:Y:S04]  /*e04a0*/  STL [R1+0xc], R25 ;  /* 0x00000c1901007387 */ /* 0x0001e80000100800 */
[----:B0-----:R-:W2:Y:S02]  /*e04b0*/  LDL.LU R25, [R1+0x3eb0] ;  /* 0x003eb00001197983 */ /* 0x001ea40000300800 */
[----:B--2---:R-:W-:-:S02]  /*e04c0*/  F2FP.F16.F32.PACK_AB R25, R26, R25 ;  /* 0x000000191a19723e */ /* 0x004fc400000000ff */
        /* <DEDUP_REMOVED lines=9> */
[----:B------:R0:W-:Y:S04]  /*e0560*/  STL [R1], R25 ;  /* 0x0000001901007387 */ /* 0x0001e80000100800 */
        /* <DEDUP_REMOVED lines=20> */
[----:B0-----:R-:W4:Y:S02]  /*e06b0*/  LDL.LU R25, [R1+0x3e70] ;  /* 0x003e700001197983 */ /* 0x001f240000300800 */
[----:B----4-:R-:W-:-:S02]  /*e06c0*/  F2FP.F16.F32.PACK_AB R20, R25, R20 ;  /* 0x000000141914723e */ /* 0x010fc400000000ff */
[----:B------:R-:W2:Y:S04]  /*e06d0*/  LDL.LU R25, [R1+0x3e6c] ;  /* 0x003e6c0001197983 */ /* 0x000ea80000300800 */
[----:B------:R3:W-:Y:S02]  /*e06e0*/  STL [R1+0x28], R20 ;  /* 0x0000281401007387 */ /* 0x0007e40000100800 */
[----:B---3--:R-:W-:Y:S02]  /*e06f0*/  F2FP.F16.F32.PACK_AB R20, R21, R22 ;  /* 0x000000161514723e */ /* 0x008fe400000000ff */
[----:B------:R-:W-:-:S03]  /*e0700*/  F2FP.F16.F32.PACK_AB R22, R23, R24 ;  /* 0x000000181716723e */ /* 0x000fc600000000ff */
[----:B------:R0:W-:Y:S04]  /*e0710*/  STL [R1+0x24], R20 ;  /* 0x0000241401007387 */ /* 0x0001e80000100800 */
[----:B------:R-:W-:Y:S01]  /*e0720*/  STL [R1+0x20], R22 ;  /* 0x0000201601007387 */ /* 0x000fe20000100800 */
[----:B0-----:R-:W-:Y:S02]  /*e0730*/  F2FP.F16.F32.PACK_AB R20, R27, R12 ;  /* 0x0000000c1b14723e */ /* 0x001fe400000000ff */
[----:B------:R-:W-:Y:S02]  /*e0740*/  F2FP.F16.F32.PACK_AB R12, R13, R14 ;  /* 0x0000000e0d0c723e */ /* 0x000fe400000000ff */
[----:B------:R-:W-:Y:S02]  /*e0750*/  F2FP.F16.F32.PACK_AB R14, R15, R16 ;  /* 0x000000100f0e723e */ /* 0x000fe400000000ff */
[----:B------:R-:W-:-:S02]  /*e0760*/  F2FP.F16.F32.PACK_AB R13, R17, R18 ;  /* 0x00000012110d723e */ /* 0x000fc400000000ff */
[----:B--2---:R-:W-:-:S05]  /*e0770*/  F2FP.F16.F32.PACK_AB R21, R25, R26 ;  /* 0x0000001a1915723e */ /* 0x004fca00000000ff */
[----:B------:R-:W-:Y:S04]  /*e0780*/  STL [R1+0x3c], R21 ;  /* 0x00003c1501007387 */ /* 0x000fe80000100800 */
[----:B------:R-:W-:Y:S04]  /*e0790*/  STL [R1+0x38], R20 ;  /* 0x0000381401007387 */ /* 0x000fe80000100800 */
[----:B------:R0:W-:Y:S04]  /*e07a0*/  STL [R1+0x34], R12 ;  /* 0x0000340c01007387 */ /* 0x0001e80000100800 */
[----:B------:R-:W-:Y:S01]  /*e07b0*/  STL [R1+0x30], R14 ;  /* 0x0000300e01007387 */ /* 0x000fe20000100800 */
[----:B0-----:R-:W-:-:S02]  /*e07c0*/  F2FP.F16.F32.PACK_AB R12, R19, R4 ;  /* 0x00000004130c723e */ /* 0x001fc400000000ff */
[----:B------:R-:W-:Y:S01]  /*e07d0*/  F2FP.F16.F32.PACK_AB R4, R5, R6 ;  /* 0x000000060504723e */ /* 0x000fe200000000ff */
[----:B------:R-:W-:Y:S01]  /*e07e0*/  STL [R1+0x4c], R13 ;  /* 0x00004c0d01007387 */ /* 0x000fe20000100800 */
[----:B------:R-:W-:Y:S02]  /*e07f0*/  F2FP.F16.F32.PACK_AB R6, R7, R8 ;  /* 0x000000080706723e */ /* 0x000fe400000000ff */
[----:B------:R-:W-:Y:S01]  /*e0800*/  F2FP.F16.F32.PACK_AB R5, R9, R10 ;  /* 0x0000000a0905723e */ /* 0x000fe200000000ff */
[----:B------:R-:W-:Y:S04]  /*e0810*/  STL [R1+0x48], R12 ;  /* 0x0000480c01007387 */ /* 0x000fe80000100800 */
[----:B------:R0:W-:Y:S04]  /*e0820*/  STL [R1+0x44], R4 ;  /* 0x0000440401007387 */ /* 0x0001e80000100800 */
[----:B------:R-:W-:Y:S01]  /*e0830*/  STL [R1+0x40], R6 ;  /* 0x0000400601007387 */ /* 0x000fe20000100800 */
[----:B0-----:R-:W-:-:S03]  /*e0840*/  F2FP.F16.F32.PACK_AB R4, R11, R29 ;  /* 0x0000001d0b04723e */ /* 0x001fc600000000ff */
[----:B------:R-:W-:Y:S04]  /*e0850*/  STL [R1+0x5c], R5 ;  /* 0x00005c0501007387 */ /* 0x000fe80000100800 */
[----:B------:R-:W-:Y:S04]  /*e0860*/  STL [R1+0x58], R4 ;  /* 0x0000580401007387 */ /* 0x000fe80000100800 */
[----:B------:R-:W2:Y:S01]  /*e0870*/  LDL.LU R20, [R1+0xa70] ;  /* 0x000a700001147983 */ /* 0x000ea20000300800 */
[----:B------:R-:W-:Y:S02]  /*e0880*/  F2FP.F16.F32.PACK_AB R2, R28, R2 ;  /* 0x000000021c02723e */ /* 0x000fe400000000ff */
[----:B------:R-:W-:-:S03]  /*e0890*/  F2FP.F16.F32.PACK_AB R0, R0, R3 ;  /* 0x000000030000723e */ /* 0x000fc600000000ff */
[----:B------:R-:W-:Y:S04]  /*e08a0*/  STL [R1+0x54], R2 ;  /* 0x0000540201007387 */ /* 0x000fe80000100800 */
[----:B--2---:R0:W-:Y:S04]  /*e08b0*/  STL [R1+0x3de4], R20 ;  /* 0x003de41401007387 */ /* 0x0041e80000100800 */
[----:B------:R-:W-:Y:S04]  /*e08c0*/  STL [R1+0x50], R0 ;  /* 0x0000500001007387 */ /* 0x000fe80000100800 */
        /* <DEDUP_REMOVED lines=33> */
[----:B------:R-:W3:Y:S04]  /*e0ae0*/  LDL.LU R21, [R1+0x4fc] ;  /* 0x0004fc0001157983 */ /* 0x000ee80000300800 */
[----:B---3--:R0:W-:Y:S04]  /*e0af0*/  STL [R1+0x3de0], R21 ;  /* 0x003de01501007387 */ /* 0x0081e80000100800 */
[----:B0-----:R-:W3:Y:S04]  /*e0b00*/  LDL.LU R21, [R1+0xa74] ;  /* 0x000a740001157983 */ /* 0x001ee80000300800 */
        /* <DEDUP_REMOVED lines=33> */
[----:B0-----:R-:W2:Y:S04]  /*e0d20*/  LDL.LU R21, [R1+0xa5c] ;  /* 0x000a5c0001157983 */ /* 0x001ea80000300800 */
        /* <DEDUP_REMOVED lines=96> */
[----:B------:R-:W3:Y:S04]  /*e1330*/  LDL.LU R21, [R1+0x3de0] ;  /* 0x003de00001157983 */ /* 0x000ee80000300800 */
[----:B------:R3:W-:Y:S02]  /*e1340*/  STL [R1+0xa8], R20 ;  /* 0x0000a81401007387 */ /* 0x0007e40000100800 */
[----:B---3--:R-:W-:Y:S02]  /*e1350*/  F2FP.F16.F32.PACK_AB R20, R21, R22 ;  /* 0x000000161514723e */ /* 0x008fe400000000ff */
[----:B----4-:R-:W-:Y:S02]  /*e1360*/  F2FP.F16.F32.PACK_AB R22, R23, R24 ;  /* 0x000000181716723e */ /* 0x010fe400000000ff */
[----:B------:R-:W-:Y:S01]  /*e1370*/  F2FP.F16.F32.PACK_AB R21, R25, R26 ;  /* 0x0000001a1915723e */ /* 0x000fe200000000ff */
        /* <DEDUP_REMOVED lines=981> */
[----:B0-----:R-:W2:Y:S01]  /*e50d0*/  LDL.LU R20, [R1+0x3b28] ;  /* 0x003b280001147983 */ /* 0x001ea20000300800 */
[----:B---3--:R-:W-:Y:S02]  /*e50e0*/  F2FP.F16.F32.PACK_AB R23, R22, R23 ;  /* 0x000000171617723e */ /* 0x008fe400000000ff */
[----:B----4-:R-:W-:-:S02]  /*e50f0*/  F2FP.F16.F32.PACK_AB R25, R24, R25 ;  /* 0x000000191819723e */ /* 0x010fc400000000ff */
[----:B------:R-:W-:Y:S02]  /*e5100*/  F2FP.F16.F32.PACK_AB R27, R26, R27 ;  /* 0x0000001b1a1b723e */ /* 0x000fe400000000ff */
[----:B------:R-:W-:Y:S02]  /*e5110*/  F2FP.F16.F32.PACK_AB R13, R12, R13 ;  /* 0x0000000d0c0d723e */ /* 0x000fe400000000ff */
[----:B------:R-:W-:Y:S02]  /*e5120*/  F2FP.F16.F32.PACK_AB R15, R14, R15 ;  /* 0x0000000f0e0f723e */ /* 0x000fe400000000ff */
[----:B------:R-:W-:Y:S02]  /*e5130*/  F2FP.F16.F32.PACK_AB R17, R16, R17 ;  /* 0x000000111011723e */ /* 0x000fe400000000ff */
[----:B------:R-:W-:Y:S02]  /*e5140*/  F2FP.F16.F32.PACK_AB R19, R18, R19 ;  /* 0x000000131213723e */ /* 0x000fe400000000ff */
[----:B------:R-:W-:-:S02]  /*e5150*/  F2FP.F16.F32.PACK_AB R5, R4, R5 ;  /* 0x000000050405723e */ /* 0x000fc400000000ff */
[----:B------:R-:W-:Y:S02]  /*e5160*/  F2FP.F16.F32.PACK_AB R7, R6, R7 ;  /* 0x000000070607723e */ /* 0x000fe400000000ff */
[----:B------:R-:W-:Y:S02]  /*e5170*/  F2FP.F16.F32.PACK_AB R9, R8, R9 ;  /* 0x000000090809723e */ /* 0x000fe400000000ff */
[----:B------:R-:W-:Y:S02]  /*e5180*/  F2FP.F16.F32.PACK_AB R11, R10, R11 ;  /* 0x0000000b0a0b723e */ /* 0x000fe400000000ff */
[----:B------:R-:W-:Y:S02]  /*e5190*/  F2FP.F16.F32.PACK_AB R28, R29, R28 ;  /* 0x0000001c1d1c723e */ /* 0x000fe400000000ff */
[----:B--2---:R-:W-:Y:S02]  /*e51a0*/  F2FP.F16.F32.PACK_AB R21, R20, R21 ;  /* 0x000000151415723e */ /* 0x004fe400000000ff */
[----:B------:R1:W5:Y:S04]  /*e51b0*/  LDL.LU R20, [R1+0x3b24] ;  /* 0x003b240001147983 */ /* 0x0003680000300800 */
[----:B------:R0:W-:Y:S04]  /*e51c0*/  STL [R1+0x328], R21 ;  /* 0x0003281501007387 */ /* 0x0001e80000100800 */
[----:B0-----:R1:W5:Y:S04]  /*e51d0*/  LDL.LU R21, [R1+0x3b20] ;  /* 0x003b200001157983 */ /* 0x0013680000300800 */
        /* <DEDUP_REMOVED lines=33> */
[----:B------:R-:W2:Y:S01]  /*e53f0*/  LDL.LU R29, [R1+0x3ac4] ;  /* 0x003ac400011d7983 */ /* 0x000ea20000300800 */
[----:B------:R-:W-:-:S03]  /*e5400*/  F2FP.F16.F32.PACK_AB R2, R2, R0 ;  /* 0x000000000202723e */ /* 0x000fc600000000ff */
[----:B------:R1:W-:Y:S01]  /*e5410*/  STL [R1+0x358], R28 ;  /* 0x0003581c01007387 */ /* 0x0003e20000100800 */
[----:B--2---:R-:W-:-:S05]  /*e5420*/  F2FP.F16.F32.PACK_AB R0, R3, R29 ;  /* 0x0000001d0300723e */ /* 0x004fca00000000ff */
[----:B------:R1:W-:Y:S04]  /*e5430*/  STL [R1+0x350], R0 ;  /* 0x0003500001007387 */ /* 0x0003e80000100800 */
[----:B------:R1:W-:Y:S02]  /*e5440*/  STL [R1+0x354], R2 ;  /* 0x0003540201007387 */ /* 0x0003e40000100800 */
.L_x_0:
[----:B-----5:R-:W-:Y:S01]  /*e5450*/  STL.64 [R1+0x42c0], R22 ;  /* 0x0042c01601007387 */ /* 0x020fe20000100a00 */
[----:B------:R-:W2:Y:S03]  /*e5460*/  LDCU.64 UR6, c[0x0][0x398] ;  /* 0x00007300ff0677ac */ /* 0x000ea60008000a00 */
[----:B------:R3:W-:Y:S01]  /*e5470*/  STL.64 [R1+0x42b8], R20 ;  /* 0x0042b81401007387 */ /* 0x0007e20000100a00 */
[----:B------:R-:W4:Y:S01]  /*e5480*/  LDCU UR35, c[0x0][0x39c] ;  /* 0x00007380ff2377ac */ /* 0x000f220008000800 */
[----:B------:R-:W0:Y:S01]  /*e5490*/  S2R R3, SR_TID.X ;  /* 0x0000000000037919 */ /* 0x000e220000002100 */
[----:B------:R-:W1:Y:S01]  /*e54a0*/  S2UR UR5, SR_CgaCtaId ;  /* 0x00000000000579c3 */ /* 0x000e620000008800 */
[----:B------:R-:W0:Y:S01]  /*e54b0*/  LDCU UR36, c[0x0][0x39c] ;  /* 0x00007380ff2477ac */ /* 0x000e220008000800 */
[----:B------:R-:W-:Y:S01]  /*e54c0*/  UMOV UR4, 0x400 ;  /* 0x0000040000047882 */ /* 0x000fe20000000000 */
[----:B------:R-:W0:Y:S01]  /*e54d0*/  LDCU UR34, c[0x0][0x39c] ;  /* 0x00007380ff2277ac */ /* 0x000e220008000800 */
[----:B---3--:R-:W3:Y:S01]  /*e54e0*/  LDL.LU R20, [R1+0x320] ;  /* 0x0003200001147983 */ /* 0x008ee20000300800 */
[----:B------:R-:W0:Y:S03]  /*e54f0*/  LDCU UR37, c[0x0][0x39c] ;  /* 0x00007380ff2577ac */ /* 0x000e260008000800 */
[----:B------:R-:W3:Y:S01]  /*e5500*/  LDL.LU R21, [R1+0x324] ;  /* 0x0003240001157983 */ /* 0x000ee20000300800 */
[----:B------:R-:W0:Y:S03]  /*e5510*/  LDCU UR64, c[0x0][0x3b4] ;  /* 0x00007680ff4077ac */ /* 0x000e260008000800 */
[----:B------:R-:W3:Y:S01]  /*e5520*/  LDL.LU R22, [R1+0x328] ;  /* 0x0003280001167983 */ /* 0x000ee20000300800 */
[----:B------:R-:W0:Y:S03]  /*e5530*/  LDCU UR25, c[0x0][0x3b8] ;  /* 0x00007700ff1977ac */ /* 0x000e260008000800 */
[----:B------:R-:W3:Y:S01]  /*e5540*/  LDL.LU R23, [R1+0x32c] ;  /* 0x00032c0001177983 */ /* 0x000ee20000300800 */
[----:B------:R-:W0:Y:S03]  /*e5550*/  LDCU UR68, c[0x0][0x39c] ;  /* 0x00007380ff4477ac */ /* 0x000e260008000800 */
[----:B------:R-:W-:Y:S01]  /*e5560*/  STL.64 [R1+0x42b0], R26 ;  /* 0x0042b01a01007387 */ /* 0x000fe20000100a00 */
[----:B------:R-:W0:Y:S03]  /*e5570*/  LDCU UR67, c[0x0][0x39c] ;  /* 0x00007380ff4377ac */ /* 0x000e260008000800 */
[----:B------:R1:W-:Y:S01]  /*e5580*/  STL.64 [R1+0x42a8], R24 ;  /* 0x0042a81801007387 */ /* 0x0003e20000100a00 */
[----:B------:R-:W0:Y:S01]  /*e5590*/  LDCU UR65, c[0x0][0x39c] ;  /* 0x00007380ff4177ac */ /* 0x000e220008000800 */
[----:B------:R-:W0:Y:S01]  /*e55a0*/  LDCU UR66, c[0x0][0x39c] ;  /* 0x00007380ff4277ac */ /* 0x000e220008000800 */
[----:B------:R-:W0:Y:S01]  /*e55b0*/  LDCU UR31, c[0x0][0x39c] ;  /* 0x00007380ff1f77ac */ /* 0x000e220008000800 */
[----:B-1----:R-:W2:Y:S01]  /*e55c0*/  LDL.LU R24, [R1+0x330] ;  /* 0x0003300001187983 */ /* 0x002ea20000300800 */
[----:B------:R-:W1:Y:S03]  /*e55d0*/  LDCU UR30, c[0x0][0x39c] ;  /* 0x00007380ff1e77ac */ /* 0x000e660008000800 */
[----:B------:R-:W2:Y:S01]  /*e55e0*/  LDL.LU R25, [R1+0x334] ;  /* 0x0003340001197983 */ /* 0x000ea20000300800 */
[----:B------:R-:W0:Y:S03]  /*e55f0*/  LDCU UR32, c[0x0][0x39c] ;  /* 0x00007380ff2077ac */ /* 0x000e260008000800 */
[----:B------:R-:W2:Y:S01]  /*e5600*/  LDL.LU R26, [R1+0x338] ;  /* 0x00033800011a7983 */ /* 0x000ea20000300800 */
[----:B------:R-:W0:Y:S03]  /*e5610*/  LDCU UR29, c[0x0][0x39c] ;  /* 0x00007380ff1d77ac */ /* 0x000e260008000800 */
[----:B------:R-:W2:Y:S01]  /*e5620*/  LDL.LU R27, [R1+0x33c] ;  /* 0x00033c00011b7983 */ /* 0x000ea20000300800 */
        /* <DEDUP_REMOVED lines=29> */
[----:B------:R-:W2:Y:S01]  /*e5800*/  LDL R0, [R1+0x3ac0] ;  /* 0x003ac00001007983 */ /* 0x000ea20000100800 */
[----:B------:R-:W0:Y:S03]  /*e5810*/  LDCU UR11, c[0x0][0x39c] ;  /* 0x00007380ff0b77ac */ /* 0x000e260008000800 */
[----:B------:R0:W-:Y:S01]  /*e5820*/  STL.64 [R1+0x4280], R6 ;  /* 0x0042800601007387 */ /* 0x0001e20000100a00 */
[----:B------:R-:W1:Y:S03]  /*e5830*/  LDCU UR62, c[0x0][0x39c] ;  /* 0x00007380ff3e77ac */ /* 0x000e660008000800 */
[----:B------:R-:W-:Y:S01]  /*e5840*/  STL.64 [R1+0x4278], R4 ;  /* 0x0042780401007387 */ /* 0x000fe20000100a00 */
[----:B------:R-:W1:Y:S03]  /*e5850*/  LDCU UR10, c[0x0][0x3b8] ;  /* 0x00007700ff0a77ac */ /* 0x000e660008000800 */
[----:B------:R-:W-:Y:S01]  /*e5860*/  STL.64 [R1+0x4270], R10 ;  /* 0x0042700a01007387 */ /* 0x000fe20000100a00 */
[----:B------:R-:W1:Y:S03]  /*e5870*/  LDCU UR57, c[0x0][0x39c] ;  /* 0x00007380ff3977ac */ /* 0x000e660008000800 */
[----:B------:R-:W-:Y:S01]  /*e5880*/  STL.64 [R1+0x4268], R8 ;  /* 0x0042680801007387 */ /* 0x000fe20000100a00 */
[----:B------:R-:W1:Y:S03]  /*e5890*/  LDCU UR61, c[0x0][0x3b8] ;  /* 0x00007700ff3d77ac */ /* 0x000e660008000800 */
[----:B------:R-:W3:Y:S01]  /*e58a0*/  LDL R29, [R1+0x9c0] ;  /* 0x0009c000011d7983 */ /* 0x000ee20000100800 */
[----:B0-----:R-:W-:-:S02]  /*e58b0*/  IMAD.SHL.U32 R28, R3, 0x20, RZ ;  /* 0x00000020031c7824 */ /* 0x001fc400078e00ff */
[----:B------:R-:W-:Y:S01]  /*e58c0*/  IMAD.SHL.U32 R3, R3, 0x10, RZ ;  /* 0x0000001003037824 */ /* 0x000fe200078e00ff */
[----:B------:R-:W0:Y:S01]  /*e58d0*/  S2R R7, SR_TID.X ;  /* 0x0000000000077919 */ /* 0x000e220000002100 */
[----:B------:R-:W-:Y:S01]  /*e58e0*/  ULEA UR4, UR5, UR4, 0x18 ;  /* 0x0000000405047291 */ /* 0x000fe2000f8ec0ff */
[----:B------:R-:W-:Y:S01]  /*e58f0*/  LOP3.LUT R28, R28, 0x400, RZ, 0xc0, !PT ;  /* 0x000004001c1c7812 */ /* 0x000fe200078ec0ff */
[----:B------:R-:W0:Y:S01]  /*e5900*/  LDCU UR63, c[0x0][0x39c] ;  /* 0x00007380ff3f77ac */ /* 0x000e220008000800 */
[----:B------:R-:W-:Y:S01]  /*e5910*/  LOP3.LUT R3, R3, 0x1f0, RZ, 0xc0, !PT ;  /* 0x000001f003037812 */ /* 0x000fe200078ec0ff */
[----:B------:R-:W0:Y:S01]  /*e5920*/  LDCU UR55, c[0x0][0x39c] ;  /* 0x00007380ff3777ac */ /* 0x000e220008000800 */
[----:B------:R-:W0:Y:S01]  /*e5930*/  LDCU UR60, c[0x0][0x3b8] ;  /* 0x00007700ff3c77ac */ /* 0x000e220008000800 */
[----:B------:R-:W0:Y:S01]  /*e5940*/  LDCU UR59, c[0x0][0x3b8] ;  /* 0x00007700ff3b77ac */ /* 0x000e220008000800 */
[----:B------:R-:W0:Y:S01]  /*e5950*/  LDCU UR58, c[0x0][0x39c] ;  /* 0x00007380ff3a77ac */ /* 0x000e220008000800 */
[----:B------:R-:W0:Y:S01]  /*e5960*/  LDCU UR50, c[0x0][0x39c] ;  /* 0x00007380ff3277ac */ /* 0x000e220008000800 */
[----:B------:R-:W0:Y:S01]  /*e5970*/  LDCU UR56, c[0x0][0x3b8] ;  /* 0x00007700ff3877ac */ /* 0x000e220008000800 */
[----:B------:R-:W0:Y:S02]  /*e5980*/  LDCU UR54, c[0x0][0x3b8] ;  /* 0x00007700ff3677ac */ /* 0x000e240008000800 */
[----:B0-----:R-:W-:Y:S01]  /*e5990*/  LOP3.LUT R7, R7, 0x3f, RZ, 0xc0, !PT ;  /* 0x0000003f07077812 */ /* 0x001fe200078ec0ff */
[----:B------:R-:W0:Y:S01]  /*e59a0*/  LDCU UR53, c[0x0][0x39c] ;  /* 0x00007380ff3577ac */ /* 0x000e220008000800 */
        /* <DEDUP_REMOVED lines=23> */
[----:B------:R-:W-:Y:S01]  /*e5b20*/  BAR.SYNC.DEFER_BLOCKING 0x0 ;  /* 0x0000000000007b1d */ /* 0x000fe20000010000 */
[----:B--2---:R-:W-:-:S05]  /*e5b30*/  ISETP.GE.AND P0, PT, R0, UR6, PT ;  /* 0x0000000600007c0c */ /* 0x004fca000bf06270 */
[----:B------:R-:W2:Y:S01]  /*e5b40*/  LDCU UR6, c[0x0][0x3b8] ;  /* 0x00007700ff0677ac */ /* 0x000ea20008000800 */
[C---:B---3--:R-:W-:Y:S02]  /*e5b50*/  VIADD R0, R29.reuse, 0x2 ;  /* 0x000000021d007836 */ /* 0x048fe40000000000 */
[----:B------:R-:W-:-:S03]  /*e5b60*/  VIADD R2, R29, 0x1 ;  /* 0x000000011d027836 */ /* 0x000fc60000000000 */
[----:B----4-:R-:W-:Y:S01]  /*e5b70*/  ISETP.LT.AND P5, PT, R0, UR35, !P0 ;  /* 0x0000002300007c0c */ /* 0x010fe2000c7a1270 */
[C---:B------:R-:W-:Y:S01]  /*e5b80*/  VIADD R0, R29.reuse, 0x3 ;  /* 0x000000031d007836 */ /* 0x040fe20000000000 */
[----:B------:R-:W-:Y:S01]  /*e5b90*/  ISETP.LT.AND P1, PT, R2, UR34, !P0 ;  /* 0x0000002202007c0c */ /* 0x000fe2000c721270 */
[----:B------:R-:W-:Y:S01]  /*e5ba0*/  VIADD R2, R29, 0x4 ;  /* 0x000000041d027836 */ /* 0x000fe20000000000 */
[----:B------:R-:W3:Y:S02]  /*e5bb0*/  LDCU UR35, c[0x0][0x39c] ;  /* 0x00007380ff2377ac */ /* 0x000ee40008000800 */
[----:B------:R-:W-:Y:S02]  /*e5bc0*/  ISETP.LT.AND P6, PT, R0, UR36, !P0 ;  /* 0x0000002400007c0c */ /* 0x000fe4000c7c1270 */
[----:B------:R-:W-:Y:S01]  /*e5bd0*/  IADD3 R0, PT, PT, R3, UR4, R28 ;  /* 0x0000000403007c10 */ /* 0x000fe2000fffe01c */
[----:B------:R-:W4:Y:S01]  /*e5be0*/  LDCU UR34, c[0x0][0x3b8] ;  /* 0x00007700ff2277ac */ /* 0x000f220008000800 */
[----:B------:R-:W-:-:S02]  /*e5bf0*/  ISETP.LT.AND P4, PT, R2, UR37, !P0 ;  /* 0x0000002502007c0c */ /* 0x000fc4000c781270 */
[----:B------:R-:W-:Y:S01]  /*e5c00*/  LEA R2, R7, UR4, 0x4 ;  /* 0x0000000407027c11 */ /* 0x000fe2000f8e20ff */
[----:B------:R-:W-:Y:S01]  /*e5c10*/  STSM.16.M88.4 [R0], R16 ;  /* 0x0000001000007844 */ /* 0x000fe20000000200 */
[----:B------:R-:W0:Y:S03]  /*e5c20*/  LDCU.64 UR4, c[0x0][0x390] ;  /* 0x00007200ff0477ac */ /* 0x000e260008000a00 */
[----:B------:R-:W-:Y:S01]  /*e5c30*/  STSM.16.M88.4 [R0+0x200], R12 ;  /* 0x0002000c00007844 */ /* 0x000fe20000000200 */
[----:B------:R-:W0:Y:S01]  /*e5c40*/  LDCU UR36, c[0x0][0x39c] ;  /* 0x00007380ff2477ac */ /* 0x000e220008000800 */
[----:B------:R-:W-:Y:S06]  /*e5c50*/  BAR.SYNC.DEFER_BLOCKING 0x0 ;  /* 0x0000000000007b1d */ /* 0x000fec0000010000 */
[----:B------:R-:W0:Y:S01]  /*e5c60*/  LDCU UR37, c[0x0][0x3b8] ;  /* 0x00007700ff2577ac */ /* 0x000e220008000800 */
[----:B------:R-:W0:Y:S04]  /*e5c70*/  LDS.128 R8, [R2] ;  /* 0x0000000002087984 */ /* 0x000e280000000c00 */
[----:B------:R-:W1:Y:S01]  /*e5c80*/  LDS.128 R4, [R2+0x400] ;  /* 0x0004000002047984 */ /* 0x000e620000000c00 */
[----:B------:R-:W-:Y:S06]  /*e5c90*/  BAR.SYNC.DEFER_BLOCKING 0x0 ;  /* 0x0000000000007b1d */ /* 0x000fec0000010000 */
[----:B------:R-:W-:Y:S04]  /*e5ca0*/  STSM.16.M88.4 [R0], R24 ;  /* 0x0000001800007844 */ /* 0x000fe80000000200 */
[----:B------:R-:W-:Y:S01]  /*e5cb0*/  STSM.16.M88.4 [R0+0x200], R20 ;  /* 0x0002001400007844 */ /* 0x000fe20000000200 */
[----:B------:R-:W-:Y:S06]  /*e5cc0*/  BAR.SYNC.DEFER_BLOCKING 0x0 ;  /* 0x0000000000007b1d */ /* 0x000fec0000010000 */
[----:B0-----:R-:W-:Y:S04]  /*e5cd0*/  STL.64 [R1+0x340], R8 ;  /* 0x0003400801007387 */ /* 0x001fe80000100a00 */
[----:B------:R-:W-:Y:S04]  /*e5ce0*/  STL.64 [R1+0x348], R10 ;  /* 0x0003480a01007387 */ /* 0x000fe80000100a00 */
[----:B-1----:R0:W-:Y:S04]  /*e5cf0*/  STL.64 [R1+0x350], R4 ;  /* 0x0003500401007387 */ /* 0x0021e80000100a00 */
[----:B------:R-:W-:Y:S04]  /*e5d00*/  STL.64 [R1+0x358], R6 ;  /* 0x0003580601007387 */ /* 0x000fe80000100a00 */
[----:B------:R-:W1:Y:S04]  /*e5d10*/  LDS.128 R12, [R2] ;  /* 0x00000000020c7984 */ /* 0x000e680000000c00 */
[----:B------:R-:W2:Y:S04]  /*e5d20*/  LDS.128 R8, [R2+0x400] ;  /* 0x0004000002087984 */ /* 0x000ea80000000c00 */
[----:B0-----:R-:W3:Y:S04]  /*e5d30*/  LDL.LU R4, [R1+0x2c0] ;  /* 0x0002c00001047983 */ /* 0x001ee80000300800 */
[----:B-1----:R-:W-:Y:S04]  /*e5d40*/  STL.64 [R1+0x320], R12 ;  /* 0x0003200c01007387 */ /* 0x002fe80000100a00 */
[----:B------:R-:W-:Y:S04]  /*e5d50*/  STL.64 [R1+0x328], R14 ;  /* 0x0003280e01007387 */ /* 0x000fe80000100a00 */
[----:B--2---:R-:W-:Y:S04]  /*e5d60*/  STL.64 [R1+0x330], R8 ;  /* 0x0003300801007387 */ /* 0x004fe80000100a00 */
[----:B------:R-:W-:Y:S04]  /*e5d70*/  STL.64 [R1+0x338], R10 ;  /* 0x0003380a01007387 */ /* 0x000fe80000100a00 */
[----:B------:R-:W3:Y:S04]  /*e5d80*/  LDL.LU R5, [R1+0x2c4] ;  /* 0x0002c40001057983 */ /* 0x000ee80000300800 */
[----:B------:R-:W2:Y:S04]  /*e5d90*/  LDL.LU R6, [R1+0x2c8] ;  /* 0x0002c80001067983 */ /* 0x000ea80000300800 */
[----:B------:R-:W2:Y:S01]  /*e5da0*/  LDL.LU R7, [R1+0x2cc] ;  /* 0x0002cc0001077983 */ /* 0x000ea20000300800 */
[----:B------:R-:W-:Y:S06]  /*e5db0*/  BAR.SYNC.DEFER_BLOCKING 0x0 ;  /* 0x0000000000007b1d */ /* 0x000fec0000010000 */
        /* <DEDUP_REMOVED lines=44> */
[----:B--2---:R0:W-:Y:S04]  /*e6080*/  STSM.16.M88.4 [R0], R4 ;  /* 0x0000000400007844 */ /* 0x0041e80000000200 */
[----:B0-----:R-:W2:Y:S04]  /*e6090*/  LDL.LU.64 R6, [R1+0x4400] ;  /* 0x0044000001067983 */ /* 0x001ea80000300a00 */
[----:B------:R-:W2:Y:S04]  /*e60a0*/  LDL.LU.64 R4, [R1+0x43f8] ;  /* 0x0043f80001047983 */ /* 0x000ea80000300a00 */
[----:B--2---:R-:W-:Y:S01]  /*e60b0*/  STSM.16.M88.4 [R0+0x200], R4 ;  /* 0x0002000400007844 */ /* 0x004fe20000000200 */
[----:B------:R-:W-:Y:S06]  /*e60c0*/  BAR.SYNC.DEFER_BLOCKING 0x0 ;  /* 0x0000000000007b1d */ /* 0x000fec0000010000 */
[----:B------:R-:W0:Y:S04]  /*e60d0*/  LDS.128 R4, [R2] ;  /* 0x0000000002047984 */ /* 0x000e280000000c00 */
[----:B0-----:R-:W-:Y:S04]  /*e60e0*/  STL.64 [R1+0x300], R4 ;  /* 0x0003000401007387 */ /* 0x001fe80000100a00 */
[----:B------:R-:W-:Y:S04]  /*e60f0*/  STL.64 [R1+0x308], R6 ;  /* 0x0003080601007387 */ /* 0x000fe80000100a00 */
[----:B------:R-:W0:Y:S04]  /*e6100*/  LDS.128 R4, [R2+0x400] ;  /* 0x0004000002047984 */ /* 0x000e280000000c00 */
[----:B0-----:R-:W-:Y:S04]  /*e6110*/  STL.64 [R1+0x310], R4 ;  /* 0x0003100401007387 */ /* 0x001fe80000100a00 */
[----:B------:R0:W-:Y:S04]  /*e6120*/  STL.64 [R1+0x318], R6 ;  /* 0x0003180601007387 */ /* 0x0001e80000100a00 */
[----:B0-----:R-:W2:Y:S04]  /*e6130*/  LDL.LU.64 R6, [R1+0x43f0] ;  /* 0x0043f00001067983 */ /* 0x001ea80000300a00 */
[----:B------:R-:W2:Y:S01]  /*e6140*/  LDL.LU.64 R4, [R1+0x43e8] ;  /* 0x0043e80001047983 */ /* 0x000ea20000300a00 */
[----:B------:R-:W-:Y:S06]  /*e6150*/  BAR.SYNC.DEFER_BLOCKING 0x0 ;  /* 0x0000000000007b1d */ /* 0x000fec0000010000 */
        /* <DEDUP_REMOVED lines=8> */
[----:B------:R-:W0:Y:S01]  /*e61e0*/  LDS.128 R4, [R2+0x400] ;  /* 0x0004000002047984 */ /* 0x000e220000000c00 */
[----:B------:R-:W-:Y:S06]  /*e61f0*/  BAR.SYNC.DEFER_BLOCKING 0x0 ;  /* 0x0000000000007b1d */ /* 0x000fec0000010000 */
[----:B0-----:R-:W-:Y:S04]  /*e6200*/  STL.64 [R1+0x2f0], R4 ;  /* 0x0002f00401007387 */ /* 0x001fe80000100a00 */
[----:B------:R0:W-:Y:S04]  /*e6210*/  STL.64 [R1+0x2f8], R6 ;  /* 0x0002f80601007387 */ /* 0x0001e80000100a00 */
[----:B0-----:R-:W2:Y:S04]  /*e6220*/  LDL.LU.64 R6, [R1+0x43d0] ;  /* 0x0043d00001067983 */ /* 0x001ea80000300a00 */
[----:B------:R-:W2:Y:S04]  /*e6230*/  LDL.LU.64 R4, [R1+0x43c8] ;  /* 0x0043c80001047983 */ /* 0x000ea80000300a00 */
[----:B---3--:R-:W-:Y:S04]  /*e6240*/  STSM.16.M88.4 [R0], R8 ;  /* 0x0000000800007844 */ /* 0x008fe80000000200 */
[----:B--2---:R-:W-:Y:S01]  /*e6250*/  STSM.16.M88.4 [R0+0x200], R4 ;  /* 0x0002000400007844 */ /* 0x004fe20000000200 */
[----:B------:R-:W-:Y:S06]  /*e6260*/  BAR.SYNC.DEFER_BLOCKING 0x0 ;  /* 0x0000000000007b1d */ /* 0x000fec0000010000 */
        /* <DEDUP_REMOVED lines=8> */
[----:B-1----:R-:W-:Y:S04]  /*e62f0*/  STL.64 [R1+0x2d0], R4 ;  /* 0x0002d00401007387 */ /* 0x002fe80000100a00 */
[----:B------:R-:W-:Y:S04]  /*e6300*/  STL.64 [R1+0x2d8], R6 ;  /* 0x0002d80601007387 */ /* 0x000fe80000100a00 */
        /* <DEDUP_REMOVED lines=52> */
[----:B------:R-:W3:Y:S04]  /*e6650*/  LDL R15, [R1+0x20c] ;  /* 0x00020c00010f7983 */ /* 0x000ee80000100800 */
        /* <DEDUP_REMOVED lines=21> */
[----:B0-----:R-:W-:Y:S01]  /*e67b0*/  STL [R1+0x274], R5 ;  /* 0x0002740501007387 */ /* 0x001fe20000100800 */
[----:B------:R-:W-:-:S03]  /*e67c0*/  IMAD.MOV.U32 R28, RZ, RZ, R4 ;  /* 0x000000ffff1c7224 */ /* 0x000fc600078e0004 */
        /* <DEDUP_REMOVED lines=67> */
[----:B------:R-:W2:Y:S04]  /*e6c00*/  LDL R5, [R1+0x1c4] ;  /* 0x0001c40001057983 */ /* 0x000ea80000100800 */
        /* <DEDUP_REMOVED lines=169> */
[----:B------:R-:W-:Y:S04]  /*e76a0*/  STSM.16.M88.4 [R0+0x200], R12 ;  /* 0x0002000c00007844 */ /* 0x000fe80000000200 */
[----:B0-----:R-:W-:Y:S04]  /*e76b0*/  STL.64 [R1+0x880], R8 ;  /* 0x0008800801007387 */ /* 0x001fe80000100a00 */
[----:B------:R-:W-:Y:S01]  /*e76c0*/  STL.64 [R1+0x888], R10 ;  /* 0x0008880a01007387 */ /* 0x000fe20000100a00 */
[----:B------:R-:W-:Y:S06]  /*e76d0*/  BAR.SYNC.DEFER_BLOCKING 0x0 ;  /* 0x0000000000007b1d */ /* 0x000fec0000010000 */
[----:B-1----:R-:W-:Y:S04]  /*e76e0*/  STL.64 [R1+0x890], R4 ;  /* 0x0008900401007387 */ /* 0x002fe80000100a00 */
[----:B------:R-:W-:Y:S04]  /*e76f0*/  STL.64 [R1+0x898], R6 ;  /* 0x0008980601007387 */ /* 0x000fe80000100a00 */
[----:B------:R-:W0:Y:S04]  /*e7700*/  LDS.128 R8, [R2] ;  /* 0x0000000002087984 */ /* 0x000e280000000c00 */
[----:B------:R-:W1:Y:S01]  /*e7710*/  LDS.128 R4, [R2+0x400] ;  /* 0x0004000002047984 */ /* 0x000e620000000c00 */
[----:B------:R-:W-:Y:S06]  /*e7720*/  BAR.SYNC.DEFER_BLOCKING 0x0 ;  /* 0x0000000000007b1d */ /* 0x000fec0000010000 */
[----:B------:R2:W-:Y:S04]  /*e7730*/  STSM.16.M88.4 [R0], R24 ;  /* 0x0000001800007844 */ /* 0x0005e80000000200 */
[----:B------:R-:W-:Y:S04]  /*e7740*/  STSM.16.M88.4 [R0+0x200], R20 ;  /* 0x0002001400007844 */ /* 0x000fe80000000200 */
[----:B0-----:R-:W-:Y:S04]  /*e7750*/  STL.64 [R1+0x900], R8 ;  /* 0x0009000801007387 */ /* 0x001fe80000100a00 */
[----:B------:R-:W-:Y:S01]  /*e7760*/  STL.64 [R1+0x908], R10 ;  /* 0x0009080a01007387 */ /* 0x000fe20000100a00 */
[----:B------:R-:W-:Y:S06]  /*e7770*/  BAR.SYNC.DEFER_BLOCKING 0x0 ;  /* 0x0000000000007b1d */ /* 0x000fec0000010000 */
[----:B-1----:R-:W-:Y:S04]  /*e7780*/  STL.64 [R1+0x990], R4 ;  /* 0x0009900401007387 */ /* 0x002fe80000100a00 */
[----:B------:R-:W-:Y:S04]  /*e7790*/  STL.64 [R1+0x998], R6 ;  /* 0x0009980601007387 */ /* 0x000fe80000100a00 */
[----:B--2---:R-:W2:Y:S04]  /*e77a0*/  LDL.LU R24, [R1+0x40] ;  /* 0x0000400001187983 */ /* 0x004ea80000300800 */
[----:B------:R-:W0:Y:S04]  /*e77b0*/  LDS.128 R8, [R2] ;  /* 0x0000000002087984 */ /* 0x000e280000000c00 */
[----:B------:R-:W1:Y:S04]  /*e77c0*/  LDS.128 R4, [R2+0x400] ;  /* 0x0004000002047984 */ /* 0x000e680000000c00 */
[----:B0-----:R-:W-:Y:S04]  /*e77d0*/  STL.64 [R1+0xa00], R8 ;  /* 0x000a000801007387 */ /* 0x001fe80000100a00 */
[----:B------:R-:W-:Y:S04]  /*e77e0*/  STL.64 [R1+0xa08], R10 ;  /* 0x000a080a01007387 */ /* 0x000fe80000100a00 */
[----:B-1----:R-:W-:Y:S04]  /*e77f0*/  STL.64 [R1+0xa20], R4 ;  /* 0x000a200401007387 */ /* 0x002fe80000100a00 */
[----:B------:R-:W-:Y:S04]  /*e7800*/  STL.64 [R1+0xa28], R6 ;  /* 0x000a280601007387 */ /* 0x000fe80000100a00 */
[----:B------:R-:W2:Y:S04]  /*e7810*/  LDL.LU R25, [R1+0x44] ;  /* 0x0000440001197983 */ /* 0x000ea80000300800 */
[----:B------:R-:W3:Y:S04]  /*e7820*/  LDL.LU R26, [R1+0x48] ;  /* 0x00004800011a7983 */ /* 0x000ee80000300800 */
[----:B------:R-:W3:Y:S01]  /*e7830*/  LDL.LU R27, [R1+0x4c] ;  /* 0x00004c00011b7983 */ /* 0x000ee20000300800 */
[----:B------:R-:W-:Y:S06]  /*e7840*/  BAR.SYNC.DEFER_BLOCKING 0x0 ;  /* 0x0000000000007b1d */ /* 0x000fec0000010000 */
        /* <DEDUP_REMOVED lines=36> */
[----:B------:R-:W3:Y:S04]  /*e7a90*/  LDL.LU R8, [R1] ;  /* 0x0000000001087983 */ /* 0x000ee80000300800 */
        /* <DEDUP_REMOVED lines=35> */
[----:B---3--:R0:W-:Y:S04]  /*e7cd0*/  STSM.16.M88.4 [R0], R20 ;  /* 0x0000001400007844 */ /* 0x0081e80000000200 */
[----:B0-----:R-:W3:Y:S04]  /*e7ce0*/  LDL.LU.64 R22, [R1+0x42c0] ;  /* 0x0042c00001167983 */ /* 0x001ee80000300a00 */
[----:B------:R-:W3:Y:S04]  /*e7cf0*/  LDL.LU.64 R20, [R1+0x42b8] ;  /* 0x0042b80001147983 */ /* 0x000ee80000300a00 */
[----:B--2---:R-:W-:Y:S01]  /*e7d00*/  STSM.16.M88.4 [R0+0x200], R24 ;  /* 0x0002001800007844 */ /* 0x004fe20000000200 */
[----:B------:R-:W-:Y:S06]  /*e7d10*/  BAR.SYNC.DEFER_BLOCKING 0x0 ;  /* 0x0000000000007b1d */ /* 0x000fec0000010000 */
[----:B------:R-:W0:Y:S04]  /*e7d20*/  LDS.128 R24, [R2] ;  /* 0x0000000002187984 */ /* 0x000e280000000c00 */
[----:B0-----:R-:W-:Y:S04]  /*e7d30*/  STL.64 [R1+0xb30], R24 ;  /* 0x000b301801007387 */ /* 0x001fe80000100a00 */
[----:B------:R-:W-:Y:S04]  /*e7d40*/  STL.64 [R1+0xb38], R26 ;  /* 0x000b381a01007387 */ /* 0x000fe80000100a00 */
[----:B------:R-:W0:Y:S01]  /*e7d50*/  LDS.128 R24, [R2+0x400] ;  /* 0x0004000002187984 */ /* 0x000e220000000c00 */
[----:B------:R-:W-:Y:S06]  /*e7d60*/  BAR.SYNC.DEFER_BLOCKING 0x0 ;  /* 0x0000000000007b1d */ /* 0x000fec0000010000 */
[----:B------:R-:W-:Y:S04]  /*e7d70*/  STSM.16.M88.4 [R0], R12 ;  /* 0x0000000c00007844 */ /* 0x000fe80000000200 */
[----:B------:R-:W-:Y:S01]  /*e7d80*/  STSM.16.M88.4 [R0+0x200], R16 ;  /* 0x0002001000007844 */ /* 0x000fe20000000200 */
[----:B------:R-:W-:Y:S06]  /*e7d90*/  BAR.SYNC.DEFER_BLOCKING 0x0 ;  /* 0x0000000000007b1d */ /* 0x000fec0000010000 */
[----:B0-----:R-:W-:Y:S04]  /*e7da0*/  STL.64 [R1+0xb70], R24 ;  /* 0x000b701801007387 */ /* 0x001fe80000100a00 */
[----:B------:R-:W0:Y:S04]  /*e7db0*/  LDS.128 R16, [R2] ;  /* 0x0000000002107984 */ /* 0x000e280000000c00 */
[----:B------:R1:W-:Y:S04]  /*e7dc0*/  STL.64 [R1+0xb78], R26 ;  /* 0x000b781a01007387 */ /* 0x0003e80000100a00 */
[----:B-1----:R-:W2:Y:S04]  /*e7dd0*/  LDL.LU.64 R26, [R1+0x42b0] ;  /* 0x0042b000011a7983 */ /* 0x002ea80000300a00 */
[----:B------:R-:W2:Y:S04]  /*e7de0*/  LDL.LU.64 R24, [R1+0x42a8] ;  /* 0x0042a80001187983 */ /* 0x000ea80000300a00 */
[----:B------:R-:W4:Y:S04]  /*e7df0*/  LDL.LU.64 R14, [R1+0x42a0] ;  /* 0x0042a000010e7983 */ /* 0x000f280000300a00 */
[----:B------:R-:W4:Y:S04]  /*e7e00*/  LDL.LU.64 R12, [R1+0x4298] ;  /* 0x00429800010c7983 */ /* 0x000f280000300a00 */
[----:B0-----:R-:W-:Y:S04]  /*e7e10*/  STL.64 [R1+0xba0], R16 ;  /* 0x000ba01001007387 */ /* 0x001fe80000100a00 */
[----:B------:R-:W-:Y:S04]  /*e7e20*/  STL.64 [R1+0xba8], R18 ;  /* 0x000ba81201007387 */ /* 0x000fe80000100a00 */
[----:B------:R-:W0:Y:S01]  /*e7e30*/  LDS.128 R16, [R2+0x400] ;  /* 0x0004000002107984 */ /* 0x000e220000000c00 */
[----:B------:R-:W-:Y:S06]  /*e7e40*/  BAR.SYNC.DEFER_BLOCKING 0x0 ;  /* 0x0000000000007b1d */ /* 0x000fec0000010000 */
[----:B0-----:R-:W-:Y:S04]  /*e7e50*/  STL.64 [R1+0xbd0], R16 ;  /* 0x000bd01001007387 */ /* 0x001fe80000100a00 */
[----:B------:R0:W-:Y:S04]  /*e7e60*/  STL.64 [R1+0xbd8], R18 ;  /* 0x000bd81201007387 */ /* 0x0001e80000100a00 */
[----:B0-----:R-:W4:Y:S04]  /*e7e70*/  LDL.LU.64 R18, [R1+0x4290] ;  /* 0x0042900001127983 */ /* 0x001f280000300a00 */
[----:B------:R-:W4:Y:S04]  /*e7e80*/  LDL.LU.64 R16, [R1+0x4288] ;  /* 0x0042880001107983 */ /* 0x000f280000300a00 */
[----:B------:R0:W-:Y:S04]  /*e7e90*/  STSM.16.M88.4 [R0], R4 ;  /* 0x0000000400007844 */ /* 0x0001e80000000200 */
[----:B------:R-:W-:Y:S01]  /*e7ea0*/  STSM.16.M88.4 [R0+0x200], R8 ;  /* 0x0002000800007844 */ /* 0x000fe20000000200 */
[----:B------:R-:W-:Y:S06]  /*e7eb0*/  BAR.SYNC.DEFER_BLOCKING 0x0 ;  /* 0x0000000000007b1d */ /* 0x000fec0000010000 */
[----:B------:R-:W4:Y:S04]  /*e7ec0*/  LDL.LU R3, [R1+0x3ac0] ;  /* 0x003ac00001037983 */ /* 0x000f280000300800 */
[----:B0-----:R-:W4:Y:S04]  /*e7ed0*/  LDL.LU.64 R6, [R1+0x4280] ;  /* 0x0042800001067983 */ /* 0x001f280000300a00 */
[----:B------:R-:W4:Y:S04]  /*e7ee0*/  LDL.LU.64 R4, [R1+0x4278] ;  /* 0x0042780001047983 */ /* 0x000f280000300a00 */
[----:B------:R-:W0:Y:S04]  /*e7ef0*/  LDS.128 R8, [R2] ;  /* 0x0000000002087984 */ /* 0x000e280000000c00 */
[----:B0-----:R-:W-:Y:S04]  /*e7f00*/  STL.64 [R1+0xc00], R8 ;  /* 0x000c000801007387 */ /* 0x001fe80000100a00 */
[----:B------:R-:W-:Y:S04]  /*e7f10*/  STL.64 [R1+0xc08], R10 ;  /* 0x000c080a01007387 */ /* 0x000fe80000100a00 */
[----:B------:R-:W0:Y:S01]  /*e7f20*/  LDS.128 R8, [R2+0x400] ;  /* 0x0004000002087984 */ /* 0x000e220000000c00 */
[----:B------:R-:W-:Y:S06]  /*e7f30*/  BAR.SYNC.DEFER_BLOCKING 0x0 ;  /* 0x0000000000007b1d */ /* 0x000fec0000010000 */
[----:B---3--:R-:W-:Y:S04]  /*e7f40*/  STSM.16.M88.4 [R0], R20 ;  /* 0x0000001400007844 */ /* 0x008fe80000000200 */
[----:B0-----:R-:W-:Y:S04]  /*e7f50*/  STL.64 [R1+0xc30], R8 ;  /* 0x000c300801007387 */ /* 0x001fe80000100a00 */
[----:B------:R0:W-:Y:S04]  /*e7f60*/  STL.64 [R1+0xc38], R10 ;  /* 0x000c380a01007387 */ /* 0x0001e80000100a00 */
[----:B0-----:R-:W3:Y:S04]  /*e7f70*/  LDL.LU.64 R10, [R1+0x4270] ;  /* 0x00427000010a7983 */ /* 0x001ee80000300a00 */
[----:B------:R-:W3:Y:S04]  /*e7f80*/  LDL.LU.64 R8, [R1+0x4268] ;  /* 0x0042680001087983 */ /* 0x000ee80000300a00 */
[----:B--2---:R-:W-:Y:S01]  /*e7f90*/  STSM.16.M88.4 [R0+0x200], R24 ;  /* 0x0002001800007844 */ /* 0x004fe20000000200 */
[----:B------:R-:W-:Y:S06]  /*e7fa0*/  BAR.SYNC.DEFER_BLOCKING 0x0 ;  /* 0x0000000000007b1d */ /* 0x000fec0000010000 */
[----:B------:R-:W0:Y:S04]  /*e7fb0*/  LDS.128 R24, [R2] ;  /* 0x0000000002187984 */ /* 0x000e280000000c00 */
[----:B------:R-:W1:Y:S01]  /*e7fc0*/  LDS.128 R20, [R2+0x400] ;  /* 0x0004000002147984 */ /* 0x000e620000000c00 */
[----:B------:R-:W-:Y:S06]  /*e7fd0*/  BAR.SYNC.DEFER_BLOCKING 0x0 ;  /* 0x0000000000007b1d */ /* 0x000fec0000010000 */
[----:B----4-:R-:W-:Y:S04]  /*e7fe0*/  STSM.16.M88.4 [R0], R12 ;  /* 0x0000000c00007844 */ /* 0x010fe80000000200 */
[----:B0-----:R-:W-:Y:S04]  /*e7ff0*/  STL.64 [R1+0xc60], R24 ;  /* 0x000c601801007387 */ /* 0x001fe80000100a00 */
[----:B------:R-:W-:Y:S04]  /*e8000*/  STL.64 [R1+0xc68], R26 ;  /* 0x000c681a01007387 */ /* 0x000fe80000100a00 */
[----:B-1----:R-:W-:Y:S04]  /*e8010*/  STL.64 [R1+0xc80], R20 ;  /* 0x000c801401007387 */ /* 0x002fe80000100a00 */
[----:B------:R-:W-:Y:S04]  /*e8020*/  STL.64 [R1+0xc88], R22 ;  /* 0x000c881601007387 */ /* 0x000fe80000100a00 */
[----:B------:R0:W-:Y:S01]  /*e8030*/  STSM.16.M88.4 [R0+0x200], R16 ;  /* 0x0002001000007844 */ /* 0x0001e20000000200 */
[----:B------:R-:W-:Y:S06]  /*e8040*/  BAR.SYNC.DEFER_BLOCKING 0x0 ;  /* 0x0000000000007b1d */ /* 0x000fec0000010000 */
[----:B0-----:R-:W2:Y:S04]  /*e8050*/  LDL.LU R16, [R1+0x390] ;  /* 0x0003900001107983 */ /* 0x001ea80000300800 */
[----:B------:R-:W2:Y:S04]  /*e8060*/  LDL.LU R17, [R1+0x394] ;  /* 0x0003940001117983 */ /* 0x000ea80000300800 */
[----:B------:R-:W4:Y:S04]  /*e8070*/  LDL.LU R18, [R1+0x398] ;  /* 0x0003980001127983 */ /* 0x000f280000300800 */
[----:B------:R-:W4:Y:S04]  /*e8080*/  LDL.LU R19, [R1+0x39c] ;  /* 0x00039c0001137983 */ /* 0x000f280000300800 */
[----:B------:R-:W0:Y:S04]  /*e8090*/  LDS.128 R20, [R2] ;  /* 0x0000000002147984 */ /* 0x000e280000000c00 */
[----:B----4-:R-:W-:Y:S04]  /*e80a0*/  STL.64 [R1+0x4250], R18 ;  /* 0x0042501201007387 */ /* 0x010fe80000100a00 */
[----:B--2---:R1:W-:Y:S04]  /*e80b0*/  STL.64 [R1+0x4248], R16 ;  /* 0x0042481001007387 */ /* 0x0043e80000100a00 */
[----:B-1----:R-:W2:Y:S04]  /*e80c0*/  LDL.LU R16, [R1+0x360] ;  /* 0x0003600001107983 */ /* 0x002ea80000300800 */
[----:B------:R-:W2:Y:S04]  /*e80d0*/  LDL.LU R17, [R1+0x364] ;  /* 0x0003640001117983 */ /* 0x000ea80000300800 */
[----:B------:R-:W4:Y:S04]  /*e80e0*/  LDL.LU R18, [R1+0x368] ;  /* 0x0003680001127983 */ /* 0x000f280000300800 */
[----:B------:R-:W4:Y:S04]  /*e80f0*/  LDL.LU R19, [R1+0x36c] ;  /* 0x00036c0001137983 */ /* 0x000f280000300800 */
[----:B----4-:R-:W-:Y:S04]  /*e8100*/  STL.64 [R1+0x4260], R18 ;  /* 0x0042601201007387 */ /* 0x010fe80000100a00 */
[----:B--2---:R-:W-:Y:S04]  /*e8110*/  STL.64 [R1+0x4258], R16 ;  /* 0x0042581001007387 */ /* 0x004fe80000100a00 */
[----:B------:R-:W1:Y:S01]  /*e8120*/  LDS.128 R16, [R2+0x400] ;  /* 0x0004000002107984 */ /* 0x000e620000000c00 */
[----:B------:R-:W-:Y:S06]  /*e8130*/  BAR.SYNC.DEFER_BLOCKING 0x0 ;  /* 0x0000000000007b1d */ /* 0x000fec0000010000 */
[----:B------:R-:W2:Y:S04]  /*e8140*/  LDL.LU R12, [R1+0x380] ;  /* 0x00038000010c7983 */ /* 0x000ea80000300800 */
[----:B------:R-:W2:Y:S04]  /*e8150*/  LDL.LU R13, [R1+0x384] ;  /* 0x00038400010d7983 */ /* 0x000ea80000300800 */
[----:B------:R-:W2:Y:S04]  /*e8160*/  LDL.LU R14, [R1+0x388] ;  /* 0x00038800010e7983 */ /* 0x000ea80000300800 */
[----:B------:R-:W2:Y:S04]  /*e8170*/  LDL.LU R15, [R1+0x38c] ;  /* 0x00038c00010f7983 */ /* 0x000ea80000300800 */
[----:B------:R-:W-:Y:S04]  /*e8180*/  STSM.16.M88.4 [R0], R4 ;  /* 0x0000000400007844 */ /* 0x000fe80000000200 */
[----:B---3--:R-:W-:Y:S04]  /*e8190*/  STSM.16.M88.4 [R0+0x200], R8 ;  /* 0x0002000800007844 */ /* 0x008fe80000000200 */
[----:B------:R-:W3:Y:S04]  /*e81a0*/  LDL.LU R24, [R1+0x370] ;  /* 0x0003700001187983 */ /* 0x000ee80000300800 */
[----:B------:R-:W3:Y:S04]  /*e81b0*/  LDL.LU R25, [R1+0x374] ;  /* 0x0003740001197983 */ /* 0x000ee80000300800 */
[----:B------:R-:W3:Y:S04]  /*e81c0*/  LDL.LU R26, [R1+0x378] ;  /* 0x00037800011a7983 */ /* 0x000ee80000300800 */
[----:B------:R-:W3:Y:S04]  /*e81d0*/  LDL.LU R27, [R1+0x37c] ;  /* 0x00037c00011b7983 */ /* 0x000ee80000300800 */
[----:B0-----:R0:W-:Y:S04]  /*e81e0*/  STL.64 [R1+0xca0], R20 ;  /* 0x000ca01401007387 */ /* 0x0011e80000100a00 */
[----:B------:R-:W-:Y:S04]  /*e81f0*/  STL.64 [R1+0xca8], R22 ;  /* 0x000ca81601007387 */ /* 0x000fe80000100a00 */
[----:B0-----:R-:W4:Y:S04]  /*e8200*/  LDL.LU R20, [R1+0x340] ;  /* 0x0003400001147983 */ /* 0x001f280000300800 */
[----:B-1----:R-:W-:Y:S04]  /*e8210*/  STL.64 [R1+0xcd0], R16 ;  /* 0x000cd01001007387 */ /* 0x002fe80000100a00 */
[----:B------:R-:W-:Y:S01]  /*e8220*/  STL.64 [R1+0xcd8], R18 ;  /* 0x000cd81201007387 */ /* 0x000fe20000100a00 */
        /* <DEDUP_REMOVED lines=13> */
[----:B------:R-:W3:Y:S04]  /*e8300*/  LDL.LU R21, [R1+0x344] ;  /* 0x0003440001157983 */ /* 0x000ee80000300800 */
[----:B--2---:R-:W-:Y:S01]  /*e8310*/  STSM.16.M88.4 [R0+0x200], R16 ;  /* 0x0002001000007844 */ /* 0x004fe20000000200 */
[----:B------:R-:W-:Y:S06]  /*e8320*/  BAR.SYNC.DEFER_BLOCKING 0x0 ;  /* 0x0000000000007b1d */ /* 0x000fec0000010000 */
[----:B------:R-:W0:Y:S04]  /*e8330*/  LDS.128 R16, [R2] ;  /* 0x0000000002107984 */ /* 0x000e280000000c00 */
[----:B0-----:R-:W-:Y:S04]  /*e8340*/  STL.64 [R1+0xd30], R16 ;  /* 0x000d301001007387 */ /* 0x001fe80000100a00 */
[----:B------:R-:W-:Y:S04]  /*e8350*/  STL.64 [R1+0xd38], R18 ;  /* 0x000d381201007387 */ /* 0x000fe80000100a00 */
[----:B------:R-:W0:Y:S04]  /*e8360*/  LDS.128 R16, [R2+0x400] ;  /* 0x0004000002107984 */ /* 0x000e280000000c00 */
[----:B------:R-:W-:Y:S01]  /*e8370*/  STL [R1+0x3af8], R2 ;  /* 0x003af80201007387 */ /* 0x000fe20000100800 */
[----:B------:R-:W-:Y:S06]  /*e8380*/  BAR.SYNC.DEFER_BLOCKING 0x0 ;  /* 0x0000000000007b1d */ /* 0x000fec0000010000 */
[----:B0-----:R-:W-:Y:S04]  /*e8390*/  STL.64 [R1+0xd60], R16 ;  /* 0x000d601001007387 */ /* 0x001fe80000100a00 */
[----:B------:R-:W-:Y:S04]  /*e83a0*/  STL.64 [R1+0xd68], R18 ;  /* 0x000d681201007387 */ /* 0x000fe80000100a00 */
[----:B------:R-:W2:Y:S04]  /*e83b0*/  LDL.LU R22, [R1+0x348] ;  /* 0x0003480001167983 */ /* 0x000ea80000300800 */
[----:B------:R-:W2:Y:S01]  /*e83c0*/  LDL.LU R23, [R1+0x34c] ;  /* 0x00034c0001177983 */ /* 0x000ea20000300800 */
[----:B------:R-:W-:-:S02]  /*e83d0*/  IMAD R3, R3, UR64, RZ ;  /* 0x0000004003037c24 */ /* 0x000fc4000f8e02ff */
[----:B------:R-:W-:Y:S01]  /*e83e0*/  IMAD R7, R29, UR25, RZ ;  /* 0x000000191d077c24 */ /* 0x000fe2000f8e02ff */
[----:B------:R0:W-:Y:S01]  /*e83f0*/  STSM.16.M88.4 [R0], R12 ;  /* 0x0000000c00007844 */ /* 0x0001e20000000200 */
[----:B---3--:R-:W-:Y:S01]  /*e8400*/  PRMT R11, R21, 0x7632, R11 ;  /* 0x00007632150b7816 */ /* 0x008fe2000000000b */
[----:B------:R-:W-:Y:S01]  /*e8410*/  VIADD R10, R29, 0x8 ;  /* 0x000000081d0a7836 */ /* 0x000fe20000000000 */
[----:B------:R-:W1:Y:S01]  /*e8420*/  LDCU UR64, c[0x0][0x39c] ;  /* 0x00007380ff4077ac */ /* 0x000e620008000800 */
[----:B------:R3:W-:Y:S01]  /*e8430*/  STSM.16.M88.4 [R0+0x200], R24 ;  /* 0x0002001800007844 */ /* 0x0007e20000000200 */
[----:B------:R-:W-:Y:S01]  /*e8440*/  BAR.SYNC.DEFER_BLOCKING 0x0 ;  /* 0x0000000000007b1d */ /* 0x000fe20000010000 */
[----:B------:R-:W-:-:S04]  /*e8450*/  LEA R4, P2, R3, UR4, 0x1 ;  /* 0x0000000403047c11 */ /* 0x000fc8000f8408ff */
[----:B------:R-:W-:Y:S01]  /*e8460*/  LEA.HI.X.SX32 R3, R3, UR5, 0x1, P2 ;  /* 0x0000000503037c11 */ /* 0x000fe200090f0eff */
[----:B------:R-:W-:Y:S01]  /*e8470*/  VIADD R5, R7, UR25 ;  /* 0x0000001907057c36 */ /* 0x000fe20008000000 */
[C---:B------:R-:W-:Y:S01]  /*e8480*/  ISETP.LT.AND P2, PT, R29.reuse, UR68, !P0 ;  /* 0x000000441d007c0c */ /* 0x040fe2000c741270 */
[----:B0-----:R-:W-:Y:S01]  /*e8490*/  VIADD R13, R29, 0xe ;  /* 0x0000000e1d0d7836 */ /* 0x001fe20000000000 */
[CC--:B------:R-:W-:Y:S01]  /*e84a0*/  LEA R6, P3, R7.reuse, R4.reuse, 0x1 ;  /* 0x0000000407067211 */ /* 0x0c0fe200078608ff */
[----:B------:R-:W0:Y:S01]  /*e84b0*/  LDCU UR4, c[0x0][0x3b8] ;  /* 0x00007700ff0477ac */ /* 0x000e220008000800 */
[----:B---3--:R-:W3:Y:S02]  /*e84c0*/  LDL.LU R27, [R1+0x350] ;  /* 0x00035000011b7983 */ /* 0x008ee40000300800 */
[-C--:B------:R-:W-:Y:S01]  /*e84d0*/  LEA.HI.X.SX32 R7, R7, R3.reuse, 0x1, P3 ;  /* 0x0000000307077211 */ /* 0x080fe200018f0eff */
[----:B------:R-:W-:Y:S01]  /*e84e0*/  VIADD R0, R29, 0x5 ;  /* 0x000000051d007836 */ /* 0x000fe20000000000 */
[C---:B------:R-:W-:Y:S01]  /*e84f0*/  LEA R8, P3, R5.reuse, R4, 0x1 ;  /* 0x0000000405087211 */ /* 0x040fe200078608ff */
[----:B------:R-:W0:Y:S03]  /*e8500*/  LDCU UR68, c[0x0][0x39c] ;  /* 0x00007380ff4477ac */ /* 0x000e260008000800 */
[C---:B------:R-:W-:Y:S01]  /*e8510*/  LEA.HI.X.SX32 R9, R5.reuse, R3, 0x1, P3 ;  /* 0x0000000305097211 */ /* 0x040fe200018f0eff */
[----:B------:R-:W0:Y:S01]  /*e8520*/  LDCU UR5, c[0x0][0x39c] ;  /* 0x00007380ff0577ac */ /* 0x000e220008000800 */
[----:B----4-:R4:W-:Y:S01]  /*e8530*/  @P2 STG.E.U16 desc[UR8][R6.64], R20 ;  /* 0x0000001406002986 */ /* 0x0109e2000c101508 */
[----:B------:R-:W-:Y:S01]  /*e8540*/  ISETP.LT.AND P2, PT, R0, UR67, !P0 ;  /* 0x0000004300007c0c */ /* 0x000fe2000c741270 */
[----:B------:R-:W0:Y:S01]  /*e8550*/  LDCU UR67, c[0x0][0x3b8] ;  /* 0x00007700ff4377ac */ /* 0x000e220008000800 */
[----:B------:R-:W-:-:S02]  /*e8560*/  IADD3 R0, PT, PT, R5, UR25, RZ ;  /* 0x0000001905007c10 */ /* 0x000fc4000fffe0ff */
[----:B----4-:R-:W-:-:S05]  /*e8570*/  PRMT R6, R20, 0x7632, R6 ;  /* 0x0000763214067816 */ /* 0x010fca0000000006 */
[----:B------:R4:W-:Y:S01]  /*e8580*/  @P1 STG.E.U16 desc[UR8][R8.64], R6 ;  /* 0x0000000608001986 */ /* 0x0009e2000c101508 */
[----:B------:R-:W-:Y:S01]  /*e8590*/  VIADD R5, R29, 0x6 ;  /* 0x000000061d057836 */ /* 0x000fe20000000000 */
[----:B----4-:R-:W-:-:S04]  /*e85a0*/  LEA R6, P1, R0, R4, 0x1 ;  /* 0x0000000400067211 */ /* 0x010fc800078208ff */
[CC--:B------:R-:W-:Y:S01]  /*e85b0*/  LEA.HI.X.SX32 R7, R0.reuse, R3.reuse, 0x1, P1 ;  /* 0x0000000300077211 */ /* 0x0c0fe200008f0eff */
[----:B------:R-:W-:Y:S01]  /*e85c0*/  VIADD R0, R0, UR25 ;  /* 0x0000001900007c36 */ /* 0x000fe20008000000 */
[----:B------:R-:W-:Y:S01]  /*e85d0*/  ISETP.LT.AND P1, PT, R5, UR65, !P0 ;  /* 0x0000004105007c0c */ /* 0x000fe2000c721270 */
[----:B------:R-:W-:Y:S01]  /*e85e0*/  VIADD R8, R29, 0x7 ;  /* 0x000000071d087836 */ /* 0x000fe20000000000 */
[----:B------:R-:W4:Y:S01]  /*e85f0*/  LDCU UR65, c[0x0][0x3b8] ;  /* 0x00007700ff4177ac */ /* 0x000f220008000800 */
[----:B------:R0:W-:Y:S01]  /*e8600*/  @P5 STG.E.U16 desc[UR8][R6.64], R21 ;  /* 0x0000001506005986 */ /* 0x0001e2000c101508 */
[----:B------:R-:W-:Y:S02]  /*e8610*/  VIADD R5, R0, UR25 ;  /* 0x0000001900057c36 */ /* 0x000fe40008000000 */
[----:B------:R-:W-:Y:S01]  /*e8620*/  ISETP.LT.AND P3, PT, R8, UR66, !P0 ;  /* 0x0000004208007c0c */ /* 0x000fe2000c761270 */
[----:B------:R-:W1:Y:S01]  /*e8630*/  LDCU UR66, c[0x0][0x39c] ;  /* 0x00007380ff4277ac */ /* 0x000e620008000800 */
[CC--:B0-----:R-:W-:Y:S01]  /*e8640*/  LEA R6, P5, R0.reuse, R4.reuse, 0x1 ;  /* 0x0000000400067211 */ /* 0x0c1fe200078a08ff */
[----:B------:R-:W4:Y:S03]  /*e8650*/  LDL.LU R21, [R1+0x354] ;  /* 0x0003540001157983 */ /* 0x000f260000300800 */
[----:B------:R-:W-:Y:S01]  /*e8660*/  LEA.HI.X.SX32 R7, R0, R3, 0x1, P5 ;  /* 0x0000000300077211 */ /* 0x000fe200028f0eff */
[C---:B------:R-:W-:Y:S01]  /*e8670*/  VIADD R0, R5.reuse, UR25 ;  /* 0x0000001905007c36 */ /* 0x040fe20008000000 */
[----:B------:R-:W-:-:S03]  /*e8680*/  LEA R8, P5, R5, R4, 0x1 ;  /* 0x0000000405087211 */ /* 0x000fc600078a08ff */
[----:B------:R0:W-:Y:S01]  /*e8690*/  @P6 STG.E.U16 desc[UR8][R6.64], R11 ;  /* 0x0000000b06006986 */ /* 0x0001e2000c101508 */
[----:B------:R-:W-:Y:S01]  /*e86a0*/  LEA.HI.X.SX32 R9, R5, R3, 0x1, P5 ;  /* 0x0000000305097211 */ /* 0x000fe200028f0eff */
[----:B------:R-:W-:Y:S01]  /*e86b0*/  VIADD R5, R29, 0x9 ;  /* 0x000000091d057836 */ /* 0x000fe20000000000 */
[----:B0-----:R-:W-:-:S04]  /*e86c0*/  LEA R6, P6, R0, R4, 0x1 ;  /* 0x0000000400067211 */ /* 0x001fc800078c08ff */
[C---:B------:R-:W-:Y:S02]  /*e86d0*/  LEA.HI.X.SX32 R7, R0.reuse, R3, 0x1, P6 ;  /* 0x0000000300077211 */ /* 0x040fe400030f0eff */
[----:B------:R-:W-:Y:S01]  /*e86e0*/  ISETP.LT.AND P6, PT, R5, UR31, !P0 ;  /* 0x0000001f05007c0c */ /* 0x000fe2000c7c1270 */
[----:B------:R-:W-:Y:S01]  /*e86f0*/  VIADD R5, R0, UR25 ;  /* 0x0000001900057c36 */ /* 0x000fe20008000000 */
[----:B------:R-:W-:Y:S01]  /*e8700*/  ISETP.LT.AND P5, PT, R10, UR32, !P0 ;  /* 0x000000200a007c0c */ /* 0x000fe2000c7a1270 */
[----:B------:R-:W0:Y:S02]  /*e8710*/  LDCU UR31, c[0x0][0x39c] ;  /* 0x00007380ff1f77ac */ /* 0x000e240008000800 */
[----:B------:R-:W-:Y:S01]  /*e8720*/  VIADD R0, R5, UR25 ;  /* 0x0000001905007c36 */ /* 0x000fe20008000000 */
[----:B--2---:R2:W-:Y:S01]  /*e8730*/  @P4 STG.E.U16 desc[UR8][R8.64], R22 ;  /* 0x0000001608004986 */ /* 0x0045e2000c101508 */
[----:B------:R-:W-:Y:S01]  /*e8740*/  VIADD R10, R29, 0xb ;  /* 0x0000000b1d0a7836 */ /* 0x000fe20000000000 */
[----:B------:R-:W0:Y:S01]  /*e8750*/  LDCU UR32, c[0x0][0x39c] ;  /* 0x00007380ff2077ac */ /* 0x000e220008000800 */
[----:B--2---:R-:W-:-:S02]  /*e8760*/  PRMT R8, R22, 0x7632, R8 ;  /* 0x0000763216087816 */ /* 0x004fc40000000008 */
[----:B------:R-:W2:Y:S04]  /*e8770*/  LDL.LU R22, [R1+0x358] ;  /* 0x0003580001167983 */ /* 0x000ea80000300800 */
[----:B------:R0:W-:Y:S02]  /*e8780*/  @P2 STG.E.U16 desc[UR8][R6.64], R8 ;  /* 0x0000000806002986 */ /* 0x0001e4000c101508 */
[----:B0-----:R-:W-:Y:S01]  /*e8790*/  VIADD R7, R29, 0xa ;  /* 0x0000000a1d077836 */ /* 0x001fe20000000000 */
[----:B------:R-:W-:-:S04]  /*e87a0*/  LEA R6, P4, R5, R4, 0x1 ;  /* 0x0000000405067211 */ /* 0x000fc800078808ff */
[----:B------:R-:W-:Y:S01]  /*e87b0*/  ISETP.LT.AND P2, PT, R7, UR30, !P0 ;  /* 0x0000001e07007c0c */ /* 0x000fe2000c741270 */
[----:B------:R-:W0:Y:S01]  /*e87c0*/  LDCU UR30, c[0x0][0x3b8] ;  /* 0x00007700ff1e77ac */ /* 0x000e220008000800 */
[----:B------:R-:W-:Y:S02]  /*e87d0*/  LEA.HI.X.SX32 R7, R5, R3, 0x1, P4 ;  /* 0x0000000305077211 */ /* 0x000fe400020f0eff */
[----:B------:R-:W-:-:S03]  /*e87e0*/  PRMT R5, R23, 0x7632, R5 ;  /* 0x0000763217057816 */ /* 0x000fc60000000005 */
[----:B------:R0:W-:Y:S04]  /*e87f0*/  @P1 STG.E.U16 desc[UR8][R6.64], R23 ;  /* 0x0000001706001986 */ /* 0x0001e8000c101508 */
[----:B0-----:R-:W2:Y:S01]  /*e8800*/  LDL.LU R23, [R1+0x35c] ;  /* 0x00035c0001177983 */ /* 0x001ea20000300800 */
[-C--:B------:R-:W-:Y:S02]  /*e8810*/  LEA R8, P4, R0, R4.reuse, 0x1 ;  /* 0x0000000400087211 */ /* 0x080fe400078808ff */
[----:B------:R-:W-:Y:S01]  /*e8820*/  ISETP.LT.AND P1, PT, R10, UR29, !P0 ;  /* 0x0000001d0a007c0c */ /* 0x000fe2000c721270 */
[----:B------:R-:W2:Y:S01]  /*e8830*/  LDL.LU R20, [R1+0x320] ;  /* 0x0003200001147983 */ /* 0x000ea20000300800 */
[C---:B------:R-:W-:Y:S01]  /*e8840*/  LEA.HI.X.SX32 R9, R0.reuse, R3, 0x1, P4 ;  /* 0x0000000300097211 */ /* 0x040fe200020f0eff */
[----:B------:R-:W-:Y:S01]  /*e8850*/  VIADD R0, R0, UR25 ;  /* 0x0000001900007c36 */ /* 0x000fe20008000000 */
[----:B------:R-:W0:Y:S03]  /*e8860*/  LDCU UR29, c[0x0][0x3b8] ;  /* 0x00007700ff1d77ac */ /* 0x000e260008000800 */
[----:B------:R1:W-:Y:S01]  /*e8870*/  @P3 STG.E.U16 desc[UR8][R8.64], R5 ;  /* 0x0000000508003986 */ /* 0x0003e2000c101508 */
[----:B------:R-:W-:-:S04]  /*e8880*/  LEA R6, P3, R0, R4, 0x1 ;  /* 0x0000000400067211 */ /* 0x000fc800078608ff */
[C---:B------:R-:W-:Y:S01]  /*e8890*/  LEA.HI.X.SX32 R7, R0.reuse, R3, 0x1, P3 ;  /* 0x0000000300077211 */ /* 0x040fe200018f0eff */
[----:B-1----:R-:W-:-:S04]  /*e88a0*/  VIADD R9, R0, UR25 ;  /* 0x0000001900097c36 */ /* 0x002fc80008000000 */
[----:B---3--:R1:W-:Y:S01]  /*e88b0*/  @P5 STG.E.U16 desc[UR8][R6.64], R27 ;  /* 0x0000001b06005986 */ /* 0x0083e2000c101508 */
[----:B------:R-:W-:Y:S02]  /*e88c0*/  VIADD R5, R29, 0xc ;  /* 0x0000000c1d057836 */ /* 0x000fe40000000000 */
[C---:B------:R-:W-:Y:S01]  /*e88d0*/  VIADD R0, R9.reuse, UR25 ;  /* 0x0000001909007c36 */ /* 0x040fe20008000000 */
[----:B------:R-:W-:Y:S01]  /*e88e0*/  LEA R10, P5, R9, R4, 0x1 ;  /* 0x00000004090a7211 */ /* 0x000fe200078a08ff */
[----:B------:R-:W-:-:S03]  /*e88f0*/  VIADD R8, R29, 0xd ;  /* 0x0000000d1d087836 */ /* 0x000fc60000000000 */
[-C--:B------:R-:W-:Y:S02]  /*e8900*/  LEA.HI.X.SX32 R11, R9, R3.reuse, 0x1, P5 ;  /* 0x00000003090b7211 */ /* 0x080fe400028f0eff */
[----:B------:R-:W-:Y:S01]  /*e8910*/  ISETP.LT.AND P3, PT, R5, UR27, !P0 ;  /* 0x0000001b05007c0c */ /* 0x000fe2000c761270 */
[----:B------:R-:W3:Y:S01]  /*e8920*/  LDCU UR27, c[0x0][0x39c] ;  /* 0x00007380ff1b77ac */ /* 0x000ee20008000800 */
[CC--:B-1----:R-:W-:Y:S02]  /*e8930*/  LEA R6, P5, R0.reuse, R4.reuse, 0x1 ;  /* 0x0000000400067211 */ /* 0x0c2fe400078a08ff */
[----:B------:R-:W-:Y:S02]  /*e8940*/  PRMT R5, R27, 0x7632, R5 ;  /* 0x000076321b057816 */ /* 0x000fe40000000005 */
[-C--:B------:R-:W-:Y:S02]  /*e8950*/  LEA.HI.X.SX32 R7, R0, R3.reuse, 0x1, P5 ;  /* 0x0000000300077211 */ /* 0x080fe400028f0eff */
[----:B------:R-:W-:Y:S01]  /*e8960*/  ISETP.LT.AND P4, PT, R8, UR28, !P0 ;  /* 0x0000001c08007c0c */ /* 0x000fe2000c781270 */
[----:B------:R-:W-:Y:S01]  /*e8970*/  VIADD R8, R0, UR25 ;  /* 0x0000001900087c36 */ /* 0x000fe20008000000 */
[----:B------:R1:W-:Y:S01]  /*e8980*/  @P6 STG.E.U16 desc[UR8][R10.64], R5 ;  /* 0x000000050a006986 */ /* 0x0003e2000c101508 */
[----:B------:R-:W-:Y:S01]  /*e8990*/  ISETP.LT.AND P5, PT, R13, UR26, !P0 ;  /* 0x0000001a0d007c0c */ /* 0x000fe2000c7a1270 */
[----:B------:R-:W0:Y:S02]  /*e89a0*/  LDCU UR28, c[0x0][0x3b8] ;  /* 0x00007700ff1c77ac */ /* 0x000e240008000800 */
[----:B----4-:R4:W-:Y:S01]  /*e89b0*/  @P2 STG.E.U16 desc[UR8][R6.64], R21 ;  /* 0x0000001506002986 */ /* 0x0109e2000c101508 */
[C---:B------:R-:W-:Y:S01]  /*e89c0*/  VIADD R9, R8.reuse, UR25 ;  /* 0x0000001908097c36 */ /* 0x040fe20008000000 */
[----:B------:R-:W0:Y:S01]  /*e89d0*/  LDCU UR26, c[0x0][0x39c] ;  /* 0x00007380ff1a77ac */ /* 0x000e220008000800 */
[----:B-1----:R-:W-:Y:S01]  /*e89e0*/  PRMT R11, R21, 0x7632, R11 ;  /* 0x00007632150b7816 */ /* 0x002fe2000000000b */
[----:B----4-:R-:W-:Y:S01]  /*e89f0*/  VIADD R7, R29, 0xf ;  /* 0x0000000f1d077836 */ /* 0x010fe20000000000 */
[CC--:B------:R-:W-:Y:S01]  /*e8a00*/  LEA R6, P6, R8.reuse, R4.reuse, 0x1 ;  /* 0x0000000408067211 */ /* 0x0c0fe200078c08ff */
[----:B------:R-:W4:Y:S03]  /*e8a10*/  LDL.LU R21, [R1+0x324] ;  /* 0x0003240001157983 */ /* 0x000f260000300800 */
[----:B------:R-:W-:Y:S01]  /*e8a20*/  ISETP.LT.AND P2, PT, R7, UR24, !P0 ;  /* 0x0000001807007c0c */ /* 0x000fe2000c741270 */
[----:B------:R-:W-:Y:S01]  /*e8a30*/  VIADD R12, R9, UR25 ;  /* 0x00000019090c7c36 */ /* 0x000fe20008000000 */
[-C--:B------:R-:W-:Y:S01]  /*e8a40*/  LEA.HI.X.SX32 R7, R8, R3.reuse, 0x1, P6 ;  /* 0x0000000308077211 */ /* 0x080fe200030f0eff */
[----:B------:R-:W-:Y:S01]  /*e8a50*/  VIADD R13, R29, 0x10 ;  /* 0x000000101d0d7836 */ /* 0x000fe20000000000 */
[C---:B------:R-:W-:Y:S01]  /*e8a60*/  LEA R8, P6, R9.reuse, R4, 0x1 ;  /* 0x0000000409087211 */ /* 0x040fe200078c08ff */
[----:B------:R-:W1:Y:S02]  /*e8a70*/  LDCU UR24, c[0x0][0x39c] ;  /* 0x00007380ff1877ac */ /* 0x000e640008000800 */
[----:B------:R0:W-:Y:S01]  /*e8a80*/  @P1 STG.E.U16 desc[UR8][R6.64], R11 ;  /* 0x0000000b06001986 */ /* 0x0001e2000c101508 */
[----:B------:R-:W-:Y:S01]  /*e8a90*/  LEA.HI.X.SX32 R9, R9, R3, 0x1, P6 ;  /* 0x0000000309097211 */ /* 0x000fe200030f0eff */
[----:B------:R-:W-:-:S02]  /*e8aa0*/  VIADD R10, R12, UR25 ;  /* 0x000000190c0a7c36 */ /* 0x000fc40008000000 */
[----:B0-----:R-:W-:Y:S01]  /*e8ab0*/  VIADD R7, R29, 0x11 ;  /* 0x000000111d077836 */ /* 0x001fe20000000000 */
[-C--:B------:R-:W-:Y:S01]  /*e8ac0*/  LEA R6, P6, R12, R4.reuse, 0x1 ;  /* 0x000000040c067211 */ /* 0x080fe200078c08ff */
[----:B--2---:R0:W-:Y:S03]  /*e8ad0*/  @P3 STG.E.U16 desc[UR8][R8.64], R22 ;  /* 0x0000001608003986 */ /* 0x0041e6000c101508 */
[----:B------:R-:W-:Y:S01]  /*e8ae0*/  ISETP.LT.AND P3, PT, R7, UR21, !P0 ;  /* 0x0000001507007c0c */ /* 0x000fe2000c761270 */
[----:B------:R-:W-:Y:S01]  /*e8af0*/  VIADD R5, R10, UR25 ;  /* 0x000000190a057c36 */ /* 0x000fe20008000000 */
[----:B------:R-:W-:Y:S01]  /*e8b00*/  LEA.HI.X.SX32 R7, R12, R3, 0x1, P6 ;  /* 0x000000030c077211 */ /* 0x000fe200030f0eff */
[----:B------:R-:W2:Y:S01]  /*e8b10*/  LDCU UR21, c[0x0][0x3b8] ;  /* 0x00007700ff1577ac */ /* 0x000ea20008000800 */
[----:B0-----:R-:W-:Y:S02]  /*e8b20*/  PRMT R9, R22, 0x7632, R9 ;  /* 0x0000763216097816 */ /* 0x001fe40000000009 */
[----:B------:R-:W2:Y:S01]  /*e8b30*/  LDL.LU R22, [R1+0x328] ;  /* 0x0003280001167983 */ /* 0x000ea20000300800 */
[----:B------:R-:W-:-:S03]  /*e8b40*/  LEA R8, P6, R10, R4, 0x1 ;  /* 0x000000040a087211 */ /* 0x000fc600078c08ff */
[----:B------:R0:W-:Y:S02]  /*e8b50*/  @P4 STG.E.U16 desc[UR8][R6.64], R9 ;  /* 0x0000000906004986 */ /* 0x0001e4000c101508 */
[----:B0-----:R-:W-:-:S05]  /*e8b60*/  LEA.HI.X.SX32 R9, R10, R3, 0x1, P6 ;  /* 0x000000030a097211 */ /* 0x001fca00030f0eff */
[----:B------:R0:W-:Y:S02]  /*e8b70*/  @P5 STG.E.U16 desc[UR8][R8.64], R23 ;  /* 0x0000001708005986 */ /* 0x0001e4000c101508 */
[----:B0-----:R-:W-:Y:S02]  /*e8b80*/  PRMT R9, R23, 0x7632, R9 ;  /* 0x0000763217097816 */ /* 0x001fe40000000009 */
[----:B------:R-:W3:Y:S01]  /*e8b90*/  LDL.LU R23, [R1+0x32c] ;  /* 0x00032c0001177983 */ /* 0x000ee20000300800 */
[----:B------:R-:W-:Y:S01]  /*e8ba0*/  VIADD R7, R29, 0x13 ;  /* 0x000000131d077836 */ /* 0x000fe20000000000 */
[CC--:B------:R-:W-:Y:S01]  /*e8bb0*/  LEA R6, P6, R5.reuse, R4.reuse, 0x1 ;  /* 0x0000000405067211 */ /* 0x0c0fe200078c08ff */
[----:B------:R-:W-:Y:S01]  /*e8bc0*/  VIADD R0, R5, UR25 ;  /* 0x0000001905007c36 */ /* 0x000fe20008000000 */
[----:B------:R-:W-:Y:S01]  /*e8bd0*/  ISETP.LT.AND P1, PT, R13, UR23, !P0 ;  /* 0x000000170d007c0c */ /* 0x000fe2000c721270 */
[----:B------:R-:W3:Y:S01]  /*e8be0*/  LDL.LU R27, [R1+0x330] ;  /* 0x00033000011b7983 */ /* 0x000ee20000300800 */
[----:B------:R-:W-:Y:S01]  /*e8bf0*/  ISETP.LT.AND P5, PT, R7, UR17, !P0 ;  /* 0x0000001107007c0c */ /* 0x000fe2000c7a1270 */
[C---:B------:R-:W-:Y:S01]  /*e8c00*/  VIADD R11, R0.reuse, UR22 ;  /* 0x00000016000b7c36 */ /* 0x040fe20008000000 */
[-C--:B------:R-:W-:Y:S01]  /*e8c10*/  LEA.HI.X.SX32 R7, R5, R3.reuse, 0x1, P6 ;  /* 0x0000000305077211 */ /* 0x080fe200030f0eff */
[----:B------:R-:W-:Y:S01]  /*e8c20*/  VIADD R13, R29, 0x12 ;  /* 0x000000121d0d7836 */ /* 0x000fe20000000000 */
[CC--:B------:R-:W-:Y:S01]  /*e8c30*/  LEA R8, P6, R0.reuse, R4.reuse, 0x1 ;  /* 0x0000000400087211 */ /* 0x0c0fe200078c08ff */
[----:B------:R-:W0:Y:S02]  /*e8c40*/  LDCU UR25, c[0x0][0x3b8] ;  /* 0x00007700ff1977ac */ /* 0x000e240008000800 */
[----:B------:R1:W-:Y:S01]  /*e8c50*/  @P2 STG.E.U16 desc[UR8][R6.64], R9 ;  /* 0x0000000906002986 */ /* 0x0003e2000c101508 */
[----:B------:R-:W-:Y:S01]  /*e8c60*/  VIADD R12, R11, UR20 ;  /* 0x000000140b0c7c36 */ /* 0x000fe20008000000 */
[----:B------:R-:W-:Y:S01]  /*e8c70*/  ISETP.LT.AND P4, PT, R13, UR19, !P0 ;  /* 0x000000130d007c0c */ /* 0x000fe2000c781270 */
[----:B------:R-:W0:Y:S01]  /*e8c80*/  LDCU UR23, c[0x0][0x3b8] ;  /* 0x00007700ff1777ac */ /* 0x000e220008000800 */
[----:B------:R-:W0:Y:S01]  /*e8c90*/  LDCU UR22, c[0x0][0x39c] ;  /* 0x00007380ff1677ac */ /* 0x000e220008000800 */
[----:B------:R-:W0:Y:S01]  /*e8ca0*/  LDCU UR17, c[0x0][0x3b8] ;  /* 0x00007700ff1177ac */ /* 0x000e220008000800 */
[----:B-1----:R-:W-:Y:S01]  /*e8cb0*/  LEA.HI.X.SX32 R9, R0, R3, 0x1, P6 ;  /* 0x0000000300097211 */ /* 0x002fe200030f0eff */
[----:B------:R-:W-:Y:S01]  /*e8cc0*/  VIADD R7, R29, 0x15 ;  /* 0x000000151d077836 */ /* 0x000fe20000000000 */
[----:B------:R-:W-:Y:S01]  /*e8cd0*/  LEA R6, P6, R11, R4, 0x1 ;  /* 0x000000040b067211 */ /* 0x000fe200078c08ff */
[----:B------:R-:W-:Y:S01]  /*e8ce0*/  VIADD R10, R12, UR18 ;  /* 0x000000120c0a7c36 */ /* 0x000fe20008000000 */
[----:B------:R-:W1:Y:S01]  /*e8cf0*/  LDCU UR20, c[0x0][0x39c] ;  /* 0x00007380ff1477ac */ /* 0x000e620008000800 */
[----:B------:R0:W-:Y:S01]  /*e8d00*/  @P1 STG.E.U16 desc[UR8][R8.64], R20 ;  /* 0x0000001408001986 */ /* 0x0001e2000c101508 */
[----:B------:R-:W-:-:S02]  /*e8d10*/  ISETP.LT.AND P1, PT, R7, UR13, !P0 ;  /* 0x0000000d07007c0c */ /* 0x000fc4000c721270 */
[----:B------:R-:W-:Y:S01]  /*e8d20*/  LEA.HI.X.SX32 R7, R11, R3, 0x1, P6 ;  /* 0x000000030b077211 */ /* 0x000fe200030f0eff */
[----:B------:R-:W-:Y:S01]  /*e8d30*/  VIADD R13, R29, 0x14 ;  /* 0x000000141d0d7836 */ /* 0x000fe20000000000 */
[----:B------:R-:W1:Y:S01]  /*e8d40*/  LDCU UR19, c[0x0][0x3b8] ;  /* 0x00007700ff1377ac */ /* 0x000e620008000800 */
[----:B------:R-:W-:Y:S01]  /*e8d50*/  VIADD R5, R10, UR16 ;  /* 0x000000100a057c36 */ /* 0x000fe20008000000 */
[----:B------:R-:W1:Y:S01]  /*e8d60*/  LDCU UR18, c[0x0][0x39c] ;  /* 0x00007380ff1277ac */ /* 0x000e620008000800 */
[----:B0-----:R-:W-:Y:S01]  /*e8d70*/  PRMT R9, R20, 0x7632, R9 ;  /* 0x0000763214097816 */ /* 0x001fe20000000009 */
[----:B------:R-:W0:Y:S01]  /*e8d80*/  LDCU UR16, c[0x0][0x39c] ;  /* 0x00007380ff1077ac */ /* 0x000e220008000800 */
[----:B------:R-:W-:-:S03]  /*e8d90*/  LEA R8, P6, R12, R4, 0x1 ;  /* 0x000000040c087211 */ /* 0x000fc600078c08ff */
[----:B------:R1:W-:Y:S01]  /*e8da0*/  @P3 STG.E.U16 desc[UR8][R6.64], R9 ;  /* 0x0000000906003986 */ /* 0x0003e2000c101508 */
[----:B------:R-:W-:Y:S01]  /*e8db0*/  ISETP.LT.AND P2, PT, R13, UR15, !P0 ;  /* 0x0000000f0d007c0c */ /* 0x000fe2000c741270 */
[----:B------:R-:W0:Y:S01]  /*e8dc0*/  LDCU UR13, c[0x0][0x3b8] ;  /* 0x00007700ff0d77ac */ /* 0x000e220008000800 */
[-C--:B-1----:R-:W-:Y:S01]  /*e8dd0*/  LEA.HI.X.SX32 R9, R12, R3.reuse, 0x1, P6 ;  /* 0x000000030c097211 */ /* 0x082fe200030f0eff */
[----:B------:R-:W-:Y:S01]  /*e8de0*/  VIADD R7, R29, 0x17 ;  /* 0x000000171d077836 */ /* 0x000fe20000000000 */
[CC--:B------:R-:W-:Y:S01]  /*e8df0*/  LEA R6, P6, R10.reuse, R4.reuse, 0x1 ;  /* 0x000000040a067211 */ /* 0x0c0fe200078c08ff */
[----:B------:R-:W-:Y:S01]  /*e8e00*/  VIADD R0, R5, UR14 ;  /* 0x0000000e05007c36 */ /* 0x000fe20008000000 */
[----:B------:R-:W1:Y:S01]  /*e8e10*/  LDCU UR15, c[0x0][0x3b8] ;  /* 0x00007700ff0f77ac */ /* 0x000e620008000800 */
[----:B----4-:R4:W-:Y:S01]  /*e8e20*/  @P4 STG.E.U16 desc[UR8][R8.64], R21 ;  /* 0x0000001508004986 */ /* 0x0109e2000c101508 */
[----:B------:R-:W-:Y:S02]  /*e8e30*/  ISETP.LT.AND P4, PT, R7, UR33, !P0 ;  /* 0x0000002107007c0c */ /* 0x000fe4000c781270 */
[----:B------:R-:W-:Y:S01]  /*e8e40*/  LEA.HI.X.SX32 R7, R10, R3, 0x1, P6 ;  /* 0x000000030a077211 */ /* 0x000fe200030f0eff */
[----:B------:R-:W-:Y:S01]  /*e8e50*/  VIADD R13, R29, 0x16 ;  /* 0x000000161d0d7836 */ /* 0x000fe20000000000 */
[----:B------:R-:W0:Y:S01]  /*e8e60*/  LDCU UR14, c[0x0][0x39c] ;  /* 0x00007380ff0e77ac */ /* 0x000e220008000800 */
[----:B------:R-:W-:Y:S01]  /*e8e70*/  VIADD R11, R0, UR12 ;  /* 0x0000000c000b7c36 */ /* 0x000fe20008000000 */
[----:B------:R-:W0:Y:S01]  /*e8e80*/  LDCU UR33, c[0x0][0x3b8] ;  /* 0x00007700ff2177ac */ /* 0x000e220008000800 */
[----:B----4-:R-:W-:Y:S01]  /*e8e90*/  PRMT R9, R21, 0x7632, R9 ;  /* 0x0000763215097816 */ /* 0x010fe20000000009 */
[----:B------:R-:W4:Y:S01]  /*e8ea0*/  LDCU UR12, c[0x0][0x39c] ;  /* 0x00007380ff0c77ac */ /* 0x000f220008000800 */
[----:B------:R-:W4:Y:S01]  /*e8eb0*/  LDL.LU R21, [R1+0x334] ;  /* 0x0003340001157983 */ /* 0x000f220000300800 */
[----:B------:R-:W-:-:S03]  /*e8ec0*/  LEA R8, P6, R5, R4, 0x1 ;  /* 0x0000000405087211 */ /* 0x000fc600078c08ff */
[----:B------:R0:W-:Y:S01]  /*e8ed0*/  @P5 STG.E.U16 desc[UR8][R6.64], R9 ;  /* 0x0000000906005986 */ /* 0x0001e2000c101508 */
[----:B------:R-:W-:Y:S02]  /*e8ee0*/  ISETP.LT.AND P3, PT, R13, UR11, !P0 ;  /* 0x0000000b0d007c0c */ /* 0x000fe4000c761270 */
[-C--:B0-----:R-:W-:Y:S01]  /*e8ef0*/  LEA.HI.X.SX32 R9, R5, R3.reuse, 0x1, P6 ;  /* 0x0000000305097211 */ /* 0x081fe200030f0eff */
[----:B------:R-:W-:Y:S01]  /*e8f00*/  VIADD R7, R29, 0x19 ;  /* 0x000000191d077836 */ /* 0x000fe20000000000 */
[CC--:B------:R-:W-:Y:S01]  /*e8f10*/  LEA R6, P6, R0.reuse, R4.reuse, 0x1 ;  /* 0x0000000400067211 */ /* 0x0c0fe200078c08ff */
[----:B------:R-:W-:Y:S01]  /*e8f20*/  VIADD R12, R11, UR10 ;  /* 0x0000000a0b0c7c36 */ /* 0x000fe20008000000 */
[----:B------:R-:W0:Y:S01]  /*e8f30*/  LDCU UR11, c[0x0][0x3b8] ;  /* 0x00007700ff0b77ac */ /* 0x000e220008000800 */
[----:B--2---:R2:W-:Y:S01]  /*e8f40*/  @P2 STG.E.U16 desc[UR8][R8.64], R22 ;  /* 0x0000001608002986 */ /* 0x0045e2000c101508 */
[----:B------:R-:W-:Y:S01]  /*e8f50*/  ISETP.LT.AND P2, PT, R7, UR62, !P0 ;  /* 0x0000003e07007c0c */ /* 0x000fe2000c741270 */
[----:B------:R-:W-:Y:S01]  /*e8f60*/  VIADD R13, R29, 0x18 ;  /* 0x000000181d0d7836 */ /* 0x000fe20000000000 */
[----:B------:R-:W-:Y:S01]  /*e8f70*/  LEA.HI.X.SX32 R7, R0, R3, 0x1, P6 ;  /* 0x0000000300077211 */ /* 0x000fe200030f0eff */
[----:B------:R-:W-:Y:S01]  /*e8f80*/  VIADD R10, R12, UR6 ;  /* 0x000000060c0a7c36 */ /* 0x000fe20008000000 */
[----:B------:R-:W0:Y:S01]  /*e8f90*/  LDCU UR6, c[0x0][0x39c] ;  /* 0x00007380ff0677ac */ /* 0x000e220008000800 */
[----:B------:R-:W0:Y:S01]  /*e8fa0*/  LDCU UR10, c[0x0][0x39c] ;  /* 0x00007380ff0a77ac */ /* 0x000e220008000800 */
[----:B--2---:R-:W-:Y:S01]  /*e8fb0*/  PRMT R9, R22, 0x7632, R9 ;  /* 0x0000763216097816 */ /* 0x004fe20000000009 */
[----:B------:R-:W2:Y:S01]  /*e8fc0*/  LDCU UR62, c[0x0][0x3b8] ;  /* 0x00007700ff3e77ac */ /* 0x000ea20008000800 */
[----:B------:R-:W2:Y:S01]  /*e8fd0*/  LDL.LU R22, [R1+0x338] ;  /* 0x0003380001167983 */ /* 0x000ea20000300800 */
[----:B------:R-:W-:-:S03]  /*e8fe0*/  LEA R8, P6, R11, R4, 0x1 ;  /* 0x000000040b087211 */ /* 0x000fc600078c08ff */
[----:B------:R0:W-:Y:S02]  /*e8ff0*/  @P1 STG.E.U16 desc[UR8][R6.64], R9 ;  /* 0x0000000906001986 */ /* 0x0001e4000c101508 */
[----:B0-----:R-:W-:-:S05]  /*e9000*/  LEA.HI.X.SX32 R9, R11, R3, 0x1, P6 ;  /* 0x000000030b097211 */ /* 0x001fca00030f0eff */
[----:B---3--:R0:W-:Y:S02]  /*e9010*/  @P3 STG.E.U16 desc[UR8][R8.64], R23 ;  /* 0x0000001708003986 */ /* 0x0081e4000c101508 */
[----:B0-----:R-:W-:Y:S02]  /*e9020*/  PRMT R9, R23, 0x7632, R9 ;  /* 0x0000763217097816 */ /* 0x001fe40000000009 */
[----:B------:R-:W3:Y:S01]  /*e9030*/  LDL.LU R23, [R1+0x33c] ;  /* 0x00033c0001177983 */ /* 0x000ee20000300800 */
[----:B------:R-:W-:Y:S01]  /*e9040*/  VIADD R7, R29, 0x1b ;  /* 0x0000001b1d077836 */ /* 0x000fe20000000000 */
[-C--:B------:R-:W-:Y:S02]  /*e9050*/  LEA R6, P6, R12, R4.reuse, 0x1 ;  /* 0x000000040c067211 */ /* 0x080fe400078c08ff */
[----:B------:R-:W-:Y:S01]  /*e9060*/  ISETP.LT.AND P5, PT, R13, UR35, !P0 ;  /* 0x000000230d007c0c */ /* 0x000fe2000c7a1270 */
[----:B------:R-:W-:Y:S01]  /*e9070*/  VIADD R5, R10, UR34 ;  /* 0x000000220a057c36 */ /* 0x000fe20008000000 */
[----:B------:R-:W-:Y:S01]  /*e9080*/  ISETP.LT.AND P3, PT, R7, UR57, !P0 ;  /* 0x0000003907007c0c */ /* 0x000fe2000c761270 */
[----:B------:R-:W-:Y:S01]  /*e9090*/  VIADD R13, R29, 0x1a ;  /* 0x0000001a1d0d7836 */ /* 0x000fe20000000000 */
[-C--:B------:R-:W-:Y:S01]  /*e90a0*/  LEA.HI.X.SX32 R7, R12, R3.reuse, 0x1, P6 ;  /* 0x000000030c077211 */ /* 0x080fe200030f0eff */
[----:B------:R-:W-:Y:S01]  /*e90b0*/  VIADD R0, R5, UR61 ;  /* 0x0000003d05007c36 */ /* 0x000fe20008000000 */
[-C--:B------:R-:W-:Y:S01]  /*e90c0*/  LEA R8, P6, R10, R4.reuse, 0x1 ;  /* 0x000000040a087211 */ /* 0x080fe200078c08ff */
[----:B------:R-:W3:Y:S01]  /*e90d0*/  LDL.LU R20, [R1+0x300] ;  /* 0x0003000001147983 */ /* 0x000ee20000300800 */
[----:B------:R-:W-:Y:S01]  /*e90e0*/  ISETP.LT.AND P1, PT, R13, UR63, !P0 ;  /* 0x0000003f0d007c0c */ /* 0x000fe2000c721270 */
[----:B------:R-:W0:Y:S02]  /*e90f0*/  LDCU UR35, c[0x0][0x3b8] ;  /* 0x00007700ff2377ac */ /* 0x000e240008000800 */
[----:B------:R1:W-:Y:S01]  /*e9100*/  @P4 STG.E.U16 desc[UR8][R6.64], R9 ;  /* 0x0000000906004986 */ /* 0x0003e2000c101508 */
[----:B------:R-:W-:Y:S01]  /*e9110*/  VIADD R11, R0, UR60 ;  /* 0x0000003c000b7c36 */ /* 0x000fe20008000000 */
[----:B------:R-:W0:Y:S01]  /*e9120*/  LDCU UR61, c[0x0][0x39c] ;  /* 0x00007380ff3d77ac */ /* 0x000e220008000800 */
[C---:B------:R-:W-:Y:S01]  /*e9130*/  VIADD R13, R29.reuse, 0x1c ;  /* 0x0000001c1d0d7836 */ /* 0x040fe20000000000 */
[----:B------:R-:W0:Y:S01]  /*e9140*/  LDCU UR34, c[0x0][0x39c] ;  /* 0x00007380ff2277ac */ /* 0x000e220008000800 */
[----:B------:R-:W0:Y:S01]  /*e9150*/  LDCU UR63, c[0x0][0x3b8] ;  /* 0x00007700ff3f77ac */ /* 0x000e220008000800 */
[-C--:B-1----:R-:W-:Y:S01]  /*e9160*/  LEA.HI.X.SX32 R9, R10, R3.reuse, 0x1, P6 ;  /* 0x000000030a097211 */ /* 0x082fe200030f0eff */
[----:B------:R-:W-:Y:S01]  /*e9170*/  VIADD R7, R29, 0x1d ;  /* 0x0000001d1d077836 */ /* 0x000fe20000000000 */
[-C--:B------:R-:W-:Y:S01]  /*e9180*/  LEA R6, P6, R5, R4.reuse, 0x1 ;  /* 0x0000000405067211 */ /* 0x080fe200078c08ff */
[----:B------:R-:W1:Y:S02]  /*e9190*/  LDCU UR60, c[0x0][0x39c] ;  /* 0x00007380ff3c77ac */ /* 0x000e640008000800 */
[----:B------:R0:W-:Y:S01]  /*e91a0*/  @P5 STG.E.U16 desc[UR8][R8.64], R27 ;  /* 0x0000001b08005986 */ /* 0x0001e2000c101508 */
[----:B------:R-:W-:Y:S01]  /*e91b0*/  ISETP.LT.AND P5, PT, R7, UR55, !P0 ;  /* 0x0000003707007c0c */ /* 0x000fe2000c7a1270 */
[----:B------:R-:W-:Y:S01]  /*e91c0*/  VIADD R12, R11, UR59 ;  /* 0x0000003b0b0c7c36 */ /* 0x000fe20008000000 */
[----:B------:R-:W-:Y:S01]  /*e91d0*/  LEA.HI.X.SX32 R7, R5, R3, 0x1, P6 ;  /* 0x0000000305077211 */ /* 0x000fe200030f0eff */
[----:B------:R-:W1:Y:S01]  /*e91e0*/  LDCU UR59, c[0x0][0x39c] ;  /* 0x00007380ff3b77ac */ /* 0x000e620008000800 */
[----:B------:R-:W-:Y:S01]  /*e91f0*/  ISETP.LT.AND P4, PT, R13, UR58, !P0 ;  /* 0x0000003a0d007c0c */ /* 0x000fe2000c781270 */
[----:B------:R-:W1:Y:S01]  /*e9200*/  LDCU UR57, c[0x0][0x3b8] ;  /* 0x00007700ff3977ac */ /* 0x000e620008000800 */
[----:B0-----:R-:W-:Y:S01]  /*e9210*/  PRMT R9, R27, 0x7632, R9 ;  /* 0x000076321b097816 */ /* 0x001fe20000000009 */
[----:B------:R-:W0:Y:S01]  /*e9220*/  LDCU UR55, c[0x0][0x3b8] ;  /* 0x00007700ff3777ac */ /* 0x000e220008000800 */
[----:B------:R-:W-:-:S03]  /*e9230*/  LEA R8, P6, R0, R4, 0x1 ;  /* 0x0000000400087211 */ /* 0x000fc600078c08ff */
[----:B------:R1:W-:Y:S01]  /*e9240*/  @P2 STG.E.U16 desc[UR8][R6.64], R9 ;  /* 0x0000000906002986 */ /* 0x0003e2000c101508 */
[----:B------:R-:W-:Y:S01]  /*e9250*/  VIADD R10, R12, UR56 ;  /* 0x000000380c0a7c36 */ /* 0x000fe20008000000 */
[----:B------:R-:W0:Y:S01]  /*e9260*/  LDCU UR58, c[0x0][0x3b8] ;  /* 0x00007700ff3a77ac */ /* 0x000e220008000800 */
[-C--:B-1----:R-:W-:Y:S01]  /*e9270*/  LEA.HI.X.SX32 R9, R0, R3.reuse, 0x1, P6 ;  /* 0x0000000300097211 */ /* 0x082fe200030f0eff */
[----:B------:R-:W-:Y:S01]  /*e9280*/  VIADD R7, R29, 0x1f ;  /* 0x0000001f1d077836 */ /* 0x000fe20000000000 */
[----:B------:R-:W-:Y:S01]  /*e9290*/  LEA R6, P6, R11, R4, 0x1 ;  /* 0x000000040b067211 */ /* 0x000fe200078c08ff */
[----:B------:R-:W-:Y:S01]  /*e92a0*/  VIADD R13, R29, 0x1e ;  /* 0x0000001e1d0d7836 */ /* 0x000fe20000000000 */
[----:B------:R-:W1:Y:S01]  /*e92b0*/  LDCU UR56, c[0x0][0x39c] ;  /* 0x00007380ff3877ac */ /* 0x000e620008000800 */
[----:B----4-:R4:W-:Y:S01]  /*e92c0*/  @P1 STG.E.U16 desc[UR8][R8.64], R21 ;  /* 0x0000001508001986 */ /* 0x0109e2000c101508 */
[----:B------:R-:W-:Y:S02]  /*e92d0*/  ISETP.LT.AND P1, PT, R7, UR50, !P0 ;  /* 0x0000003207007c0c */ /* 0x000fe4000c721270 */
[----:B------:R-:W-:Y:S01]  /*e92e0*/  LEA.HI.X.SX32 R7, R11, R3, 0x1, P6 ;  /* 0x000000030b077211 */ /* 0x000fe200030f0eff */
[----:B------:R-:W-:Y:S01]  /*e92f0*/  VIADD R5, R10, UR54 ;  /* 0x000000360a057c36 */ /* 0x000fe20008000000 */
[----:B------:R-:W-:Y:S01]  /*e9300*/  ISETP.LT.AND P2, PT, R13, UR53, !P0 ;  /* 0x000000350d007c0c */ /* 0x000fe2000c741270 */
[----:B------:R-:W0:Y:S01]  /*e9310*/  LDCU UR50, c[0x0][0x3b8] ;  /* 0x00007700ff3277ac */ /* 0x000e220008000800 */
[----:B----4-:R-:W-:-:S02]  /*e9320*/  PRMT R9, R21, 0x7632, R9 ;  /* 0x0000763215097816 */ /* 0x010fc40000000009 */
[CC--:B------:R-:W-:Y:S01]  /*e9330*/  LEA R8, P6, R12.reuse, R4.reuse, 0x1 ;  /* 0x000000040c087211 */ /* 0x0c0fe200078c08ff */
[----:B------:R-:W4:Y:S01]  /*e9340*/  LDL.LU R21, [R1+0x304] ;  /* 0x0003040001157983 */ /* 0x000f220000300800 */
[----:B------:R-:W-:Y:S01]  /*e9350*/  VIADD R0, R5, UR52 ;  /* 0x0000003405007c36 */ /* 0x000fe20008000000 */
[----:B------:R-:W0:Y:S02]  /*e9360*/  LDCU UR54, c[0x0][0x39c] ;  /* 0x00007380ff3677ac */ /* 0x000e240008000800 */
[----:B------:R1:W-:Y:S01]  /*e9370*/  @P3 STG.E.U16 desc[UR8][R6.64], R9 ;  /* 0x0000000906003986 */ /* 0x0003e2000c101508 */
[C---:B------:R-:W-:Y:S01]  /*e9380*/  VIADD R13, R29.reuse, 0x20 ;  /* 0x000000201d0d7836 */ /* 0x040fe20000000000 */
[----:B------:R-:W0:Y:S01]  /*e9390*/  LDCU UR53, c[0x0][0x3b8] ;  /* 0x00007700ff3577ac */ /* 0x000e220008000800 */
[----:B------:R-:W0:Y:S01]  /*e93a0*/  LDCU UR52, c[0x0][0x39c] ;  /* 0x00007380ff3477ac */ /* 0x000e220008000800 */
[----:B-1----:R-:W-:Y:S01]  /*e93b0*/  LEA.HI.X.SX32 R9, R12, R3, 0x1, P6 ;  /* 0x000000030c097211 */ /* 0x002fe200030f0eff */
[----:B------:R-:W-:Y:S01]  /*e93c0*/  VIADD R7, R29, 0x21 ;  /* 0x000000211d077836 */ /* 0x000fe20000000000 */
[----:B------:R-:W-:-:S03]  /*e93d0*/  LEA R6, P6, R10, R4, 0x1 ;  /* 0x000000040a067211 */ /* 0x000fc600078c08ff */
[----:B--2---:R1:W-:Y:S01]  /*e93e0*/  @P4 STG.E.U16 desc[UR8][R8.64], R22 ;  /* 0x0000001608004986 */ /* 0x0043e2000c101508 */
[----:B------:R-:W-:Y:S01]  /*e93f0*/  ISETP.LT.AND P4, PT, R7, UR48, !P0 ;  /* 0x0000003007007c0c */ /* 0x000fe2000c781270 */
[----:B------:R-:W-:Y:S01]  /*e9400*/  VIADD R11, R0, UR51 ;  /* 0x00000033000b7c36 */ /* 0x000fe20008000000 */
[-C--:B------:R-:W-:Y:S01]  /*e9410*/  LEA.HI.X.SX32 R7, R10, R3.reuse, 0x1, P6 ;  /* 0x000000030a077211 */ /* 0x080fe200030f0eff */
[----:B------:R-:W2:Y:S01]  /*e9420*/  LDCU UR51, c[0x0][0x39c] ;  /* 0x00007380ff3377ac */ /* 0x000ea20008000800 */
[----:B------:R-:W-:Y:S01]  /*e9430*/  ISETP.LT.AND P3, PT, R13, UR47, !P0 ;  /* 0x0000002f0d007c0c */ /* 0x000fe2000c761270 */
[----:B------:R-:W0:Y:S01]  /*e9440*/  LDCU UR48, c[0x0][0x3b8] ;  /* 0x00007700ff3077ac */ /* 0x000e220008000800 */
[----:B-1----:R-:W-:Y:S02]  /*e9450*/  PRMT R9, R22, 0x7632, R9 ;  /* 0x0000763216097816 */ /* 0x002fe40000000009 */
[----:B------:R-:W-:Y:S01]  /*e9460*/  LEA R8, P6, R5, R4, 0x1 ;  /* 0x0000000405087211 */ /* 0x000fe200078c08ff */
[----:B------:R-:W2:Y:S01]  /*e9470*/  LDL.LU R22, [R1+0x308] ;  /* 0x0003080001167983 */ /* 0x000ea20000300800 */
[----:B------:R-:W-:Y:S01]  /*e9480*/  VIADD R12, R11, UR44 ;  /* 0x0000002c0b0c7c36 */ /* 0x000fe20008000000 */
[----:B------:R-:W1:Y:S02]  /*e9490*/  LDCU UR47, c[0x0][0x3b8] ;  /* 0x00007700ff2f77ac */ /* 0x000e640008000800 */
[----:B------:R0:W-:Y:S01]  /*e94a0*/  @P5 STG.E.U16 desc[UR8][R6.64], R9 ;  /* 0x0000000906005986 */ /* 0x0001e2000c101508 */
[----:B------:R-:W-:Y:S01]  /*e94b0*/  VIADD R13, R29, 0x22 ;  /* 0x000000221d0d7836 */ /* 0x000fe20000000000 */
[----:B------:R-:W1:Y:S01]  /*e94c0*/  LDCU UR44, c[0x0][0x39c] ;  /* 0x00007380ff2c77ac */ /* 0x000e620008000800 */
[----:B0-----:R-:W-:-:S05]  /*e94d0*/  LEA.HI.X.SX32 R9, R5, R3, 0x1, P6 ;  /* 0x0000000305097211 */ /* 0x001fca00030f0eff */
[----:B---3--:R0:W-:Y:S02]  /*e94e0*/  @P2 STG.E.U16 desc[UR8][R8.64], R23 ;  /* 0x0000001708002986 */ /* 0x0081e4000c101508 */
[----:B0-----:R-:W-:Y:S02]  /*e94f0*/  PRMT R9, R23, 0x7632, R9 ;  /* 0x0000763217097816 */ /* 0x001fe40000000009 */
[----:B------:R-:W3:Y:S01]  /*e9500*/  LDL.LU R23, [R1+0x30c] ;  /* 0x00030c0001177983 */ /* 0x000ee20000300800 */
[----:B------:R-:W-:Y:S01]  /*e9510*/  VIADD R7, R29, 0x23 ;  /* 0x000000231d077836 */ /* 0x000fe20000000000 */
[-C--:B------:R-:W-:Y:S01]  /*e9520*/  LEA R6, P6, R0, R4.reuse, 0x1 ;  /* 0x0000000400067211 */ /* 0x080fe200078c08ff */
[----:B------:R-:W-:Y:S01]  /*e9530*/  VIADD R10, R12, UR49 ;  /* 0x000000310c0a7c36 */ /* 0x000fe20008000000 */
[----:B------:R-:W-:Y:S01]  /*e9540*/  ISETP.LT.AND P5, PT, R13, UR45, !P0 ;  /* 0x0000002d0d007c0c */ /* 0x000fe2000c7a1270 */
[----:B------:R-:W3:Y:S01]  /*e9550*/  LDL.LU R27, [R1+0x310] ;  /* 0x00031000011b7983 */ /* 0x000ee20000300800 */
[----:B------:R-:W-:Y:S01]  /*e9560*/  ISETP.LT.AND P2, PT, R7, UR46, !P0 ;  /* 0x0000002e07007c0c */ /* 0x000fe2000c741270 */
[----:B------:R-:W-:Y:S01]  /*e9570*/  VIADD R5, R10, UR43 ;  /* 0x0000002b0a057c36 */ /* 0x000fe20008000000 */
[-C--:B------:R-:W-:Y:S01]  /*e9580*/  LEA.HI.X.SX32 R7, R0, R3.reuse, 0x1, P6 ;  /* 0x0000000300077211 */ /* 0x080fe200030f0eff */
[----:B------:R-:W-:Y:S01]  /*e9590*/  VIADD R13, R29, 0x24 ;  /* 0x000000241d0d7836 */ /* 0x000fe20000000000 */
[CC--:B------:R-:W-:Y:S01]  /*e95a0*/  LEA R8, P6, R11.reuse, R4.reuse, 0x1 ;  /* 0x000000040b087211 */ /* 0x0c0fe200078c08ff */
[----:B------:R-:W0:Y:S02]  /*e95b0*/  LDCU UR49, c[0x0][0x39c] ;  /* 0x00007380ff3177ac */ /* 0x000e240008000800 */
[----:B------:R1:W-:Y:S01]  /*e95c0*/  @P1 STG.E.U16 desc[UR8][R6.64], R9 ;  /* 0x0000000906001986 */ /* 0x0003e2000c101508 */
[----:B------:R-:W0:Y:S01]  /*e95d0*/  LDCU UR45, c[0x0][0x3b8] ;  /* 0x00007700ff2d77ac */ /* 0x000e220008000800 */
[----:B------:R-:W0:Y:S01]  /*e95e0*/  LDCU UR43, c[0x0][0x39c] ;  /* 0x00007380ff2b77ac */ /* 0x000e220008000800 */
[----:B------:R-:W0:Y:S01]  /*e95f0*/  LDCU UR46, c[0x0][0x3b8] ;  /* 0x00007700ff2e77ac */ /* 0x000e220008000800 */
[----:B-1----:R-:W-:Y:S01]  /*e9600*/  LEA.HI.X.SX32 R9, R11, R3, 0x1, P6 ;  /* 0x000000030b097211 */ /* 0x002fe200030f0eff */
[----:B------:R-:W-:Y:S01]  /*e9610*/  VIADD R7, R29, 0x25 ;  /* 0x000000251d077836 */ /* 0x000fe20000000000 */
[----:B------:R-:W-:-:S03]  /*e9620*/  LEA R6, P6, R12, R4, 0x1 ;  /* 0x000000040c067211 */ /* 0x000fc600078c08ff */
[----:B------:R1:W-:Y:S01]  /*e9630*/  @P3 STG.E.U16 desc[UR8][R8.64], R20 ;  /* 0x0000001408003986 */ /* 0x0003e2000c101508 */
[----:B------:R-:W-:Y:S01]  /*e9640*/  ISETP.LT.AND P3, PT, R7, UR36, !P0 ;  /* 0x0000002407007c0c */ /* 0x000fe2000c761270 */
[----:B------:R-:W-:Y:S01]  /*e9650*/  VIADD R0, R5, UR42 ;  /* 0x0000002a05007c36 */ /* 0x000fe20008000000 */
[-C--:B------:R-:W-:Y:S01]  /*e9660*/  LEA.HI.X.SX32 R7, R12, R3.reuse, 0x1, P6 ;  /* 0x000000030c077211 */ /* 0x080fe200030f0eff */
[----:B------:R-:W0:Y:S01]  /*e9670*/  LDCU UR42, c[0x0][0x39c] ;  /* 0x00007380ff2a77ac */ /* 0x000e220008000800 */
[----:B------:R-:W-:Y:S01]  /*e9680*/  ISETP.LT.AND P1, PT, R13, UR41, !P0 ;  /* 0x000000290d007c0c */ /* 0x000fe2000c721270 */
[----:B------:R-:W0:Y:S01]  /*e9690*/  LDCU UR36, c[0x0][0x3b8] ;  /* 0x00007700ff2477ac */ /* 0x000e220008000800 */
[----:B-1----:R-:W-:Y:S02]  /*e96a0*/  PRMT R9, R20, 0x7632, R9 ;  /* 0x0000763214097816 */ /* 0x002fe40000000009 */
[-C--:B------:R-:W-:Y:S01]  /*e96b0*/  LEA R8, P6, R10, R4.reuse, 0x1 ;  /* 0x000000040a087211 */ /* 0x080fe200078c08ff */
[----:B------:R-:W-:Y:S01]  /*e96c0*/  VIADD R11, R0, UR40 ;  /* 0x00000028000b7c36 */ /* 0x000fe20008000000 */
[----:B------:R-:W1:Y:S01]  /*e96d0*/  LDCU UR41, c[0x0][0x3b8] ;  /* 0x00007700ff2977ac */ /* 0x000e620008000800 */
[----:B------:R0:W-:Y:S01]  /*e96e0*/  @P4 STG.E.U16 desc[UR8][R6.64], R9 ;  /* 0x0000000906004986 */ /* 0x0001e2000c101508 */
[C---:B------:R-:W-:Y:S01]  /*e96f0*/  VIADD R13, R29.reuse, 0x26 ;  /* 0x000000261d0d7836 */ /* 0x040fe20000000000 */
[----:B------:R-:W1:Y:S01]  /*e9700*/  LDCU UR40, c[0x0][0x39c] ;  /* 0x00007380ff2877ac */ /* 0x000e620008000800 */
[----:B0-----:R-:W-:Y:S01]  /*e9710*/  LEA.HI.X.SX32 R9, R10, R3, 0x1, P6 ;  /* 0x000000030a097211 */ /* 0x001fe200030f0eff */
[----:B------:R-:W-:Y:S01]  /*e9720*/  VIADD R7, R29, 0x27 ;  /* 0x000000271d077836 */ /* 0x000fe20000000000 */
[----:B------:R-:W-:-:S03]  /*e9730*/  LEA R6, P6, R5, R4, 0x1 ;  /* 0x0000000405067211 */ /* 0x000fc600078c08ff */
[----:B----4-:R0:W-:Y:S01]  /*e9740*/  @P5 STG.E.U16 desc[UR8][R8.64], R21 ;  /* 0x0000001508005986 */ /* 0x0101e2000c101508 */
[----:B------:R-:W-:Y:S01]  /*e9750*/  ISETP.LT.AND P5, PT, R7, UR64, !P0 ;  /* 0x0000004007007c0c */ /* 0x000fe2000c7a1270 */
[----:B------:R-:W-:Y:S01]  /*e9760*/  VIADD R12, R11, UR38 ;  /* 0x000000260b0c7c36 */ /* 0x000fe20008000000 */
[-C--:B------:R-:W-:Y:S01]  /*e9770*/  LEA.HI.X.SX32 R7, R5, R3.reuse, 0x1, P6 ;  /* 0x0000000305077211 */ /* 0x080fe200030f0eff */
[----:B------:R-:W4:Y:S01]  /*e9780*/  LDCU UR38, c[0x0][0x39c] ;  /* 0x00007380ff2677ac */ /* 0x000f220008000800 */
[----:B------:R-:W-:Y:S01]  /*e9790*/  ISETP.LT.AND P4, PT, R13, UR39, !P0 ;  /* 0x000000270d007c0c */ /* 0x000fe2000c781270 */
[----:B------:R-:W1:Y:S01]  /*e97a0*/  LDCU UR64, c[0x0][0x3b8] ;  /* 0x00007700ff4077ac */ /* 0x000e620008000800 */
[----:B0-----:R-:W-:Y:S02]  /*e97b0*/  PRMT R9, R21, 0x7632, R9 ;  /* 0x0000763215097816 */ /* 0x001fe40000000009 */
[-C--:B------:R-:W-:Y:S01]  /*e97c0*/  LEA R8, P6, R0, R4.reuse, 0x1 ;  /* 0x0000000400087211 */ /* 0x080fe200078c08ff */
[----:B------:R-:W4:Y:S01]  /*e97d0*/  LDL.LU R21, [R1+0x314] ;  /* 0x0003140001157983 */ /* 0x000f220000300800 */
[----:B------:R-:W-:Y:S01]  /*e97e0*/  VIADD R10, R12, UR37 ;  /* 0x000000250c0a7c36 */ /* 0x000fe20008000000 */
[----:B------:R-:W0:Y:S02]  /*e97f0*/  LDCU UR39, c[0x0][0x3b8] ;  /* 0x00007700ff2777ac */ /* 0x000e240008000800 */
[----:B------:R1:W-:Y:S01]  /*e9800*/  @P2 STG.E.U16 desc[UR8][R6.64], R9 ;  /* 0x0000000906002986 */ /* 0x0003e2000c101508 */
[C---:B------:R-:W-:Y:S01]  /*e9810*/  VIADD R13, R29.reuse, 0x28 ;  /* 0x000000281d0d7836 */ /* 0x040fe20000000000 */
        /* <DEDUP_REMOVED lines=12> */
[C---:B------:R-:W-:Y:S01]  /*e98e0*/  LEA R8, P6, R12.reuse, R4, 0x1 ;  /* 0x000000040c087211 */ /* 0x040fe200078c08ff */
        /* <DEDUP_REMOVED lines=19> */
[C---:B------:R-:W-:Y:S01]  /*e9a20*/  LEA R8, P6, R5.reuse, R4, 0x1 ;  /* 0x0000000405087211 */ /* 0x040fe200078c08ff */
[----:B------:R-:W0:Y:S02]  /*e9a30*/  LDCU UR69, c[0x0][0x39c] ;  /* 0x00007380ff4577ac */ /* 0x000e240008000800 */
[----:B------:R1:W-:Y:S01]  /*e9a40*/  @P5 STG.E.U16 desc[UR8][R6.64], R9 ;  /* 0x0000000906005986 */ /* 0x0003e2000c101508 */
[----:B------:R-:W0:Y:S01]  /*e9a50*/  LDCU UR68, c[0x0][0x3b8] ;  /* 0x00007700ff4477ac */ /* 0x000e220008000800 */
[----:B------:R-:W0:Y:S01]  /*e9a60*/  LDCU UR67, c[0x0][0x39c] ;  /* 0x00007380ff4377ac */ /* 0x000e220008000800 */
[----:B------:R-:W0:Y:S01]  /*e9a70*/  LDCU UR66, c[0x0][0x3b8] ;  /* 0x00007700ff4277ac */ /* 0x000e220008000800 */
[----:B-1----:R-:W-:-:S02]  /*e9a80*/  LEA.HI.X.SX32 R9, R5, R3, 0x1, P6 ;  /* 0x0000000305097211 */ /* 0x002fc400030f0eff */
[----:B------:R-:W-:Y:S02]  /*e9a90*/  IADD3 R7, PT, PT, R29, 0x2d, RZ ;  /* 0x0000002d1d077810 */ /* 0x000fe40007ffe0ff */
[----:B------:R-:W-:Y:S01]  /*e9aa0*/  LEA R6, P6, R0, R4, 0x1 ;  /* 0x0000000400067211 */ /* 0x000fe200078c08ff */
[----:B------:R1:W-:Y:S01]  /*e9ab0*/  @P2 STG.E.U16 desc[UR8][R8.64], R27 ;  /* 0x0000001b08002986 */ /* 0x0003e2000c101508 */
[----:B------:R-:W-:Y:S01]  /*e9ac0*/  ISETP.LT.AND P2, PT, R7, UR32, !P0 ;  /* 0x0000002007007c0c */ /* 0x000fe2000c741270 */
[----:B------:R-:W-:Y:S01]  /*e9ad0*/  VIADD R10, R12, UR65 ;  /* 0x000000410c0a7c36 */ /* 0x000fe20008000000 */
[----:B------:R-:W-:Y:S01]  /*e9ae0*/  LEA.HI.X.SX32 R7, R0, R3, 0x1, P6 ;  /* 0x0000000300077211 */ /* 0x000fe200030f0eff */
[----:B------:R-:W0:Y:S01]  /*e9af0*/  LDCU UR65, c[0x0][0x39c] ;  /* 0x00007380ff4177ac */ /* 0x000e220008000800 */
[----:B------:R-:W-:Y:S01]  /*e9b00*/  ISETP.LT.AND P5, PT, R13, UR5, !P0 ;  /* 0x000000050d007c0c */ /* 0x000fe2000c7a1270 */
[----:B------:R-:W0:Y:S01]  /*e9b10*/  LDCU UR32, c[0x0][0x3b8] ;  /* 0x00007700ff2077ac */ /* 0x000e220008000800 */
[----:B-1----:R-:W-:-:S02]  /*e9b20*/  PRMT R9, R27, 0x7632, R9 ;  /* 0x000076321b097816 */ /* 0x002fc40000000009 */
[-C--:B------:R-:W-:Y:S01]  /*e9b30*/  LEA R8, P6, R11, R4.reuse, 0x1 ;  /* 0x000000040b087211 */ /* 0x080fe200078c08ff */
[----:B------:R-:W-:Y:S01]  /*e9b40*/  VIADD R5, R10, UR73 ;  /* 0x000000490a057c36 */ /* 0x000fe20008000000 */
[----:B------:R-:W1:Y:S01]  /*e9b50*/  LDCU UR5, c[0x0][0x3b8] ;  /* 0x00007700ff0577ac */ /* 0x000e620008000800 */
[----:B------:R0:W-:Y:S01]  /*e9b60*/  @P1 STG.E.U16 desc[UR8][R6.64], R9 ;  /* 0x0000000906001986 */ /* 0x0001e2000c101508 */
[----:B------:R-:W-:Y:S01]  /*e9b70*/  VIADD R13, R29, 0x2e ;  /* 0x0000002e1d0d7836 */ /* 0x000fe20000000000 */
        /* <DEDUP_REMOVED lines=49> */
[C---:B------:R-:W-:Y:S01]  /*e9e90*/  VIADD R13, R29.reuse, 0x34 ;  /* 0x000000341d0d7836 */ /* 0x040fe20000000000 */
        /* <DEDUP_REMOVED lines=39> */
[----:B------:R-:W-:Y:S01]  /*ea110*/  VIADD R13, R29, 0x38 ;  /* 0x000000381d0d7836 */ /* 0x000fe20000000000 */
        /* <DEDUP_REMOVED lines=49> */
[CC--:B------:R-:W-:Y:S01]  /*ea430*/  LEA R8, P6, R12.reuse, R4.reuse, 0x1 ;  /* 0x000000040c087211 */ /* 0x0c0fe200078c08ff */
        /* <DEDUP_REMOVED lines=88> */
[CC--:B------:R-:W-:Y:S01]  /*ea9c0*/  LEA R8, P6, R12.reuse, R4.reuse, 0x1 ;  /* 0x000000040c087211 */ /* 0x0c0fe200078c08ff */
        /* <DEDUP_REMOVED lines=145> */
[----:B------:R-:W-:Y:S01]  /*eb2e0*/  IADD3 R11, PT, PT, R0, UR24, RZ ;  /* 0x00000018000b7c10 */ /* 0x000fe2000fffe0ff */
[C---:B------:R-:W-:Y:S01]  /*eb2f0*/  VIADD R13, R29.reuse, 0x58 ;  /* 0x000000581d0d7836 */ /* 0x040fe20000000000 */
[----:B------:R-:W0:Y:S01]  /*eb300*/  LDCU UR24, c[0x0][0x3b8] ;  /* 0x00007700ff1877ac */ /* 0x000e220008000800 */
[----:B------:R1:W-:Y:S01]  /*eb310*/  @P4 STG.E.U16 desc[UR8][R6.64], R9 ;  /* 0x0000000906004986 */ /* 0x0003e2000c101508 */
        /* <DEDUP_REMOVED lines=230> */
[----:B------:R-:W-:Y:S01]  /*ec180*/  VIADD R13, R29, 0x72 ;  /* 0x000000721d0d7836 */ /* 0x000fe20000000000 */
[----:B------:R-:W1:Y:S02]  /*ec190*/  LDCU UR71, c[0x0][0x3b8] ;  /* 0x00007700ff4777ac */ /* 0x000e640008000800 */
[----:B------:R0:W-:Y:S02]  /*ec1a0*/  @P5 STG.E.U16 desc[UR8][R6.64], R9 ;  /* 0x0000000906005986 */ /* 0x0001e4000c101508 */
[----:B0-----:R-:W-:-:S05]  /*ec1b0*/  LEA.HI.X.SX32 R9, R5, R3, 0x1, P6 ;  /* 0x0000000305097211 */ /* 0x001fca00030f0eff */
[----:B---3--:R0:W-:Y:S02]  /*ec1c0*/  @P2 STG.E.U16 desc[UR8][R8.64], R23 ;  /* 0x0000001708002986 */ /* 0x0081e4000c101508 */
[----:B0-----:R-:W-:Y:S02]  /*ec1d0*/  PRMT R9, R23, 0x7632, R9 ;  /* 0x0000763217097816 */ /* 0x001fe40000000009 */
[----:B------:R-:W3:Y:S01]  /*ec1e0*/  LDL.LU R23, [R1+0x26c] ;  /* 0x00026c0001177983 */ /* 0x000ee20000300800 */
[----:B------:R-:W-:Y:S01]  /*ec1f0*/  VIADD R7, R29, 0x73 ;  /* 0x000000731d077836 */ /* 0x000fe20000000000 */
[----:B------:R-:W-:-:S04]  /*ec200*/  LEA R6, P6, R0, R4, 0x1 ;  /* 0x0000000400067211 */ /* 0x000fc800078c08ff */
[----:B------:R-:W-:Y:S01]  /*ec210*/  ISETP.LT.AND P2, PT, R7, UR65, !P0 ;  /* 0x0000004107007c0c */ /* 0x000fe2000c741270 */
[C---:B------:R-:W-:Y:S01]  /*ec220*/  VIADD R12, R11.reuse, UR70 ;  /* 0x000000460b0c7c36 */ /* 0x040fe20008000000 */
[----:B------:R-:W-:Y:S01]  /*ec230*/  LEA.HI.X.SX32 R7, R0, R3, 0x1, P6 ;  /* 0x0000000300077211 */ /* 0x000fe200030f0eff */
[----:B------:R-:W0:Y:S01]  /*ec240*/  LDCU UR70, c[0x0][0x3b8] ;  /* 0x00007700ff4677ac */ /* 0x000e220008000800 */
[----:B------:R-:W-:-:S03]  /*ec250*/  LEA R8, P6, R11, R4, 0x1 ;  /* 0x000000040b087211 */ /* 0x000fc600078c08ff */
[----:B------:R1:W-:Y:S01]  /*ec260*/  @P1 STG.E.U16 desc[UR8][R6.64], R9 ;  /* 0x0000000906001986 */ /* 0x0003e2000c101508 */
[----:B------:R-:W-:Y:S01]  /*ec270*/  ISETP.LT.AND P5, PT, R13, UR67, !P0 ;  /* 0x000000430d007c0c */ /* 0x000fe2000c7a1270 */
[----:B------:R-:W-:Y:S01]  /*ec280*/  VIADD R13, R29, 0x74 ;  /* 0x000000741d0d7836 */ /* 0x000fe20000000000 */
[----:B------:R-:W0:Y:S01]  /*ec290*/  LDCU UR67, c[0x0][0x3b8] ;  /* 0x00007700ff4377ac */ /* 0x000e220008000800 */
[----:B------:R-:W-:Y:S01]  /*ec2a0*/  VIADD R10, R12, UR68 ;  /* 0x000000440c0a7c36 */ /* 0x000fe20008000000 */
[----:B------:R-:W0:Y:S01]  /*ec2b0*/  LDCU UR65, c[0x0][0x3b8] ;  /* 0x00007700ff4177ac */ /* 0x000e220008000800 */
[-C--:B-1----:R-:W-:Y:S01]  /*ec2c0*/  LEA.HI.X.SX32 R9, R11, R3.reuse, 0x1, P6 ;  /* 0x000000030b097211 */ /* 0x082fe200030f0eff */
[----:B------:R-:W-:Y:S01]  /*ec2d0*/  VIADD R7, R29, 0x75 ;  /* 0x000000751d077836 */ /* 0x000fe20000000000 */
[----:B------:R-:W-:Y:S01]  /*ec2e0*/  ISETP.LT.AND P1, PT, R13, UR73, !P0 ;  /* 0x000000490d007c0c */ /* 0x000fe2000c721270 */
[----:B------:R-:W1:Y:S02]  /*ec2f0*/  LDCU UR68, c[0x0][0x3b8] ;  /* 0x00007700ff4477ac */ /* 0x000e640008000800 */
[----:B------:R0:W-:Y:S01]  /*ec300*/  @P3 STG.E.U16 desc[UR8][R8.64], R20 ;  /* 0x0000001408003986 */ /* 0x0001e2000c101508 */
[----:B------:R-:W-:Y:S01]  /*ec310*/  PRMT R11, R20, 0x7632, R11 ;  /* 0x00007632140b7816 */ /* 0x000fe2000000000b */
[----:B------:R-:W-:Y:S01]  /*ec320*/  VIADD R13, R29, 0x76 ;  /* 0x000000761d0d7836 */ /* 0x000fe20000000000 */
[----:B------:R-:W1:Y:S01]  /*ec330*/  LDCU UR73, c[0x0][0x3b8] ;  /* 0x00007700ff4977ac */ /* 0x000e620008000800 */
[----:B------:R-:W-:Y:S01]  /*ec340*/  VIADD R5, R10, UR66 ;  /* 0x000000420a057c36 */ /* 0x000fe20008000000 */
[C---:B0-----:R-:W-:Y:S01]  /*ec350*/  LEA R8, P6, R12.reuse, R4, 0x1 ;  /* 0x000000040c087211 */ /* 0x041fe200078c08ff */
[----:B------:R-:W0:Y:S03]  /*ec360*/  LDCU UR66, c[0x0][0x3b8] ;  /* 0x00007700ff4277ac */ /* 0x000e260008000800 */
[----:B------:R-:W-:-:S02]  /*ec370*/  LEA.HI.X.SX32 R9, R12, R3, 0x1, P6 ;  /* 0x000000030c097211 */ /* 0x000fc400030f0eff */
[-C--:B------:R-:W-:Y:S01]  /*ec380*/  LEA R12, P6, R10, R4.reuse, 0x1 ;  /* 0x000000040a0c7211 */ /* 0x080fe200078c08ff */
[----:B------:R-:W-:Y:S01]  /*ec390*/  VIADD R0, R5, UR5 ;  /* 0x0000000505007c36 */ /* 0x000fe20008000000 */
[----:B------:R-:W-:Y:S01]  /*ec3a0*/  ISETP.LT.AND P3, PT, R7, UR74, !P0 ;  /* 0x0000004a07007c0c */ /* 0x000fe2000c761270 */
[----:B------:R0:W-:Y:S01]  /*ec3b0*/  @P4 STG.E.U16 desc[UR8][R8.64], R11 ;  /* 0x0000000b08004986 */ /* 0x0001e2000c101508 */
[----:B------:R-:W-:Y:S01]  /*ec3c0*/  ISETP.LT.AND P4, PT, R13, UR30, !P0 ;  /* 0x0000001e0d007c0c */ /* 0x000fe2000c781270 */
[----:B------:R-:W-:Y:S01]  /*ec3d0*/  VIADD R6, R0, UR32 ;  /* 0x0000002000067c36 */ /* 0x000fe20008000000 */
[-C--:B------:R-:W-:Y:S01]  /*ec3e0*/  LEA.HI.X.SX32 R13, R10, R3.reuse, 0x1, P6 ;  /* 0x000000030a0d7211 */ /* 0x080fe200030f0eff */
[----:B------:R-:W1:Y:S01]  /*ec3f0*/  LDCU UR5, c[0x0][0x3b8] ;  /* 0x00007700ff0577ac */ /* 0x000e620008000800 */
[----:B------:R-:W-:Y:S01]  /*ec400*/  LEA R10, P6, R5, R4, 0x1 ;  /* 0x00000004050a7211 */ /* 0x000fe200078c08ff */
[----:B------:R-:W-:Y:S01]  /*ec410*/  VIADD R7, R6, UR31 ;  /* 0x0000001f06077c36 */ /* 0x000fe20008000000 */
[----:B------:R-:W1:Y:S01]  /*ec420*/  LDCU UR32, c[0x0][0x3b8] ;  /* 0x00007700ff2077ac */ /* 0x000e620008000800 */
[----:B0-----:R-:W-:Y:S01]  /*ec430*/  VIADD R9, R29, 0x77 ;  /* 0x000000771d097836 */ /* 0x001fe20000000000 */
[----:B------:R-:W-:Y:S01]  /*ec440*/  LEA.HI.X.SX32 R11, R5, R3, 0x1, P6 ;  /* 0x00000003050b7211 */ /* 0x000fe200030f0eff */
[----:B------:R-:W-:Y:S01]  /*ec450*/  VIADD R8, R7, UR75 ;  /* 0x0000004b07087c36 */ /* 0x000fe20008000000 */
[----:B------:R-:W0:Y:S01]  /*ec460*/  LDCU UR74, c[0x0][0x3b8] ;  /* 0x00007700ff4a77ac */ /* 0x000e220008000800 */
[----:B------:R-:W0:Y:S01]  /*ec470*/  LDCU UR30, c[0x0][0x3b8] ;  /* 0x00007700ff1e77ac */ /* 0x000e220008000800 */
[----:B----4-:R4:W-:Y:S01]  /*ec480*/  @P5 STG.E.U16 desc[UR8][R12.64], R21 ;  /* 0x000000150c005986 */ /* 0x0109e2000c101508 */
[----:B------:R-:W-:-:S02]  /*ec490*/  ISETP.LT.AND P5, PT, R9, UR29, !P0 ;  /* 0x0000001d09007c0c */ /* 0x000fc4000c7a1270 */
[----:B------:R-:W-:Y:S01]  /*ec4a0*/  PRMT R9, R21, 0x7632, R9 ;  /* 0x0000763215097816 */ /* 0x000fe20000000009 */
[----:B------:R-:W-:Y:S01]  /*ec4b0*/  VIADD R5, R8, UR76 ;  /* 0x0000004c08057c36 */ /* 0x000fe20008000000 */
[----:B------:R-:W0:Y:S03]  /*ec4c0*/  LDCU UR31, c[0x0][0x3b8] ;  /* 0x00007700ff1f77ac */ /* 0x000e260008000800 */
[----:B------:R1:W-:Y:S01]  /*ec4d0*/  @P2 STG.E.U16 desc[UR8][R10.64], R9 ;  /* 0x000000090a002986 */ /* 0x0003e2000c101508 */
[----:B------:R-:W0:Y:S01]  /*ec4e0*/  LDCU UR75, c[0x0][0x3b8] ;  /* 0x00007700ff4b77ac */ /* 0x000e220008000800 */
[----:B----4-:R-:W-:Y:S01]  /*ec4f0*/  VIADD R13, R29, 0x78 ;  /* 0x000000781d0d7836 */ /* 0x010fe20000000000 */
[C---:B------:R-:W-:Y:S01]  /*ec500*/  LEA R12, P6, R0.reuse, R4, 0x1 ;  /* 0x00000004000c7211 */ /* 0x040fe200078c08ff */
[----:B------:R-:W4:Y:S03]  /*ec510*/  LDCU UR29, c[0x0][0x3b8] ;  /* 0x00007700ff1d77ac */ /* 0x000f260008000800 */
[----:B------:R-:W-:Y:S01]  /*ec520*/  ISETP.LT.AND P2, PT, R13, UR28, !P0 ;  /* 0x0000001c0d007c0c */ /* 0x000fe2000c741270 */
[----:B------:R-:W0:Y:S01]  /*ec530*/  LDCU UR76, c[0x0][0x3b8] ;  /* 0x00007700ff4c77ac */ /* 0x000e220008000800 */
[----:B------:R-:W-:-:S02]  /*ec540*/  LEA.HI.X.SX32 R13, R0, R3, 0x1, P6 ;  /* 0x00000003000d7211 */ /* 0x000fc400030f0eff */
[CC--:B-1----:R-:W-:Y:S01]  /*ec550*/  LEA R10, P6, R6.reuse, R4.reuse, 0x1 ;  /* 0x00000004060a7211 */ /* 0x0c2fe200078c08ff */
[----:B------:R-:W-:Y:S01]  /*ec560*/  VIADD R0, R29, 0x79 ;  /* 0x000000791d007836 */ /* 0x000fe20000000000 */
[----:B------:R-:W1:Y:S01]  /*ec570*/  LDCU UR28, c[0x0][0x3b8] ;  /* 0x00007700ff1c77ac */ /* 0x000e620008000800 */
[----:B------:R-:W-:Y:S01]  /*ec580*/  VIADD R9, R5, UR27 ;  /* 0x0000001b05097c36 */ /* 0x000fe20008000000 */
[-C--:B------:R-:W-:Y:S02]  /*ec590*/  LEA.HI.X.SX32 R11, R6, R3.reuse, 0x1, P6 ;  /* 0x00000003060b7211 */ /* 0x080fe400030f0eff */
[C---:B------:R-:W-:Y:S01]  /*ec5a0*/  LEA R6, P6, R7.reuse, R4, 0x1 ;  /* 0x0000000407067211 */ /* 0x040fe200078c08ff */
[----:B------:R-:W0:Y:S03]  /*ec5b0*/  LDCU UR27, c[0x0][0x3b8] ;  /* 0x00007700ff1b77ac */ /* 0x000e260008000800 */
[----:B------:R-:W-:Y:S01]  /*ec5c0*/  LEA.HI.X.SX32 R7, R7, R3, 0x1, P6 ;  /* 0x0000000307077211 */ /* 0x000fe200030f0eff */
[----:B--2---:R2:W-:Y:S01]  /*ec5d0*/  @P1 STG.E.U16 desc[UR8][R12.64], R22 ;  /* 0x000000160c001986 */ /* 0x0045e2000c101508 */
[----:B------:R-:W-:Y:S01]  /*ec5e0*/  ISETP.LT.AND P1, PT, R0, UR77, !P0 ;  /* 0x0000004d00007c0c */ /* 0x000fe2000c721270 */
[----:B------:R-:W-:Y:S01]  /*ec5f0*/  VIADD R0, R9, UR26 ;  /* 0x0000001a09007c36 */ /* 0x000fe20008000000 */
[----:B------:R-:W0:Y:S03]  /*ec600*/  LDCU UR77, c[0x0][0x3b8] ;  /* 0x00007700ff4d77ac */ /* 0x000e260008000800 */
[----:B------:R-:W-:Y:S01]  /*ec610*/  VIADD R2, R0, UR24 ;  /* 0x0000001800027c36 */ /* 0x000fe20008000000 */
[----:B------:R-:W0:Y:S01]  /*ec620*/  LDCU UR26, c[0x0][0x3b8] ;  /* 0x00007700ff1a77ac */ /* 0x000e220008000800 */
[----:B--2---:R-:W-:-:S03]  /*ec630*/  PRMT R12, R22, 0x7632, R12 ;  /* 0x00007632160c7816 */ /* 0x004fc6000000000c */
[----:B------:R2:W-:Y:S01]  /*ec640*/  STL [R1+0x1c0], R2 ;  /* 0x0001c00201007387 */ /* 0x0005e20000100800 */
[C---:B------:R-:W-:Y:S01]  /*ec650*/  VIADD R13, R29.reuse, 0x7a ;  /* 0x0000007a1d0d7836 */ /* 0x040fe20000000000 */
[----:B------:R-:W0:Y:S02]  /*ec660*/  LDCU UR24, c[0x0][0x3b8] ;  /* 0x00007700ff1877ac */ /* 0x000e240008000800 */
[----:B------:R1:W-:Y:S01]  /*ec670*/  @P3 STG.E.U16 desc[UR8][R10.64], R12 ;  /* 0x0000000c0a003986 */ /* 0x0003e2000c101508 */
[----:B--2---:R-:W-:Y:S02]  /*ec680*/  VIADD R2, R2, UR22 ;  /* 0x0000001602027c36 */ /* 0x004fe40008000000 */
[----:B-1----:R-:W-:Y:S01]  /*ec690*/  VIADD R10, R29, 0x7b ;  /* 0x0000007b1d0a7836 */ /* 0x002fe20000000000 */
[----:B---3--:R1:W-:Y:S01]  /*ec6a0*/  @P4 STG.E.U16 desc[UR8][R6.64], R23 ;  /* 0x0000001706004986 */ /* 0x0083e2000c101508 */
[----:B------:R-:W-:Y:S01]  /*ec6b0*/  PRMT R11, R23, 0x7632, R11 ;  /* 0x00007632170b7816 */ /* 0x000fe2000000000b */
[----:B------:R-:W2:Y:S02]  /*ec6c0*/  LDCU UR22, c[0x0][0x3b8] ;  /* 0x00007700ff1677ac */ /* 0x000ea40008000800 */
[----:B------:R-:W-:Y:S01]  /*ec6d0*/  ISETP.LT.AND P4, PT, R10, UR23, !P0 ;  /* 0x000000170a007c0c */ /* 0x000fe2000c781270 */
[----:B------:R3:W-:Y:S01]  /*ec6e0*/  STL [R1+0x1bc], R2 ;  /* 0x0001bc0201007387 */ /* 0x0007e20000100800 */
[----:B------:R-:W-:Y:S01]  /*ec6f0*/  ISETP.LT.AND P3, PT, R13, UR25, !P0 ;  /* 0x000000190d007c0c */ /* 0x000fe2000c761270 */
[----:B------:R-:W0:Y:S01]  /*ec700*/  LDCU UR25, c[0x0][0x3b8] ;  /* 0x00007700ff1977ac */ /* 0x000e220008000800 */
[----:B------:R-:W0:Y:S01]  /*ec710*/  LDCU UR23, c[0x0][0x3b8] ;  /* 0x00007700ff1777ac */ /* 0x000e220008000800 */
[----:B-1----:R-:W-:-:S04]  /*ec720*/  LEA R6, P6, R8, R4, 0x1 ;  /* 0x0000000408067211 */ /* 0x002fc800078c08ff */
[----:B------:R-:W-:Y:S02]  /*ec730*/  LEA.HI.X.SX32 R7, R8, R3, 0x1, P6 ;  /* 0x0000000308077211 */ /* 0x000fe400030f0eff */
[----:B------:R-:W-:Y:S01]  /*ec740*/  LEA R10, P6, R5, R4, 0x1 ;  /* 0x00000004050a7211 */ /* 0x000fe200078c08ff */
[----:B---3--:R-:W-:Y:S01]  /*ec750*/  VIADD R2, R2, UR20 ;  /* 0x0000001402027c36 */ /* 0x008fe20008000000 */
[----:B------:R-:W1:Y:S01]  /*ec760*/  LDCU UR20, c[0x0][0x3b8] ;  /* 0x00007700ff1477ac */ /* 0x000e620008000800 */
[----:B------:R3:W-:Y:S01]  /*ec770*/  @P5 STG.E.U16 desc[UR8][R6.64], R11 ;  /* 0x0000000b06005986 */ /* 0x0007e2000c101508 */
[----:B------:R-:W-:-:S03]  /*ec780*/  VIADD R8, R29, 0x7c ;  /* 0x0000007c1d087836 */ /* 0x000fc60000000000 */
[----:B------:R0:W-:Y:S01]  /*ec790*/  STL [R1+0x1b8], R2 ;  /* 0x0001b80201007387 */ /* 0x0001e20000100800 */
[-C--:B---3--:R-:W-:Y:S01]  /*ec7a0*/  LEA.HI.X.SX32 R11, R5, R3.reuse, 0x1, P6 ;  /* 0x00000003050b7211 */ /* 0x088fe200030f0eff */
[----:B0-----:R-:W-:Y:S01]  /*ec7b0*/  VIADD R2, R2, UR18 ;  /* 0x0000001202027c36 */ /* 0x001fe20008000000 */
[----:B------:R-:W-:Y:S01]  /*ec7c0*/  ISETP.LT.AND P5, PT, R8, UR21, !P0 ;  /* 0x0000001508007c0c */ /* 0x000fe2000c7a1270 */
[----:B------:R-:W0:Y:S02]  /*ec7d0*/  LDCU UR21, c[0x0][0x3b8] ;  /* 0x00007700ff1577ac */ /* 0x000e240008000800 */
[----:B------:R-:W-:Y:S01]  /*ec7e0*/  @P2 STG.E.U16 desc[UR8][R10.64], R28 ;  /* 0x0000001c0a002986 */ /* 0x000fe2000c101508 */
[C---:B------:R-:W-:Y:S02]  /*ec7f0*/  LEA R6, P2, R9.reuse, R4, 0x1 ;  /* 0x0000000409067211 */ /* 0x040fe400078408ff */
[----:B------:R-:W-:Y:S01]  /*ec800*/  PRMT R8, R28, 0x7632, R8 ;  /* 0x000076321c087816 */ /* 0x000fe20000000008 */
[----:B------:R3:W-:Y:S01]  /*ec810*/  STL [R1+0x1b4], R2 ;  /* 0x0001b40201007387 */ /* 0x0007e20000100800 */
[----:B------:R-:W-:Y:S01]  /*ec820*/  LEA.HI.X.SX32 R7, R9, R3, 0x1, P2 ;  /* 0x0000000309077211 */ /* 0x000fe200010f0eff */
[----:B------:R-:W-:Y:S01]  /*ec830*/  VIADD R5, R29, 0x7d ;  /* 0x0000007d1d057836 */ /* 0x000fe20000000000 */
[----:B------:R-:W0:Y:S01]  /*ec840*/  LDCU UR18, c[0x0][0x3b8] ;  /* 0x00007700ff1277ac */ /* 0x000e220008000800 */
[----:B------:R-:W-:Y:S01]  /*ec850*/  STL [R1+0x4244], R4 ;  /* 0x0042440401007387 */ /* 0x000fe20000100800 */
[----:B---3--:R-:W-:-:S03]  /*ec860*/  VIADD R2, R2, UR16 ;  /* 0x0000001002027c36 */ /* 0x008fc60008000000 */
[----:B------:R-:W-:Y:S01]  /*ec870*/  @P1 STG.E.U16 desc[UR8][R6.64], R8 ;  /* 0x0000000806001986 */ /* 0x000fe2000c101508 */
[C---:B------:R-:W-:Y:S01]  /*ec880*/  LEA R10, P1, R0.reuse, R4, 0x1 ;  /* 0x00000004000a7211 */ /* 0x040fe200078208ff */
[----:B------:R-:W3:Y:S02]  /*ec890*/  LDCU UR16, c[0x0][0x3b8] ;  /* 0x00007700ff1077ac */ /* 0x000ee40008000800 */
[----:B------:R0:W-:Y:S01]  /*ec8a0*/  STL [R1+0x1b0], R2 ;  /* 0x0001b00201007387 */ /* 0x0001e20000100800 */
[----:B------:R-:W-:Y:S01]  /*ec8b0*/  LEA.HI.X.SX32 R11, R0, R3, 0x1, P1 ;  /* 0x00000003000b7211 */ /* 0x000fe200008f0eff */
[----:B0-----:R-:W-:-:S04]  /*ec8c0*/  VIADD R2, R2, UR14 ;  /* 0x0000000e02027c36 */ /* 0x001fc80008000000 */
[----:B------:R-:W-:Y:S01]  /*ec8d0*/  STL.64 [R1+0x1c8], R10 ;  /* 0x0001c80a01007387 */ /* 0x000fe20000100a00 */
[----:B------:R-:W-:Y:S01]  /*ec8e0*/  ISETP.LT.AND P6, PT, R5, UR19, !P0 ;  /* 0x0000001305007c0c */ /* 0x000fe2000c7c1270 */
[----:B------:R-:W0:Y:S01]  /*ec8f0*/  LDCU UR19, c[0x0][0x3b8] ;  /* 0x00007700ff1377ac */ /* 0x000e220008000800 */
[----:B------:R-:W-:Y:S01]  /*ec900*/  IADD3 R0, PT, PT, R2, UR13, RZ ;  /* 0x0000000d02007c10 */ /* 0x000fe2000fffe0ff */
[----:B------:R-:W-:Y:S01]  /*ec910*/  STL [R1+0x1ac], R2 ;  /* 0x0001ac0201007387 */ /* 0x000fe20000100800 */
[----:B------:R-:W-:Y:S01]  /*ec920*/  VIADD R5, R29, 0x7e ;  /* 0x0000007e1d057836 */ /* 0x000fe20000000000 */
[----:B------:R-:W0:Y:S02]  /*ec930*/  LDCU UR14, c[0x0][0x3b8] ;  /* 0x00007700ff0e77ac */ /* 0x000e240008000800 */
[----:B------:R1:W-:Y:S01]  /*ec940*/  STL [R1+0x1a8], R0 ;  /* 0x0001a80001007387 */ /* 0x0003e20000100800 */
[----:B------:R-:W0:Y:S01]  /*ec950*/  LDCU UR13, c[0x0][0x3b8] ;  /* 0x00007700ff0d77ac */ /* 0x000e220008000800 */
[----:B-1----:R-:W-:Y:S01]  /*ec960*/  VIADD R0, R0, UR12 ;  /* 0x0000000c00007c36 */ /* 0x002fe20008000000 */
[----:B------:R-:W-:Y:S01]  /*ec970*/  ISETP.LT.AND P2, PT, R5, UR17, !P0 ;  /* 0x0000001105007c0c */ /* 0x000fe2000c741270 */
[----:B------:R-:W1:Y:S03]  /*ec980*/  LDCU UR17, c[0x0][0x3b8] ;  /* 0x00007700ff1177ac */ /* 0x000e660008000800 */
[----:B------:R0:W-:Y:S01]  /*ec990*/  STL [R1+0x1a4], R0 ;  /* 0x0001a40001007387 */ /* 0x0001e20000100800 */
[----:B------:R-:W1:Y:S01]  /*ec9a0*/  LDCU UR12, c[0x0][0x3b8] ;  /* 0x00007700ff0c77ac */ /* 0x000e620008000800 */
[----:B0-----:R-:W-:Y:S01]  /*ec9b0*/  VIADD R0, R0, UR11 ;  /* 0x0000000b00007c36 */ /* 0x001fe20008000000 */
[----:B------:R-:W0:Y:S04]  /*ec9c0*/  LDCU UR11, c[0x0][0x3b8] ;  /* 0x00007700ff0b77ac */ /* 0x000e280008000800 */
[----:B------:R1:W-:Y:S02]  /*ec9d0*/  STL [R1+0x1a0], R0 ;  /* 0x0001a00001007387 */ /* 0x0003e40000100800 */
[----:B-1----:R-:W-:Y:S01]  /*ec9e0*/  VIADD R0, R0, UR10 ;  /* 0x0000000a00007c36 */ /* 0x002fe20008000000 */
[----:B------:R-:W1:Y:S04]  /*ec9f0*/  LDCU UR10, c[0x0][0x3b8] ;  /* 0x00007700ff0a77ac */ /* 0x000e680008000800 */
[----:B------:R0:W-:Y:S02]  /*eca00*/  STL [R1+0x19c], R0 ;  /* 0x00019c0001007387 */ /* 0x0001e40000100800 */
        /* <DEDUP_REMOVED lines=150> */
[----:B----4-:R-:W-:Y:S01]  /*ed370*/  VIADD R0, R0, UR29 ;  /* 0x0000001d00007c36 */ /* 0x010fe20008000000 */
[----:B------:R-:W4:Y:S04]  /*ed380*/  LDCU UR29, c[0x0][0x3b8] ;  /* 0x00007700ff1d77ac */ /* 0x000f280008000800 */
        /* <DEDUP_REMOVED lines=25> */
[----:B--2---:R-:W-:Y:S01]  /*ed520*/  VIADD R0, R0, UR22 ;  /* 0x0000001600007c36 */ /* 0x004fe20008000000 */
[----:B------:R-:W2:Y:S04]  /*ed530*/  LDCU UR22, c[0x0][0x3b8] ;  /* 0x00007700ff1677ac */ /* 0x000ea80008000800 */
[----:B------:R0:W-:Y:S02]  /*ed540*/  STL [R1+0xac], R0 ;  /* 0x0000ac0001007387 */ /* 0x0001e40000100800 */
[----:B0-----:R-:W-:Y:S01]  /*ed550*/  VIADD R0, R0, UR21 ;  /* 0x0000001500007c36 */ /* 0x001fe20008000000 */
[----:B------:R-:W0:Y:S04]  /*ed560*/  LDCU UR21, c[0x0][0x3b8] ;  /* 0x00007700ff1577ac */ /* 0x000e280008000800 */
[----:B------:R1:W-:Y:S01]  /*ed570*/  STL [R1+0xa8], R0 ;  /* 0x0000a80001007387 */ /* 0x0003e20000100800 */
[----:B------:R-:W-:-:S02]  /*ed580*/  VIADD R5, R29, 0x7f ;  /* 0x0000007f1d057836 */ /* 0x000fc40000000000 */
[----:B-1----:R-:W-:-:S03]  /*ed590*/  VIADD R0, R0, UR20 ;  /* 0x0000001400007c36 */ /* 0x002fc60008000000 */
[----:B------:R-:W-:Y:S01]  /*ed5a0*/  ISETP.LT.AND P1, PT, R5, UR15, !P0 ;  /* 0x0000000f05007c0c */ /* 0x000fe2000c721270 */
[----:B------:R-:W1:Y:S01]  /*ed5b0*/  LDCU UR15, c[0x0][0x3b8] ;  /* 0x00007700ff0f77ac */ /* 0x000e620008000800 */
        /* <DEDUP_REMOVED lines=11> */
[----:B---3--:R-:W-:Y:S01]  /*ed670*/  VIADD R0, R0, UR16 ;  /* 0x0000001000007c36 */ /* 0x008fe20008000000 */
[----:B------:R-:W3:Y:S03]  /*ed680*/  LDCU UR16, c[0x0][0x3b8] ;  /* 0x00007700ff1077ac */ /* 0x000ee60008000800 */
[----:B------:R-:W-:Y:S01]  /*ed690*/  VIADD R24, R0, UR15 ;  /* 0x0000000f00187c36 */ /* 0x000fe20008000000 */
[----:B------:R0:W-:Y:S01]  /*ed6a0*/  STL [R1+0x94], R0 ;  /* 0x0000940001007387 */ /* 0x0001e20000100800 */
[----:B------:R-:W1:Y:S02]  /*ed6b0*/  LDCU UR15, c[0x0][0x3b8] ;  /* 0x00007700ff0f77ac */ /* 0x000e640008000800 */
        /* <DEDUP_REMOVED lines=36> */
[----:B0-----:R-:W-:Y:S01]  /*ed900*/  IADD3 R0, PT, PT, R0, UR60, RZ ;  /* 0x0000003c00007c10 */ /* 0x001fe2000fffe0ff */
        /* <DEDUP_REMOVED lines=27> */
[----:B------:R-:W1:Y:S03]  /*edac0*/  LDCU UR50, c[0x0][0x3b8] ;  /* 0x00007700ff3277ac */ /* 0x000e660008000800 */
[----:B------:R-:W-:Y:S01]  /*edad0*/  VIADD R2, R0, UR51 ;  /* 0x0000003300027c36 */ /* 0x000fe20008000000 */
[----:B------:R0:W-:Y:S01]  /*edae0*/  STL [R1+0x38], R0 ;  /* 0x0000380001007387 */ /* 0x0001e20000100800 */
[----:B------:R-:W1:Y:S02]  /*edaf0*/  LDCU UR51, c[0x0][0x3b8] ;  /* 0x00007700ff3377ac */ /* 0x000e640008000800 */
[----:B0-----:R-:W-:Y:S01]  /*edb00*/  VIADD R0, R2, UR47 ;  /* 0x0000002f02007c36 */ /* 0x001fe20008000000 */
[----:B------:R-:W0:Y:S03]  /*edb10*/  LDCU UR47, c[0x0][0x3b8] ;  /* 0x00007700ff2f77ac */ /* 0x000e260008000800 */
[----:B------:R-:W-:Y:S01]  /*edb20*/  VIADD R0, R0, UR44 ;  /* 0x0000002c00007c36 */ /* 0x000fe20008000000 */
        /* <DEDUP_REMOVED lines=19> */
[----:B------:R-:W-:Y:S01]  /*edc60*/  VIADD R25, R4, UR41 ;  /* 0x0000002904197c36 */ /* 0x000fe20008000000 */
[----:B------:R-:W1:Y:S03]  /*edc70*/  LDCU UR41, c[0x0][0x3b8] ;  /* 0x00007700ff2977ac */ /* 0x000e660008000800 */
        /* <DEDUP_REMOVED lines=12> */
[----:B------:R0:W-:Y:S01]  /*edd40*/  STL [R1], R0 ;  /* 0x0000000001007387 */ /* 0x0001e20000100800 */
[----:B------:R-:W1:Y:S02]  /*edd50*/  LDCU UR37, c[0x0][0x3b8] ;  /* 0x00007700ff2577ac */ /* 0x000e640008000800 */
[----:B0-----:R-:W-:Y:S01]  /*edd60*/  VIADD R0, R29, UR64 ;  /* 0x000000401d007c36 */ /* 0x001fe20008000000 */
[----:B------:R-:W0:Y:S03]  /*edd70*/  LDCU UR64, c[0x0][0x3b8] ;  /* 0x00007700ff4077ac */ /* 0x000e260008000800 */
[----:B------:R-:W-:Y:S01]  /*edd80*/  VIADD R5, R0, UR4 ;  /* 0x0000000400057c36 */ /* 0x000fe20008000000 */
        /* <DEDUP_REMOVED lines=33> */
[----:B----4-:R-:W-:Y:S01]  /*edfa0*/  VIADD R22, R21, UR29 ;  /* 0x0000001d15167c36 */ /* 0x010fe20008000000 */
[----:B------:R-:W4:Y:S03]  /*edfb0*/  LDCU UR29, c[0x0][0x3b8] ;  /* 0x00007700ff1d77ac */ /* 0x000f260008000800 */
[----:B------:R-:W-:Y:S01]  /*edfc0*/  VIADD R23, R22, UR76 ;  /* 0x0000004c16177c36 */ /* 0x000fe20008000000 */
[----:B------:R0:W-:Y:S01]  /*edfd0*/  STL [R1+0x4028], R22 ;  /* 0x0040281601007387 */ /* 0x0001e20000100800 */
[----:B------:R-:W1:Y:S03]  /*edfe0*/  LDCU UR76, c[0x0][0x3b8] ;  /* 0x00007700ff4c77ac */ /* 0x000e660008000800 */
[----:B------:R2:W-:Y:S01]  /*edff0*/  STL [R1+0x402c], R23 ;  /* 0x00402c1701007387 */ /* 0x0005e20000100800 */
[----:B0-----:R-:W-:-:S02]  /*ee000*/  IMAD.MOV.U32 R22, RZ, RZ, R24 ;  /* 0x000000ffff167224 */ /* 0x001fc400078e0018 */
[----:B------:R-:W-:Y:S01]  /*ee010*/  VIADD R24, R23, UR28 ;  /* 0x0000001c17187c36 */ /* 0x000fe20008000000 */
[----:B------:R-:W0:Y:S01]  /*ee020*/  LDCU UR28, c[0x0][0x3b8] ;  /* 0x00007700ff1c77ac */ /* 0x000e220008000800 */
[----:B--2---:R-:W-:Y:S02]  /*ee030*/  IMAD.MOV.U32 R23, RZ, RZ, R25 ;  /* 0x000000ffff177224 */ /* 0x004fe400078e0019 */
[----:B------:R-:W-:Y:S01]  /*ee040*/  VIADD R25, R24, UR27 ;  /* 0x0000001b18197c36 */ /* 0x000fe20008000000 */
[----:B------:R2:W-:Y:S01]  /*ee050*/  STL [R1+0x4030], R24 ;  /* 0x0040301801007387 */ /* 0x0005e20000100800 */
[----:B------:R-:W0:Y:S02]  /*ee060*/  LDCU UR27, c[0x0][0x3b8] ;  /* 0x00007700ff1b77ac */ /* 0x000e240008000800 */
[----:B------:R-:W-:Y:S01]  /*ee070*/  VIADD R26, R25, UR77 ;  /* 0x0000004d191a7c36 */ /* 0x000fe20008000000 */
[----:B------:R-:W0:Y:S03]  /*ee080*/  LDCU UR77, c[0x0][0x3b8] ;  /* 0x00007700ff4d77ac */ /* 0x000e260008000800 */
[----:B------:R-:W-:Y:S01]  /*ee090*/  VIADD R27, R26, UR26 ;  /* 0x0000001a1a1b7c36 */ /* 0x000fe20008000000 */
[----:B------:R-:W-:Y:S01]  /*ee0a0*/  STL [R1+0x3ff8], R26 ;  /* 0x003ff81a01007387 */ /* 0x000fe20000100800 */
[----:B------:R-:W0:Y:S02]  /*ee0b0*/  LDCU UR26, c[0x0][0x3b8] ;  /* 0x00007700ff1a77ac */ /* 0x000e240008000800 */
[----:B------:R-:W-:Y:S01]  /*ee0c0*/  VIADD R28, R27, UR25 ;  /* 0x000000191b1c7c36 */ /* 0x000fe20008000000 */
[----:B------:R-:W-:Y:S01]  /*ee0d0*/  STL [R1+0x3ffc], R27 ;  /* 0x003ffc1b01007387 */ /* 0x000fe20000100800 */
[----:B------:R-:W0:Y:S02]  /*ee0e0*/  LDCU UR25, c[0x0][0x3b8] ;  /* 0x00007700ff1977ac */ /* 0x000e240008000800 */
[----:B--2---:R-:W-:Y:S01]  /*ee0f0*/  VIADD R24, R28, UR24 ;  /* 0x000000181c187c36 */ /* 0x004fe20008000000 */
[----:B------:R-:W-:Y:S01]  /*ee100*/  STL [R1+0x4000], R28 ;  /* 0x0040001c01007387 */ /* 0x000fe20000100800 */
[----:B------:R-:W2:Y:S03]  /*ee110*/  LDCU UR24, c[0x0][0x3b8] ;  /* 0x00007700ff1877ac */ /* 0x000ea60008000800 */
        /* <DEDUP_REMOVED lines=22> */
[----:B---3--:R-:W-:Y:S01]  /*ee280*/  VIADD R24, R24, UR16 ;  /* 0x0000001018187c36 */ /* 0x008fe20008000000 */
[----:B------:R-:W3:Y:S04]  /*ee290*/  LDCU UR16, c[0x0][0x3b8] ;  /* 0x00007700ff1077ac */ /* 0x000ee80008000800 */
        /* <DEDUP_REMOVED lines=189> */
[----:B--2---:R-:W-:Y:S01]  /*eee70*/  VIADD R27, R24, UR24 ;  /* 0x00000018181b7c36 */ /* 0x004fe20008000000 */
[----:B------:R2:W-:Y:S01]  /*eee80*/  STL [R1+0x34c], R24 ;  /* 0x00034c1801007387 */ /* 0x0005e20000100800 */
[----:B------:R-:W0:Y:S02]  /*eee90*/  LDCU UR24, c[0x0][0x3b8] ;  /* 0x00007700ff1877ac */ /* 0x000e240008000800 */
[----:B--2---:R-:W-:Y:S01]  /*eeea0*/  VIADD R24, R27, UR23 ;  /* 0x000000171b187c36 */ /* 0x004fe20008000000 */
[----:B------:R-:W2:Y:S04]  /*eeeb0*/  LDCU UR23, c[0x0][0x3b8] ;  /* 0x00007700ff1777ac */ /* 0x000ea80008000800 */
        /* <DEDUP_REMOVED lines=18> */
[----:B---3--:R-:W-:Y:S01]  /*eefe0*/  VIADD R26, R24, UR16 ;  /* 0x00000010181a7c36 */ /* 0x008fe20008000000 */
[----:B------:R3:W-:Y:S01]  /*eeff0*/  STL [R1+0x36c], R24 ;  /* 0x00036c1801007387 */ /* 0x0007e20000100800 */
[----:B------:R-:W0:Y:S02]  /*ef000*/  LDCU UR16, c[0x0][0x3b8] ;  /* 0x00007700ff1077ac */ /* 0x000e240008000800 */
[----:B------:R-:W-:Y:S01]  /*ef010*/  VIADD R28, R26, UR15 ;  /* 0x0000000f1a1c7c36 */ /* 0x000fe20008000000 */
[----:B------:R-:W0:Y:S03]  /*ef020*/  LDCU UR15, c[0x0][0x3b8] ;  /* 0x00007700ff0f77ac */ /* 0x000e260008000800 */
        /* <DEDUP_REMOVED lines=20> */
[----:B------:R0:W-:Y:S04]  /*ef170*/  STL [R1+0x3c8], R24 ;  /* 0x0003c81801007387 */ /* 0x0001e80000100800 */
[----:B------:R1:W-:Y:S01]  /*ef180*/  STL.64 [R1+0x4090], R12 ;  /* 0x0040900c01007387 */ /* 0x0003e20000100a00 */
[----:B0-----:R-:W-:-:S03]  /*ef190*/  VIADD R24, R24, UR35 ;  /* 0x0000002318187c36 */ /* 0x001fc60008000000 */
[----:B------:R0:W-:Y:S01]  /*ef1a0*/  STL [R1+0x4088], R25 ;  /* 0x0040881901007387 */ /* 0x0001e20000100800 */
[----:B------:R-:W2:Y:S01]  /*ef1b0*/  LDCU UR35, c[0x0][0x3b8] ;  /* 0x00007700ff2377ac */ /* 0x000ea20008000800 */
[----:B-1----:R-:W-:Y:S01]  /*ef1c0*/  VIADD R12, R24, UR34 ;  /* 0x00000022180c7c36 */ /* 0x002fe20008000000 */
[----:B------:R-:W1:Y:S01]  /*ef1d0*/  LDCU UR34, c[0x0][0x3b8] ;  /* 0x00007700ff2277ac */ /* 0x000e620008000800 */
[----:B0-----:R-:W3:Y:S04]  /*ef1e0*/  LDL.LU R25, [R1+0xe0] ;  /* 0x0000e00001197983 */ /* 0x001ee80000300800 */
[----:B------:R-:W-:Y:S04]  /*ef1f0*/  STL.64 [R1+0x4008], R26 ;  /* 0x0040081a01007387 */ /* 0x000fe80000100a00 */
[----:B------:R0:W-:Y:S02]  /*ef200*/  STL [R1+0x3cc], R12 ;  /* 0x0003cc0c01007387 */ /* 0x0001e40000100800 */
[----:B0-----:R-:W-:Y:S01]  /*ef210*/  VIADD R12, R12, UR62 ;  /* 0x0000003e0c0c7c36 */ /* 0x001fe20008000000 */
[----:B------:R-:W0:Y:S01]  /*ef220*/  LDCU UR62, c[0x0][0x3b8] ;  /* 0x00007700ff3e77ac */ /* 0x000e220008000800 */
[----:B------:R-:W-:-:S02]  /*ef230*/  IMAD.MOV.U32 R27, RZ, RZ, R23 ;  /* 0x000000ffff1b7224 */ /* 0x000fc400078e0017 */
[----:B------:R-:W-:Y:S01]  /*ef240*/  VIADD R23, R12, UR61 ;  /* 0x0000003d0c177c36 */ /* 0x000fe20008000000 */
[----:B------:R-:W0:Y:S01]  /*ef250*/  LDCU UR61, c[0x0][0x3b8] ;  /* 0x00007700ff3d77ac */ /* 0x000e220008000800 */
[----:B------:R-:W-:Y:S02]  /*ef260*/  IMAD.MOV.U32 R26, RZ, RZ, R22 ;  /* 0x000000ffff1a7224 */ /* 0x000fe400078e0016 */
[----:B------:R-:W-:Y:S01]  /*ef270*/  VIADD R22, R23, UR63 ;  /* 0x0000003f17167c36 */ /* 0x000fe20008000000 */
        /* <DEDUP_REMOVED lines=18> */
[----:B------:R-:W-:Y:S04]  /*ef3a0*/  STL [R1+0x41c], R22 ;  /* 0x00041c1601007387 */ /* 0x000fe80000100800 */
[----:B------:R0:W-:Y:S04]  /*ef3b0*/  STL.64 [R1+0x4078], R14 ;  /* 0x0040780e01007387 */ /* 0x0001e80000100a00 */
[----:B0-----:R-:W3:Y:S04]  /*ef3c0*/  LDL R15, [R1+0xa4] ;  /* 0x0000a400010f7983 */ /* 0x001ee80000100800 */
[----:B------:R-:W3:Y:S04]  /*ef3d0*/  LDL R14, [R1+0x104] ;  /* 0x00010400010e7983 */ /* 0x000ee80000100800 */
[----:B------:R0:W-:Y:S04]  /*ef3e0*/  STL.64 [R1+0x4070], R16 ;  /* 0x0040701001007387 */ /* 0x0001e80000100a00 */
[----:B------:R1:W-:Y:S01]  /*ef3f0*/  STL.64 [R1+0x4058], R18 ;  /* 0x0040581201007387 */ /* 0x0003e20000100a00 */
[----:B------:R-:W-:Y:S01]  /*ef400*/  VIADD R22, R22, UR54 ;  /* 0x0000003616167c36 */ /* 0x000fe20008000000 */
[----:B------:R-:W2:Y:S02]  /*ef410*/  LDCU UR54, c[0x0][0x3b8] ;  /* 0x00007700ff3677ac */ /* 0x000ea40008000800 */
[----:B0-----:R-:W3:Y:S04]  /*ef420*/  LDL R17, [R1+0xd4] ;  /* 0x0000d40001117983 */ /* 0x001ee80000100800 */
[----:B-1----:R-:W3:Y:S01]  /*ef430*/  LDL R18, [R1+0x14c] ;  /* 0x00014c0001127983 */ /* 0x002ee20000100800 */
[----:B------:R-:W-:Y:S01]  /*ef440*/  VIADD R16, R22, UR53 ;  /* 0x0000003516107c36 */ /* 0x000fe20008000000 */
[----:B------:R-:W0:Y:S02]  /*ef450*/  LDCU UR53, c[0x0][0x3b8] ;  /* 0x00007700ff3577ac */ /* 0x000e240008000800 */
[----:B------:R-:W-:Y:S04]  /*ef460*/  STL.64 [R1+0x4050], R20 ;  /* 0x0040501401007387 */ /* 0x000fe80000100a00 */
        /* <DEDUP_REMOVED lines=25> */
[----:B------:R0:W-:Y:S01]  /*ef600*/  STL [R1+0x46c], R20 ;  /* 0x00046c1401007387 */ /* 0x0001e20000100800 */
[----:B--2---:R-:W-:Y:S01]  /*ef610*/  VIADD R13, R2, UR35 ;  /* 0x00000023020d7c36 */ /* 0x004fe20008000000 */
[----:B------:R-:W2:Y:S01]  /*ef620*/  LDCU UR35, c[0x0][0x3b8] ;  /* 0x00007700ff2377ac */ /* 0x000ea20008000800 */
[----:B0-----:R-:W-:Y:S01]  /*ef630*/  IADD3 R20, PT, PT, R20, UR46, RZ ;  /* 0x0000002e14147c10 */ /* 0x001fe2000fffe0ff */
[----:B------:R-:W0:Y:S04]  /*ef640*/  LDCU UR46, c[0x0][0x3b8] ;  /* 0x00007700ff2e77ac */ /* 0x000e280008000800 */
[----:B------:R1:W-:Y:S02]  /*ef650*/  STL [R1+0x48c], R20 ;  /* 0x00048c1401007387 */ /* 0x0003e40000100800 */
[----:B-1----:R-:W-:-:S02]  /*ef660*/  VIADD R20, R20, UR42 ;  /* 0x0000002a14147c36 */ /* 0x002fc40008000000 */
[----:B------:R1:W-:Y:S01]  /*ef670*/  STL [R1+0x423c], R19 ;  /* 0x00423c1301007387 */ /* 0x0003e20000100800 */
[----:B------:R-:W0:Y:S01]  /*ef680*/  LDCU UR42, c[0x0][0x3b8] ;  /* 0x00007700ff2a77ac */ /* 0x000e220008000800 */
[----:B-1----:R-:W-:Y:S02]  /*ef690*/  IMAD.MOV.U32 R19, RZ, RZ, R16 ;  /* 0x000000ffff137224 */ /* 0x002fe400078e0010 */
[----:B---3--:R-:W-:Y:S02]  /*ef6a0*/  IMAD.MOV.U32 R21, RZ, RZ, R18 ;  /* 0x000000ffff157224 */ /* 0x008fe400078e0012 */
[----:B------:R-:W-:Y:S02]  /*ef6b0*/  IMAD.MOV.U32 R18, RZ, RZ, R13 ;  /* 0x000000ffff127224 */ /* 0x000fe400078e000d */
[----:B------:R-:W-:Y:S01]  /*ef6c0*/  VIADD R13, R20, UR41 ;  /* 0x00000029140d7c36 */ /* 0x000fe20008000000 */
        /* <DEDUP_REMOVED lines=34> */
[----:B------:R-:W-:Y:S04]  /*ef8f0*/  STL [R1+0x40f8], R0 ;  /* 0x0040f80001007387 */ /* 0x000fe80000100800 */
[----:B------:R-:W-:Y:S01]  /*ef900*/  STL [R1+0x40e8], R23 ;  /* 0x0040e81701007387 */ /* 0x000fe20000100800 */
[----:B0-----:R-:W-:Y:S01]  /*ef910*/  VIADD R16, R16, UR69 ;  /* 0x0000004510107c36 */ /* 0x001fe20008000000 */
[----:B------:R-:W0:Y:S02]  /*ef920*/  LDCU UR69, c[0x0][0x3b8] ;  /* 0x00007700ff4577ac */ /* 0x000e240008000800 */
[----:B------:R1:W-:Y:S04]  /*ef930*/  STL [R1+0x40e4], R5 ;  /* 0x0040e40501007387 */ /* 0x0003e80000100800 */
[----:B------:R2:W-:Y:S01]  /*ef940*/  STL [R1+0x40e0], R20 ;  /* 0x0040e01401007387 */ /* 0x0005e20000100800 */
[----:B-1----:R-:W-:-:S02]  /*ef950*/  IMAD.MOV.U32 R5, RZ, RZ, R14 ;  /* 0x000000ffff057224 */ /* 0x002fc400078e000e */
[----:B------:R-:W-:Y:S02]  /*ef960*/  IMAD.MOV.U32 R14, RZ, RZ, R4 ;  /* 0x000000ffff0e7224 */ /* 0x000fe400078e0004 */
[----:B------:R-:W-:Y:S01]  /*ef970*/  VIADD R4, R16, UR68 ;  /* 0x0000004410047c36 */ /* 0x000fe20008000000 */
[----:B--2---:R-:W2:Y:S01]  /*ef980*/  LDL.LU R20, [R1+0x180] ;  /* 0x0001800001147983 */ /* 0x004ea20000300800 */
[----:B------:R-:W1:Y:S03]  /*ef990*/  LDCU UR68, c[0x0][0x3b8] ;  /* 0x00007700ff4477ac */ /* 0x000e660008000800 */
[----:B------:R-:W2:Y:S04]  /*ef9a0*/  LDL.LU R0, [R1+0x40] ;  /* 0x0000400001007983 */ /* 0x000ea80000300800 */
[----:B------:R-:W2:Y:S04]  /*ef9b0*/  LDL.LU R23, [R1+0x130] ;  /* 0x0001300001177983 */ /* 0x000ea80000300800 */
        /* <DEDUP_REMOVED lines=21> */
[----:B------:R-:W-:Y:S04]  /*efb10*/  STL [R1+0x57c], R4 ;  /* 0x00057c0401007387 */ /* 0x000fe80000100800 */
[----:B------:R-:W-:Y:S04]  /*efb20*/  STL [R1+0x41b8], R16 ;  /* 0x0041b81001007387 */ /* 0x000fe80000100800 */
[----:B------:R-:W-:Y:S04]  /*efb30*/  STL [R1+0x40d0], R24 ;  /* 0x0040d01801007387 */ /* 0x000fe80000100800 */
[----:B------:R0:W-:Y:S04]  /*efb40*/  STL.64 [R1+0x40c8], R28 ;  /* 0x0040c81c01007387 */ /* 0x0001e80000100a00 */
[----:B0-----:R-:W3:Y:S04]  /*efb50*/  LDL.LU.64 R28, [R1+0x1c8] ;  /* 0x0001c800011c7983 */ /* 0x001ee80000300a00 */
[----:B------:R0:W-:Y:S04]  /*efb60*/  STL.64 [R1+0x40b8], R6 ;  /* 0x0040b80601007387 */ /* 0x0001e80000100a00 */
[----:B------:R-:W-:Y:S04]  /*efb70*/  STL [R1+0x417c], R7 ;  /* 0x00417c0701007387 */ /* 0x000fe80000100800 */
[----:B------:R-:W-:Y:S04]  /*efb80*/  STL [R1+0x4198], R7 ;  /* 0x0041980701007387 */ /* 0x000fe80000100800 */
[----:B------:R-:W-:Y:S01]  /*efb90*/  STL [R1+0x41d0], R7 ;  /* 0x0041d00701007387 */ /* 0x000fe20000100800 */
[----:B------:R-:W-:Y:S01]  /*efba0*/  VIADD R16, R4, UR31 ;  /* 0x0000001f04107c36 */ /* 0x000fe20008000000 */
[----:B------:R-:W1:Y:S02]  /*efbb0*/  LDCU UR31, c[0x0][0x3b8] ;  /* 0x00007700ff1f77ac */ /* 0x000e640008000800 */
[----:B------:R-:W-:Y:S04]  /*efbc0*/  STL [R1+0x41f0], R7 ;  /* 0x0041f00701007387 */ /* 0x000fe80000100800 */
[----:B------:R-:W-:Y:S04]  /*efbd0*/  STL.64 [R1+0x40b0], R8 ;  /* 0x0040b00801007387 */ /* 0x000fe80000100a00 */
[----:B------:R-:W-:Y:S04]  /*efbe0*/  STL [R1+0x40a0], R12 ;  /* 0x0040a00c01007387 */ /* 0x000fe80000100800 */
[----:B------:R-:W-:Y:S01]  /*efbf0*/  STL [R1+0x4130], R13 ;  /* 0x0041300d01007387 */ /* 0x000fe20000100800 */
[----:B0-----:R-:W-:Y:S01]  /*efc00*/  VIADD R6, R16, UR30 ;  /* 0x0000001e10067c36 */ /* 0x001fe20008000000 */
[----:B------:R-:W0:Y:S02]  /*efc10*/  LDCU UR30, c[0x0][0x3b8] ;  /* 0x00007700ff1e77ac */ /* 0x000e240008000800 */
[----:B------:R-:W-:Y:S04]  /*efc20*/  STL [R1+0x4140], R13 ;  /* 0x0041400d01007387 */ /* 0x000fe80000100800 */
[----:B------:R-:W-:Y:S04]  /*efc30*/  STL.64 [R1+0x4208], R12 ;  /* 0x0042080c01007387 */ /* 0x000fe80000100a00 */
[----:B------:R-:W-:Y:S04]  /*efc40*/  STL.64 [R1+0x4098], R10 ;  /* 0x0040980a01007387 */ /* 0x000fe80000100a00 */
[----:B------:R-:W-:Y:S04]  /*efc50*/  STL.64 [R1+0x41d8], R10 ;  /* 0x0041d80a01007387 */ /* 0x000fe80000100a00 */
[----:B------:R-:W-:Y:S04]  /*efc60*/  STL [R1+0x4238], R10 ;  /* 0x0042380a01007387 */ /* 0x000fe80000100800 */
[----:B------:R-:W-:Y:S04]  /*efc70*/  STL [R1+0x4240], R11 ;  /* 0x0042400b01007387 */ /* 0x000fe80000100800 */
[----:B------:R-:W3:Y:S04]  /*efc80*/  LDL.LU R4, [R1+0x4244] ;  /* 0x0042440001047983 */ /* 0x000ee80000300800 */
[----:B------:R-:W-:Y:S04]  /*efc90*/  STL [R1+0x584], R16 ;  /* 0x0005841001007387 */ /* 0x000fe80000100800 */
[----:B------:R0:W-:Y:S02]  /*efca0*/  STL [R1+0x5a4], R6 ;  /* 0x0005a40601007387 */ /* 0x0001e40000100800 */
[----:B0-----:R-:W-:Y:S01]  /*efcb0*/  VIADD R6, R6, UR75 ;  /* 0x0000004b06067c36 */ /* 0x001fe20008000000 */
[----:B------:R-:W0:Y:S04]  /*efcc0*/  LDCU UR75, c[0x0][0x3b8] ;  /* 0x00007700ff4b77ac */ /* 0x000e280008000800 */
        /* <DEDUP_REMOVED lines=21> */
[----:B------:R0:W-:Y:S01]  /*efe20*/  STL [R1+0x604], R6 ;  /* 0x0006040601007387 */ /* 0x0001e20000100800 */
[----:B--2---:R-:W-:-:S02]  /*efe30*/  IMAD.MOV.U32 R16, RZ, RZ, R20 ;  /* 0x000000ffff107224 */ /* 0x004fc400078e0014 */
[----:B0-----:R-:W-:Y:S01]  /*efe40*/  VIADD R6, R6, UR24 ;  /* 0x0000001806067c36 */ /* 0x001fe20008000000 */
[----:B------:R-:W0:Y:S01]  /*efe50*/  LDCU UR24, c[0x0][0x3b8] ;  /* 0x00007700ff1877ac */ /* 0x000e220008000800 */
[----:B------:R-:W-:-:S03]  /*efe60*/  IMAD.MOV.U32 R20, RZ, RZ, R5 ;  /* 0x000000ffff147224 */ /* 0x000fc600078e0005 */
[----:B------:R2:W-:Y:S01]  /*efe70*/  STL [R1+0x60c], R6 ;  /* 0x00060c0601007387 */ /* 0x0005e20000100800 */
[----:B------:R-:W-:Y:S02]  /*efe80*/  IMAD.MOV.U32 R5, RZ, RZ, R25 ;  /* 0x000000ffff057224 */ /* 0x000fe400078e0019 */
[----:B--2---:R-:W-:Y:S01]  /*efe90*/  VIADD R6, R6, UR23 ;  /* 0x0000001706067c36 */ /* 0x004fe20008000000 */
[----:B------:R-:W2:Y:S01]  /*efea0*/  LDCU UR23, c[0x0][0x3b8] ;  /* 0x00007700ff1777ac */ /* 0x000ea20008000800 */
[----:B---3--:R-:W-:Y:S02]  /*efeb0*/  IMAD.MOV.U32 R8, RZ, RZ, R28 ;  /* 0x000000ffff087224 */ /* 0x008fe400078e001c */
[----:B------:R-:W3:Y:S04]  /*efec0*/  LDL.LU R28, [R1+0x274] ;  /* 0x00027400011c7983 */ /* 0x000ee80000300800 */
[----:B------:R-:W2:Y:S04]  /*efed0*/  LDL R25, [R1+0x9c0] ;  /* 0x0009c00001197983 */ /* 0x000ea80000100800 */
[----:B------:R0:W-:Y:S01]  /*efee0*/  STL [R1+0x614], R6 ;  /* 0x0006140601007387 */ /* 0x0001e20000100800 */
[----:B------:R-:W-:-:S02]  /*efef0*/  IMAD.MOV.U32 R9, RZ, RZ, R29 ;  /* 0x000000ffff097224 */ /* 0x000fc400078e001d */
[----:B0-----:R-:W-:Y:S01]  /*eff00*/  VIADD R6, R6, UR22 ;  /* 0x0000001606067c36 */ /* 0x001fe20008000000 */
[----:B------:R-:W0:Y:S04]  /*eff10*/  LDCU UR22, c[0x0][0x3b8] ;  /* 0x00007700ff1677ac */ /* 0x000e280008000800 */
[----:B------:R1:W-:Y:S01]  /*eff20*/  STL [R1+0x624], R6 ;  /* 0x0006240601007387 */ /* 0x0003e20000100800 */
[----:B------:R-:W-:-:S03]  /*eff30*/  IMAD.MOV.U32 R11, RZ, RZ, R9 ;  /* 0x000000ffff0b7224 */ /* 0x000fc600078e0009 */
[----:B------:R-:W2:Y:S01]  /*eff40*/  LDL.LU R9, [R1+0x1c0] ;  /* 0x0001c00001097983 */ /* 0x000ea20000300800 */
        /* <DEDUP_REMOVED lines=17> */
[----:B------:R1:W-:Y:S04]  /*f0060*/  STL [R1+0x664], R6 ;  /* 0x0006640601007387 */ /* 0x0003e80000100800 */
[----:B------:R-:W4:Y:S01]  /*f0070*/  LDL.LU R12, [R1+0x1bc] ;  /* 0x0001bc00010c7983 */ /* 0x000f220000300800 */
[----:B------:R-:W-:-:S02]  /*f0080*/  IMAD.MOV.U32 R10, RZ, RZ, R8 ;  /* 0x000000ffff0a7224 */ /* 0x000fc400078e0008 */
[----:B-1----:R-:W-:Y:S01]  /*f0090*/  VIADD R6, R6, UR15 ;  /* 0x0000000f06067c36 */ /* 0x002fe20008000000 */
[----:B------:R-:W1:Y:S01]  /*f00a0*/  LDCU UR15, c[0x0][0x39c] ;  /* 0x00007380ff0f77ac */ /* 0x000e620008000800 */
[----:B------:R-:W-:Y:S02]  /*f00b0*/  IMAD.MOV.U32 R29, RZ, RZ, R16 ;  /* 0x000000ffff1d7224 */ /* 0x000fe400078e0010 */
[----:B------:R-:W-:Y:S01]  /*f00c0*/  VIADD R8, R6, UR14 ;  /* 0x0000000e06087c36 */ /* 0x000fe20008000000 */
[----:B------:R-:W0:Y:S01]  /*f00d0*/  LDCU UR14, c[0x0][0x39c] ;  /* 0x00007380ff0e77ac */ /* 0x000e220008000800 */
[----:B------:R-:W-:Y:S02]  /*f00e0*/  IMAD.MOV.U32 R24, RZ, RZ, R18 ;  /* 0x000000ffff187224 */ /* 0x000fe400078e0012 */
[----:B------:R-:W-:Y:S02]  /*f00f0*/  IMAD.MOV.U32 R16, RZ, RZ, R20 ;  /* 0x000000ffff107224 */ /* 0x000fe400078e0014 */
[----:B------:R-:W-:-:S02]  /*f0100*/  IMAD.MOV.U32 R20, RZ, RZ, R5 ;  /* 0x000000ffff147224 */ /* 0x000fc400078e0005 */
[----:B------:R-:W-:Y:S02]  /*f0110*/  IMAD.MOV.U32 R5, RZ, RZ, R23 ;  /* 0x000000ffff057224 */ /* 0x000fe400078e0017 */
[----:B------:R-:W-:Y:S01]  /*f0120*/  IMAD.MOV.U32 R23, RZ, RZ, R19 ;  /* 0x000000ffff177224 */ /* 0x000fe200078e0013 */
[----:B---3--:R3:W-:Y:S01]  /*f0130*/  @P3 STG.E.U16 desc[UR8][R10.64], R28 ;  /* 0x0000001c0a003986 */ /* 0x0087e2000c101508 */
[----:B------:R-:W-:-:S03]  /*f0140*/  PRMT R7, R28, 0x7632, R7 ;  /* 0x000076321c077816 */ /* 0x000fc60000000007 */
[----:B---3--:R3:W3:Y:S04]  /*f0150*/  LDL.LU R11, [R1+0x4240] ;  /* 0x00424000010b7983 */ /* 0x0086e80000300800 */
[----:B------:R0:W-:Y:S02]  /*f0160*/  STL [R1+0x668], R6 ;  /* 0x0006680601007387 */ /* 0x0001e40000100800 */
[----:B0-----:R-:W-:Y:S01]  /*f0170*/  VIADD R6, R8, UR13 ;  /* 0x0000000d08067c36 */ /* 0x001fe20008000000 */
[C---:B--2---:R-:W-:Y:S01]  /*f0180*/  LEA R18, P3, R9.reuse, R4, 0x1 ;  /* 0x0000000409127211 */ /* 0x044fe200078608ff */
[----:B------:R-:W0:Y:S03]  /*f0190*/  LDCU UR13, c[0x0][0x3b8] ;  /* 0x00007700ff0d77ac */ /* 0x000e260008000800 */
[----:B------:R-:W-:Y:S01]  /*f01a0*/  LEA.HI.X.SX32 R19, R9, R3, 0x1, P3 ;  /* 0x0000000309137211 */ /* 0x000fe200018f0eff */
[----:B------:R2:W-:Y:S04]  /*f01b0*/  STL [R1+0x684], R6 ;  /* 0x0006840601007387 */ /* 0x0005e80000100800 */
[----:B------:R0:W-:Y:S01]  /*f01c0*/  @P4 STG.E.U16 desc[UR8][R18.64], R7 ;  /* 0x0000000712004986 */ /* 0x0001e2000c101508 */
[----:B--2---:R-:W-:Y:S01]  /*f01d0*/  VIADD R6, R6, UR12 ;  /* 0x0000000c06067c36 */ /* 0x004fe20008000000 */
[----:B------:R-:W2:Y:S01]  /*f01e0*/  LDCU UR12, c[0x0][0x3b8] ;  /* 0x00007700ff0c77ac */ /* 0x000ea20008000800 */
[----:B------:R-:W-:Y:S01]  /*f01f0*/  VIADD R9, R25, 0x80 ;  /* 0x0000008019097836 */ /* 0x000fe20000000000 */
[----:B0-----:R-:W2:Y:S01]  /*f0200*/  LDL.LU R19, [R1+0x423c] ;  /* 0x00423c0001137983 */ /* 0x001ea20000300800 */
[----:B------:R-:W-:-:S03]  /*f0210*/  VIADD R18, R6, UR11 ;  /* 0x0000000b06127c36 */ /* 0x000fc60008000000 */
[----:B-1----:R-:W-:Y:S01]  /*f0220*/  ISETP.LT.AND P3, PT, R9, UR15, !P0 ;  /* 0x0000000f09007c0c */ /* 0x002fe2000c761270 */
[----:B------:R-:W0:Y:S01]  /*f0230*/  LDCU UR15, c[0x0][0x39c] ;  /* 0x00007380ff0f77ac */ /* 0x000e220008000800 */
[----:B------:R-:W2:Y:S01]  /*f0240*/  LDL.LU R13, [R1+0x278] ;  /* 0x00027800010d7983 */ /* 0x000ea20000300800 */
[----:B------:R-:W1:Y:S03]  /*f0250*/  LDCU UR11, c[0x0][0x3b8] ;  /* 0x00007700ff0b77ac */ /* 0x000e660008000800 */
[----:B------:R0:W-:Y:S04]  /*f0260*/  STL [R1+0x68c], R6 ;  /* 0x00068c0601007387 */ /* 0x0001e80000100800 */
[----:B------:R-:W2:Y:S04]  /*f0270*/  LDL.LU R28, [R1+0x1b8] ;  /* 0x0001b800011c7983 */ /* 0x000ea80000300800 */
[----:B------:R-:W2:Y:S01]  /*f0280*/  LDL.LU R7, [R1+0x1b4] ;  /* 0x0001b40001077983 */ /* 0x000ea20000300800 */
[----:B0-----:R-:W-:-:S02]  /*f0290*/  IMAD.MOV.U32 R6, RZ, RZ, R29 ;  /* 0x000000ffff067224 */ /* 0x001fc400078e001d */
[----:B------:R-:W-:Y:S02]  /*f02a0*/  IMAD.MOV.U32 R29, RZ, RZ, R5 ;  /* 0x000000ffff1d7224 */ /* 0x000fe400078e0005 */
[----:B------:R-:W-:Y:S02]  /*f02b0*/  IMAD.MOV.U32 R5, RZ, RZ, R26 ;  /* 0x000000ffff057224 */ /* 0x000fe400078e001a */
[----:B------:R-:W2:Y:S04]  /*f02c0*/  LDL.LU R26, [R1+0x27c] ;  /* 0x00027c00011a7983 */ /* 0x000ea80000300800 */
[----:B------:R-:W-:Y:S01]  /*f02d0*/  STL [R1+0x4218], R8 ;  /* 0x0042180801007387 */ /* 0x000fe20000100800 */
[----:B----4-:R-:W-:-:S05]  /*f02e0*/  LEA R10, P4, R12, R4, 0x1 ;  /* 0x000000040c0a7211 */ /* 0x010fca00078808ff */
[----:B------:R0:W-:Y:S04]  /*f02f0*/  STL [R1+0x1c0], R10 ;  /* 0x0001c00a01007387 */ /* 0x0001e80000100800 */
[----:B0-----:R-:W2:Y:S04]  /*f0300*/  LDL.LU R10, [R1+0x4238] ;  /* 0x00423800010a7983 */ /* 0x001ea80000300800 */
[----:B------:R-:W4:Y:S04]  /*f0310*/  LDL.LU R9, [R1+0x1b0] ;  /* 0x0001b00001097983 */ /* 0x000f280000300800 */
[----:B----4-:R0:W-:Y:S04]  /*f0320*/  STL.64 [R1+0x4230], R8 ;  /* 0x0042300801007387 */ /* 0x0101e80000100a00 */
[----:B0-----:R-:W4:Y:S01]  /*f0330*/  LDL.LU.64 R8, [R1+0x1c0] ;  /* 0x0001c00001087983 */ /* 0x001f220000300a00 */
[----:B---3--:R-:W-:Y:S01]  /*f0340*/  VIADD R11, R25, 0x81 ;  /* 0x00000081190b7836 */ /* 0x008fe20000000000 */
[----:B--2---:R-:W-:-:S02]  /*f0350*/  PRMT R10, R13, 0x7632, R10 ;  /* 0x000076320d0a7816 */ /* 0x004fc4000000000a */
[-C--:B----4-:R-:W-:Y:S02]  /*f0360*/  LEA.HI.X.SX32 R9, R12, R3.reuse, 0x1, P4 ;  /* 0x000000030c097211 */ /* 0x090fe400020f0eff */
[----:B------:R-:W-:Y:S01]  /*f0370*/  ISETP.LT.AND P4, PT, R11, UR14, !P0 ;  /* 0x0000000e0b007c0c */ /* 0x000fe2000c781270 */
[----:B------:R-:W-:Y:S01]  /*f0380*/  VIADD R11, R18, UR10 ;  /* 0x0000000a120b7c36 */ /* 0x000fe20008000000 */
[----:B------:R-:W0:Y:S01]  /*f0390*/  LDCU UR14, c[0x0][0x39c] ;  /* 0x00007380ff0e77ac */ /* 0x000e220008000800 */
[----:B------:R2:W-:Y:S01]  /*f03a0*/  @P5 STG.E.U16 desc[UR8][R8.64], R13 ;  /* 0x0000000d08005986 */ /* 0x0005e2000c101508 */
[----:B------:R-:W3:Y:S03]  /*f03b0*/  LDCU UR10, c[0x0][0x3b8] ;  /* 0x00007700ff0a77ac */ /* 0x000ee60008000800 */
[----:B------:R4:W-:Y:S01]  /*f03c0*/  STL [R1+0x694], R11 ;  /* 0x0006940b01007387 */ /* 0x0009e20000100800 */
[C---:B--2---:R-:W-:Y:S01]  /*f03d0*/  LEA R8, P5, R28.reuse, R4, 0x1 ;  /* 0x000000041c087211 */ /* 0x044fe200078a08ff */
[----:B----4-:R-:W-:Y:S01]  /*f03e0*/  VIADD R11, R11, UR33 ;  /* 0x000000210b0b7c36 */ /* 0x010fe20008000000 */
[----:B------:R-:W2:Y:S02]  /*f03f0*/  LDCU UR33, c[0x0][0x3b8] ;  /* 0x00007700ff2177ac */ /* 0x000ea40008000800 */
[----:B------:R-:W-:-:S02]  /*f0400*/  LEA.HI.X.SX32 R9, R28, R3, 0x1, P5 ;  /* 0x000000031c097211 */ /* 0x000fc400028f0eff */
[----:B------:R-:W-:Y:S04]  /*f0410*/  STL [R1+0x6bc], R11 ;  /* 0x0006bc0b01007387 */ /* 0x000fe80000100800 */
[----:B------:R-:W-:Y:S04]  /*f0420*/  STL.64 [R1+0x40a8], R18 ;  /* 0x0040a81201007387 */ /* 0x000fe80000100a00 */
[----:B------:R4:W-:Y:S04]  /*f0430*/  @P6 STG.E.U16 desc[UR8][R8.64], R10 ;  /* 0x0000000a08006986 */ /* 0x0009e8000c101508 */
[----:B----4-:R-:W4:Y:S01]  /*f0440*/  LDL.LU.64 R8, [R1+0x4230] ;  /* 0x0042300001087983 */ /* 0x010f220000300a00 */
[----:B------:R-:W-:Y:S01]  /*f0450*/  IMAD.MOV.U32 R28, RZ, RZ, R29 ;  /* 0x000000ffff1c7224 */ /* 0x000fe200078e001d */
[----:B------:R-:W-:Y:S01]  /*f0460*/  LEA R18, P5, R7, R4, 0x1 ;  /* 0x0000000407127211 */ /* 0x000fe200078a08ff */
[----:B------:R-:W-:Y:S01]  /*f0470*/  IMAD.MOV.U32 R13, RZ, RZ, R6 ;  /* 0x000000ffff0d7224 */ /* 0x000fe200078e0006 */
[----:B------:R-:W2:Y:S01]  /*f0480*/  LDL.LU R10, [R1+0x1ac] ;  /* 0x0001ac00010a7983 */ /* 0x000ea20000300800 */
[----:B------:R-:W-:-:S02]  /*f0490*/  IMAD.MOV.U32 R29, RZ, RZ, R5 ;  /* 0x000000ffff1d7224 */ /* 0x000fc400078e0005 */
[----:B------:R-:W-:Y:S02]  /*f04a0*/  VIADD R6, R25, 0x82 ;  /* 0x0000008219067836 */ /* 0x000fe40000000000 */
[----:B------:R-:W-:Y:S02]  /*f04b0*/  IMAD.MOV.U32 R5, RZ, RZ, R14 ;  /* 0x000000ffff057224 */ /* 0x000fe400078e000e */
[----:B------:R-:W-:Y:S01]  /*f04c0*/  VIADD R14, R11, UR6 ;  /* 0x000000060b0e7c36 */ /* 0x000fe20008000000 */
[----:B------:R-:W-:Y:S02]  /*f04d0*/  LEA.HI.X.SX32 R19, R7, R3, 0x1, P5 ;  /* 0x0000000307137211 */ /* 0x000fe400028f0eff */
[----:B----4-:R-:W-:Y:S01]  /*f04e0*/  PRMT R8, R26, 0x7632, R8 ;  /* 0x000076321a087816 */ /* 0x010fe20000000008 */
[----:B------:R-:W-:Y:S01]  /*f04f0*/  IMAD.MOV.U32 R11, RZ, RZ, R13 ;  /* 0x000000ffff0b7224 */ /* 0x000fe200078e000d */
[----:B------:R-:W-:Y:S01]  /*f0500*/  ISETP.LT.AND P5, PT, R6, UR15, !P0 ;  /* 0x0000000f06007c0c */ /* 0x000fe2000c7a1270 */
[----:B------:R-:W-:Y:S01]  /*f0510*/  VIADD R6, R14, UR35 ;  /* 0x000000230e067c36 */ /* 0x000fe20008000000 */
[----:B------:R-:W4:Y:S01]  /*f0520*/  LDCU UR6, c[0x0][0x3b8] ;  /* 0x00007700ff0677ac */ /* 0x000f220008000800 */
[----:B------:R-:W-:-:S03]  /*f0530*/  VIADD R7, R25, 0x83 ;  /* 0x0000008319077836 */ /* 0x000fc60000000000 */
[----:B------:R1:W-:Y:S01]  /*f0540*/  STL [R1+0x6d4], R6 ;  /* 0x0006d40601007387 */ /* 0x0003e20000100800 */
[----:B------:R-:W2:Y:S01]  /*f0550*/  LDCU UR35, c[0x0][0x3b8] ;  /* 0x00007700ff2377ac */ /* 0x000ea20008000800 */
[----:B0-----:R-:W-:Y:S02]  /*f0560*/  ISETP.LT.AND P6, PT, R7, UR14, !P0 ;  /* 0x0000000e07007c0c */ /* 0x001fe4000c7c1270 */
[----:B------:R-:W3:Y:S01]  /*f0570*/  LDL.LU R7, [R1+0x1a4] ;  /* 0x0001a40001077983 */ /* 0x000ee20000300800 */
[----:B------:R-:W0:Y:S01]  /*f0580*/  LDCU UR15, c[0x0][0x3b8] ;  /* 0x00007700ff0f77ac */ /* 0x000e220008000800 */
[----:B-1----:R-:W-:Y:S02]  /*f0590*/  VIADD R6, R6, UR34 ;  /* 0x0000002206067c36 */ /* 0x002fe40008000000 */
[----:B------:R1:W-:Y:S01]  /*f05a0*/  STL [R1+0x4220], R25 ;  /* 0x0042201901007387 */ /* 0x0003e20000100800 */
[----:B------:R-:W0:Y:S03]  /*f05b0*/  LDCU UR14, c[0x0][0x3b8] ;  /* 0x00007700ff0e77ac */ /* 0x000e260008000800 */
[----:B------:R2:W-:Y:S01]  /*f05c0*/  @P2 STG.E.U16 desc[UR8][R18.64], R26 ;  /* 0x0000001a12002986 */ /* 0x0005e2000c101508 */
[----:B------:R-:W0:Y:S03]  /*f05d0*/  LDCU UR34, c[0x0][0x3b8] ;  /* 0x00007700ff2277ac */ /* 0x000e260008000800 */
[----:B------:R4:W-:Y:S04]  /*f05e0*/  STL [R1+0x6cc], R6 ;  /* 0x0006cc0601007387 */ /* 0x0009e80000100800 */
[----:B-1----:R-:W3:Y:S01]  /*f05f0*/  LDL.LU R25, [R1+0x1a0] ;  /* 0x0001a00001197983 */ /* 0x002ee20000300800 */
[----:B--2---:R-:W-:Y:S01]  /*f0600*/  VIADD R26, R6, UR62 ;  /* 0x0000003e061a7c36 */ /* 0x004fe20008000000 */
[----:B------:R-:W-:-:S02]  /*f0610*/  LEA R18, P2, R9, R4, 0x1 ;  /* 0x0000000409127211 */ /* 0x000fc400078408ff */
[----:B----4-:R-:W2:Y:S01]  /*f0620*/  LDL.LU R6, [R1+0x19c] ;  /* 0x00019c0001067983 */ /* 0x010ea20000300800 */
[----:B------:R-:W1:Y:S03]  /*f0630*/  LDCU UR62, c[0x0][0x3b8] ;  /* 0x00007700ff3e77ac */ /* 0x000e660008000800 */
[----:B------:R-:W-:Y:S04]  /*f0640*/  STL [R1+0x4188], R14 ;  /* 0x0041880e01007387 */ /* 0x000fe80000100800 */
[----:B------:R4:W-:Y:S04]  /*f0650*/  STL [R1+0x41e0], R14 ;  /* 0x0041e00e01007387 */ /* 0x0009e80000100800 */
[----:B----4-:R-:W4:Y:S01]  /*f0660*/  LDL.LU R14, [R1+0x1a8] ;  /* 0x0001a800010e7983 */ /* 0x010f220000300800 */
[----:B------:R-:W-:-:S02]  /*f0670*/  LEA.HI.X.SX32 R19, R9, R3, 0x1, P2 ;  /* 0x0000000309137211 */ /* 0x000fc400010f0eff */
[-C--:B------:R-:W-:Y:S02]  /*f0680*/  LEA R12, P2, R10, R4.reuse, 0x1 ;  /* 0x000000040a0c7211 */ /* 0x080fe400078408ff */
[----:B------:R-:W-:Y:S01]  /*f0690*/  IADD3 R9, PT, PT, R26, UR61, RZ ;  /* 0x0000003d1a097c10 */ /* 0x000fe2000fffe0ff */
[----:B------:R0:W-:Y:S01]  /*f06a0*/  @P1 STG.E.U16 desc[UR8][R18.64], R8 ;  /* 0x0000000812001986 */ /* 0x0001e2000c101508 */
[----:B------:R-:W-:Y:S01]  /*f06b0*/  LEA.HI.X.SX32 R13, R10, R3, 0x1, P2 ;  /* 0x000000030a0d7211 */ /* 0x000fe200010f0eff */
[----:B------:R-:W1:Y:S02]  /*f06c0*/  LDCU UR61, c[0x0][0x3b8] ;  /* 0x00007700ff3d77ac */ /* 0x000e640008000800 */
[----:B------:R0:W-:Y:S04]  /*f06d0*/  STL [R1+0x6ec], R9 ;  /* 0x0006ec0901007387 */ /* 0x0001e80000100800 */
[----:B0-----:R-:W2:Y:S01]  /*f06e0*/  LDL.LU R8, [R1+0x198] ;  /* 0x0001980001087983 */ /* 0x001ea20000300800 */
[----:B------:R-:W-:Y:S01]  /*f06f0*/  VIADD R9, R9, UR63 ;  /* 0x0000003f09097c36 */ /* 0x000fe20008000000 */
[----:B------:R-:W0:Y:S02]  /*f0700*/  LDCU UR63, c[0x0][0x39c] ;  /* 0x00007380ff3f77ac */ /* 0x000e240008000800 */
[----:B------:R1:W-:Y:S04]  /*f0710*/  STL.64 [R1+0x4210], R12 ;  /* 0x0042100c01007387 */ /* 0x0003e80000100a00 */
[----:B-1----:R-:W2:Y:S04]  /*f0720*/  LDL.LU R12, [R1+0x194] ;  /* 0x00019400010c7983 */ /* 0x002ea80000300800 */
[----:B------:R1:W-:Y:S01]  /*f0730*/  STL [R1+0x6f0], R9 ;  /* 0x0006f00901007387 */ /* 0x0003e20000100800 */
[----:B------:R-:W-:Y:S01]  /*f0740*/  IMAD.MOV.U32 R13, RZ, RZ, R11 ;  /* 0x000000ffff0d7224 */ /* 0x000fe200078e000b */
[----:B---3--:R-:W-:-:S04]  /*f0750*/  LEA R10, P2, R7, R4, 0x1 ;  /* 0x00000004070a7211 */ /* 0x008fc800078408ff */
[----:B------:R-:W-:Y:S02]  /*f0760*/  LEA.HI.X.SX32 R11, R7, R3, 0x1, P2 ;  /* 0x00000003070b7211 */ /* 0x000fe400010f0eff */
[----:B----4-:R-:W-:-:S04]  /*f0770*/  LEA R18, P1, R14, R4, 0x1 ;  /* 0x000000040e127211 */ /* 0x010fc800078208ff */
[----:B------:R-:W-:-:S05]  /*f0780*/  LEA.HI.X.SX32 R19, R14, R3, 0x1, P1 ;  /* 0x000000030e137211 */ /* 0x000fca00008f0eff */
[----:B------:R3:W-:Y:S04]  /*f0790*/  STL.64 [R1+0x1f8], R18 ;  /* 0x0001f81201007387 */ /* 0x0007e80000100a00 */
[----:B------:R-:W4:Y:S04]  /*f07a0*/  LDL.LU R14, [R1+0x190] ;  /* 0x00019000010e7983 */ /* 0x000f280000300800 */
[----:B------:R-:W4:Y:S01]  /*f07b0*/  LDL.LU R7, [R1+0x18c] ;  /* 0x00018c0001077983 */ /* 0x000f220000300800 */
[----:B-1----:R-:W-:Y:S01]  /*f07c0*/  VIADD R9, R9, UR60 ;  /* 0x0000003c09097c36 */ /* 0x002fe20008000000 */
[----:B------:R-:W1:Y:S02]  /*f07d0*/  LDCU UR60, c[0x0][0x3b8] ;  /* 0x00007700ff3c77ac */ /* 0x000e640008000800 */
[----:B------:R2:W-:Y:S01]  /*f07e0*/  STL.64 [R1+0x1f0], R10 ;  /* 0x0001f00a01007387 */ /* 0x0005e20000100a00 */
[----:B---3--:R-:W-:-:S04]  /*f07f0*/  LEA R18, P1, R25, R4, 0x1 ;  /* 0x0000000419127211 */ /* 0x008fc800078208ff */
[-C--:B------:R-:W-:Y:S02]  /*f0800*/  LEA.HI.X.SX32 R19, R25, R3.reuse, 0x1, P1 ;  /* 0x0000000319137211 */ /* 0x080fe400008f0eff */
[CC--:B--2---:R-:W-:Y:S01]  /*f0810*/  LEA R10, P2, R6.reuse, R4.reuse, 0x1 ;  /* 0x00000004060a7211 */ /* 0x0c4fe200078408ff */
[----:B------:R-:W-:Y:S03]  /*f0820*/  STL [R1+0x6f4], R9 ;  /* 0x0006f40901007387 */ /* 0x000fe60000100800 */
[-C--:B------:R-:W-:Y:S01]  /*f0830*/  LEA.HI.X.SX32 R11, R6, R3.reuse, 0x1, P2 ;  /* 0x00000003060b7211 */ /* 0x080fe200010f0eff */
[----:B------:R-:W-:Y:S04]  /*f0840*/  STL.64 [R1+0x1e8], R18 ;  /* 0x0001e81201007387 */ /* 0x000fe80000100a00 */
[----:B------:R2:W-:Y:S04]  /*f0850*/  STL.64 [R1+0x1e0], R10 ;  /* 0x0001e00a01007387 */ /* 0x0005e80000100a00 */
[----:B------:R-:W-:Y:S04]  /*f0860*/  STL.64 [R1+0x4228], R22 ;  /* 0x0042281601007387 */ /* 0x000fe80000100a00 */
[----:B------:R-:W3:Y:S01]  /*f0870*/  LDL.LU R25, [R1+0x188] ;  /* 0x0001880001197983 */ /* 0x000ee20000300800 */
[----:B------:R-:W-:Y:S01]  /*f0880*/  IMAD.MOV.U32 R6, RZ, RZ, R28 ;  /* 0x000000ffff067224 */ /* 0x000fe200078e001c */
[-C--:B--2---:R-:W-:Y:S01]  /*f0890*/  LEA R10, P1, R8, R4.reuse, 0x1 ;  /* 0x00000004080a7211 */ /* 0x084fe200078208ff */
[----:B------:R-:W-:Y:S01]  /*f08a0*/  VIADD R9, R9, UR57 ;  /* 0x0000003909097c36 */ /* 0x000fe20008000000 */
[-C--:B------:R-:W-:Y:S01]  /*f08b0*/  LEA R18, P2, R12, R4.reuse, 0x1 ;  /* 0x000000040c127211 */ /* 0x080fe200078408ff */
[----:B------:R-:W-:Y:S01]  /*f08c0*/  IMAD.MOV.U32 R28, RZ, RZ, R29 ;  /* 0x000000ffff1c7224 */ /* 0x000fe200078e001d */
[-C--:B------:R-:W-:Y:S01]  /*f08d0*/  LEA.HI.X.SX32 R11, R8, R3.reuse, 0x1, P1 ;  /* 0x00000003080b7211 */ /* 0x080fe200008f0eff */
[----:B------:R-:W2:Y:S01]  /*f08e0*/  LDL.LU R29, [R1+0x184] ;  /* 0x00018400011d7983 */ /* 0x000ea20000300800 */
[----:B------:R-:W-:Y:S01]  /*f08f0*/  LEA.HI.X.SX32 R19, R12, R3, 0x1, P2 ;  /* 0x000000030c137211 */ /* 0x000fe200010f0eff */
[----:B------:R-:W0:Y:S02]  /*f0900*/  LDCU UR57, c[0x0][0x39c] ;  /* 0x00007380ff3977ac */ /* 0x000e240008000800 */
[----:B------:R1:W-:Y:S04]  /*f0910*/  STL [R1+0x71c], R9 ;  /* 0x00071c0901007387 */ /* 0x0003e80000100800 */
[----:B------:R-:W2:Y:S04]  /*f0920*/  LDL.LU R8, [R1+0x170] ;  /* 0x0001700001087983 */ /* 0x000ea80000300800 */
[----:B------:R0:W-:Y:S01]  /*f0930*/  STL.64 [R1+0x41e8], R10 ;  /* 0x0041e80a01007387 */ /* 0x0001e20000100a00 */
[----:B-1----:R-:W-:Y:S01]  /*f0940*/  VIADD R9, R9, UR59 ;  /* 0x0000003b09097c36 */ /* 0x002fe20008000000 */
[----:B------:R-:W1:Y:S02]  /*f0950*/  LDCU UR59, c[0x0][0x39c] ;  /* 0x00007380ff3b77ac */ /* 0x000e640008000800 */
[----:B0-----:R-:W2:Y:S04]  /*f0960*/  LDL.LU R11, [R1+0x17c] ;  /* 0x00017c00010b7983 */ /* 0x001ea80000300800 */
[----:B------:R0:W-:Y:S04]  /*f0970*/  STL.64 [R1+0x1d0], R18 ;  /* 0x0001d01201007387 */ /* 0x0001e80000100a00 */
[----:B------:R-:W2:Y:S01]  /*f0980*/  LDL.LU R10, [R1+0x174] ;  /* 0x00017400010a7983 */ /* 0x000ea20000300800 */
[----:B----4-:R-:W-:-:S04]  /*f0990*/  LEA R22, P1, R14, R4, 0x1 ;  /* 0x000000040e167211 */ /* 0x010fc800078208ff */
[----:B------:R-:W-:-:S05]  /*f09a0*/  LEA.HI.X.SX32 R23, R14, R3, 0x1, P1 ;  /* 0x000000030e177211 */ /* 0x000fca00008f0eff */
[----:B------:R4:W-:Y:S01]  /*f09b0*/  STL.64 [R1+0x1c8], R22 ;  /* 0x0001c81601007387 */ /* 0x0009e20000100a00 */
[----:B0-----:R-:W-:-:S03]  /*f09c0*/  LEA R18, P2, R7, R4, 0x1 ;  /* 0x0000000407127211 */ /* 0x001fc600078408ff */
[----:B----4-:R-:W4:Y:S04]  /*f09d0*/  LDL.LU.64 R22, [R1+0x4228] ;  /* 0x0042280001167983 */ /* 0x010f280000300a00 */
[----:B------:R-:W-:Y:S04]  /*f09e0*/  STL [R1+0x724], R9 ;  /* 0x0007240901007387 */ /* 0x000fe80000100800 */
[----:B------:R0:W-:Y:S04]  /*f09f0*/  STL [R1+0x421c], R0 ;  /* 0x00421c0001007387 */ /* 0x0001e80000100800 */
[----:B0-----:R-:W4:Y:S01]  /*f0a00*/  LDL.LU R0, [R1+0x178] ;  /* 0x0001780001007983 */ /* 0x001f220000300800 */
[----:B------:R-:W-:-:S05]  /*f0a10*/  LEA.HI.X.SX32 R19, R7, R3, 0x1, P2 ;  /* 0x0000000307137211 */ /* 0x000fca00010f0eff */
[----:B------:R0:W-:Y:S04]  /*f0a20*/  STL.64 [R1+0x1c0], R18 ;  /* 0x0001c01201007387 */ /* 0x0001e80000100a00 */
[----:B------:R-:W4:Y:S04]  /*f0a30*/  LDL R14, [R1+0x16c] ;  /* 0x00016c00010e7983 */ /* 0x000f280000100800 */
[----:B------:R-:W4:Y:S01]  /*f0a40*/  LDL.LU R7, [R1+0x168] ;  /* 0x0001680001077983 */ /* 0x000f220000300800 */
[----:B0-----:R-:W-:Y:S01]  /*f0a50*/  IMAD.MOV.U32 R19, RZ, RZ, R13 ;  /* 0x000000ffff137224 */ /* 0x001fe200078e000d */
[----:B---3--:R-:W-:-:S03]  /*f0a60*/  LEA R18, P2, R25, R4, 0x1 ;  /* 0x0000000419127211 */ /* 0x008fc600078408ff */
[----:B------:R-:W-:Y:S01]  /*f0a70*/  IMAD.MOV.U32 R13, RZ, RZ, R19 ;  /* 0x000000ffff0d7224 */ /* 0x000fe200078e0013 */
[----:B------:R-:W-:Y:S02]  /*f0a80*/  LEA.HI.X.SX32 R19, R25, R3, 0x1, P2 ;  /* 0x0000000319137211 */ /* 0x000fe400010f0eff */
[-C--:B--2---:R-:W-:Y:S01]  /*f0a90*/  LEA R12, P1, R29, R4.reuse, 0x1 ;  /* 0x000000041d0c7211 */ /* 0x084fe200078208ff */
[----:B------:R-:W2:Y:S04]  /*f0aa0*/  LDL.LU R25, [R1+0x4220] ;  /* 0x0042200001197983 */ /* 0x000ea80000300800 */
[----:B------:R0:W-:Y:S02]  /*f0ab0*/  STL.64 [R1+0x1b8], R18 ;  /* 0x0001b81201007387 */ /* 0x0001e40000100a00 */
[----:B0-----:R-:W-:Y:S01]  /*f0ac0*/  IMAD.MOV.U32 R19, RZ, RZ, R13 ;  /* 0x000000ffff137224 */ /* 0x001fe200078e000d */
[----:B------:R-:W-:-:S02]  /*f0ad0*/  LEA R18, P2, R13, R4, 0x1 ;  /* 0x000000040d127211 */ /* 0x000fc400078408ff */
[-C--:B------:R-:W-:Y:S02]  /*f0ae0*/  LEA.HI.X.SX32 R13, R29, R3.reuse, 0x1, P1 ;  /* 0x000000031d0d7211 */ /* 0x080fe400008f0eff */
[----:B------:R-:W-:Y:S01]  /*f0af0*/  LEA.HI.X.SX32 R19, R19, R3, 0x1, P2 ;  /* 0x0000000313137211 */ /* 0x000fe200010f0eff */
[----:B------:R-:W3:Y:S04]  /*f0b00*/  LDL.LU R29, [R1+0x3a0] ;  /* 0x0003a000011d7983 */ /* 0x000ee80000300800 */
[----:B------:R0:W-:Y:S04]  /*f0b10*/  STL.64 [R1+0x1b0], R12 ;  /* 0x0001b00c01007387 */ /* 0x0001e80000100a00 */
[----:B------:R-:W-:Y:S01]  /*f0b20*/  STL.64 [R1+0x1a8], R18 ;  /* 0x0001a81201007387 */ /* 0x000fe20000100a00 */
[----:B0-----:R-:W-:-:S04]  /*f0b30*/  LEA R12, P1, R11, R4, 0x1 ;  /* 0x000000040b0c7211 */ /* 0x001fc800078208ff */
[----:B------:R-:W-:-:S05]  /*f0b40*/  LEA.HI.X.SX32 R13, R11, R3, 0x1, P1 ;  /* 0x000000030b0d7211 */ /* 0x000fca00008f0eff */
[----:B------:R0:W-:Y:S02]  /*f0b50*/  STL.64 [R1+0x1a0], R12 ;  /* 0x0001a00c01007387 */ /* 0x0001e40000100a00 */
[----:B0-----:R-:W-:-:S04]  /*f0b60*/  LEA R12, P1, R10, R4, 0x1 ;  /* 0x000000040a0c7211 */ /* 0x001fc800078208ff */
[----:B------:R-:W-:Y:S02]  /*f0b70*/  LEA.HI.X.SX32 R13, R10, R3, 0x1, P1 ;  /* 0x000000030a0d7211 */ /* 0x000fe400008f0eff */
[----:B----4-:R-:W-:-:S04]  /*f0b80*/  LEA R18, P2, R0, R4, 0x1 ;  /* 0x0000000400127211 */ /* 0x010fc800078408ff */
[----:B------:R-:W-:Y:S02]  /*f0b90*/  LEA.HI.X.SX32 R19, R0, R3, 0x1, P2 ;  /* 0x0000000300137211 */ /* 0x000fe400010f0eff */
[----:B------:R-:W4:Y:S04]  /*f0ba0*/  LDL.LU R0, [R1+0x421c] ;  /* 0x00421c0001007983 */ /* 0x000f280000300800 */
[----:B------:R0:W-:Y:S04]  /*f0bb0*/  STL.64 [R1+0x198], R18 ;  /* 0x0001981201007387 */ /* 0x0001e80000100a00 */
[----:B------:R1:W-:Y:S01]  /*f0bc0*/  STL.64 [R1+0x190], R12 ;  /* 0x0001900c01007387 */ /* 0x0003e20000100a00 */
[----:B0-----:R-:W-:-:S04]  /*f0bd0*/  LEA R18, P2, R8, R4, 0x1 ;  /* 0x0000000408127211 */ /* 0x001fc800078408ff */
[-C--:B------:R-:W-:Y:S02]  /*f0be0*/  LEA.HI.X.SX32 R19, R8, R3.reuse, 0x1, P2 ;  /* 0x0000000308137211 */ /* 0x080fe400010f0eff */
[C---:B-1----:R-:W-:Y:S01]  /*f0bf0*/  LEA R12, P1, R14.reuse, R4, 0x1 ;  /* 0x000000040e0c7211 */ /* 0x042fe200078208ff */
[----:B------:R-:W2:Y:S04]  /*f0c00*/  LDL.LU R8, [R1+0x4218] ;  /* 0x0042180001087983 */ /* 0x000ea80000300800 */
[----:B------:R0:W-:Y:S01]  /*f0c10*/  STL.64 [R1+0x188], R18 ;  /* 0x0001881201007387 */ /* 0x0001e20000100a00 */
[----:B------:R-:W-:-:S05]  /*f0c20*/  LEA.HI.X.SX32 R13, R14, R3, 0x1, P1 ;  /* 0x000000030e0d7211 */ /* 0x000fca00008f0eff */
[----:B------:R1:W-:Y:S01]  /*f0c30*/  STL.64 [R1+0x180], R12 ;  /* 0x0001800c01007387 */ /* 0x0003e20000100a00 */
[----:B0-----:R-:W-:-:S04]  /*f0c40*/  LEA R18, P2, R7, R4, 0x1 ;  /* 0x0000000407127211 */ /* 0x001fc800078408ff */
[----:B------:R-:W-:Y:S01]  /*f0c50*/  LEA.HI.X.SX32 R19, R7, R3, 0x1, P2 ;  /* 0x0000000307137211 */ /* 0x000fe200010f0eff */
[----:B-1----:R-:W3:Y:S04]  /*f0c60*/  LDL.LU.64 R12, [R1+0x4210] ;  /* 0x00421000010c7983 */ /* 0x002ee80000300a00 */
[----:B------:R-:W2:Y:S04]  /*f0c70*/  LDL.LU R7, [R1+0x3a4] ;  /* 0x0003a40001077983 */ /* 0x000ea80000300800 */
[----:B------:R-:W-:Y:S04]  /*f0c80*/  STL.64 [R1+0x4180], R18 ;  /* 0x0041801201007387 */ /* 0x000fe80000100a00 */
[----:B------:R0:W-:Y:S04]  /*f0c90*/  STL.64 [R1+0x41f8], R2 ;  /* 0x0041f80201007387 */ /* 0x0001e80000100a00 */
[----:B0-----:R-:W2:Y:S04]  /*f0ca0*/  LDL.LU.64 R2, [R1+0x1f0] ;  /* 0x0001f00001027983 */ /* 0x001ea80000300a00 */
[----:B---3--:R-:W-:Y:S04]  /*f0cb0*/  @P3 STG.E.U16 desc[UR8][R12.64], R29 ;  /* 0x0000001d0c003986 */ /* 0x008fe8000c101508 */
[----:B--2---:R0:W-:Y:S04]  /*f0cc0*/  STL.64 [R1+0x4200], R2 ;  /* 0x0042000201007387 */ /* 0x0041e80000100a00 */
[----:B0-----:R-:W2:Y:S04]  /*f0cd0*/  LDL.LU.64 R2, [R1+0x1f8] ;  /* 0x0001f80001027983 */ /* 0x001ea80000300a00 */
[----:B------:R-:W3:Y:S01]  /*f0ce0*/  LDL.LU.64 R12, [R1+0x4208] ;  /* 0x00420800010c7983 */ /* 0x000ee20000300a00 */
[----:B------:R-:W-:-:S02]  /*f0cf0*/  VIADD R10, R25, 0x85 ;  /* 0x00000085190a7836 */ /* 0x000fc40000000000 */
[----:B------:R-:W-:Y:S01]  /*f0d00*/  VIADD R9, R9, UR58 ;  /* 0x0000003a09097c36 */ /* 0x000fe20008000000 */
[----:B------:R-:W0:Y:S02]  /*f0d10*/  LDCU UR58, c[0x0][0x39c] ;  /* 0x00007380ff3a77ac */ /* 0x000e240008000800 */
[----:B------:R-:W-:Y:S01]  /*f0d20*/  ISETP.LT.AND P2, PT, R10, UR59, !P0 ;  /* 0x0000003b0a007c0c */ /* 0x000fe2000c741270 */
[----:B------:R-:W-:Y:S01]  /*f0d30*/  VIADD R10, R9, UR56 ;  /* 0x00000038090a7c36 */ /* 0x000fe20008000000 */
[----:B------:R-:W1:Y:S04]  /*f0d40*/  LDCU UR56, c[0x0][0x39c] ;  /* 0x00007380ff3877ac */ /* 0x000e680008000800 */
[----:B------:R-:W-:Y:S01]  /*f0d50*/  STL [R1+0x72c], R10 ;  /* 0x00072c0a01007387 */ /* 0x000fe20000100800 */
[----:B------:R-:W-:Y:S01]  /*f0d60*/  VIADD R11, R25, 0x84 ;  /* 0x00000084190b7836 */ /* 0x000fe20000000000 */
[----:B------:R-:W0:Y:S02]  /*f0d70*/  LDCU UR59, c[0x0][0x39c] ;  /* 0x00007380ff3b77ac */ /* 0x000e240008000800 */
[----:B------:R-:W4:Y:S01]  /*f0d80*/  LDL.LU.64 R18, [R1+0x1e8] ;  /* 0x0001e80001127983 */ /* 0x000f220000300a00 */
[----:B---3--:R-:W-:-:S05]  /*f0d90*/  PRMT R13, R29, 0x7632, R13 ;  /* 0x000076321d0d7816 */ /* 0x008fca000000000d */
[----:B--2---:R2:W-:Y:S04]  /*f0da0*/  @P4 STG.E.U16 desc[UR8][R2.64], R13 ;  /* 0x0000000d02004986 */ /* 0x0045e8000c101508 */
[----:B--2---:R-:W2:Y:S01]  /*f0db0*/  LDL.LU.64 R2, [R1+0x4200] ;  /* 0x0042000001027983 */ /* 0x004ea20000300a00 */
[----:B------:R-:W-:Y:S01]  /*f0dc0*/  ISETP.LT.AND P1, PT, R11, UR57, !P0 ;  /* 0x000000390b007c0c */ /* 0x000fe2000c721270 */
[----:B------:R-:W-:Y:S01]  /*f0dd0*/  VIADD R11, R25, 0x86 ;  /* 0x00000086190b7836 */ /* 0x000fe20000000000 */
[----:B------:R-:W-:Y:S01]  /*f0de0*/  PRMT R12, R7, 0x7632, R12 ;  /* 0x00007632070c7816 */ /* 0x000fe2000000000c */
[----:B------:R-:W-:Y:S01]  /*f0df0*/  IMAD.MOV.U32 R29, RZ, RZ, R17 ;  /* 0x000000ffff1d7224 */ /* 0x000fe200078e0011 */
[----:B------:R-:W3:Y:S02]  /*f0e00*/  LDCU UR57, c[0x0][0x3b8] ;  /* 0x00007700ff3977ac */ /* 0x000ee40008000800 */
[----:B0-----:R-:W-:Y:S01]  /*f0e10*/  ISETP.LT.AND P3, PT, R11, UR58, !P0 ;  /* 0x0000003a0b007c0c */ /* 0x001fe2000c761270 */
[----:B------:R-:W-:Y:S01]  /*f0e20*/  VIADD R11, R25, 0x87 ;  /* 0x00000087190b7836 */ /* 0x000fe20000000000 */
[----:B------:R-:W0:Y:S01]  /*f0e30*/  LDCU UR58, c[0x0][0x3b8] ;  /* 0x00007700ff3a77ac */ /* 0x000e220008000800 */
[----:B------:R-:W-:-:S03]  /*f0e40*/  VIADD R17, R10, UR55 ;  /* 0x000000370a117c36 */ /* 0x000fc60008000000 */
[----:B------:R-:W-:Y:S01]  /*f0e50*/  ISETP.LT.AND P4, PT, R11, UR63, !P0 ;  /* 0x0000003f0b007c0c */ /* 0x000fe2000c781270 */
[----:B------:R-:W-:Y:S01]  /*f0e60*/  VIADD R13, R25, 0x88 ;  /* 0x00000088190d7836 */ /* 0x000fe20000000000 */
[----:B------:R-:W3:Y:S01]  /*f0e70*/  LDL.64 R10, [R1+0x1e0] ;  /* 0x0001e000010a7983 */ /* 0x000ee20000100a00 */
[----:B------:R-:W0:Y:S03]  /*f0e80*/  LDCU UR63, c[0x0][0x39c] ;  /* 0x00007380ff3f77ac */ /* 0x000e260008000800 */
[----:B------:R-:W3:Y:S01]  /*f0e90*/  LDL.LU R14, [R1+0x3a8] ;  /* 0x0003a800010e7983 */ /* 0x000ee20000300800 */
[----:B------:R-:W0:Y:S03]  /*f0ea0*/  LDCU UR55, c[0x0][0x39c] ;  /* 0x00007380ff3777ac */ /* 0x000e260008000800 */
[----:B------:R-:W-:Y:S04]  /*f0eb0*/  STL [R1+0x744], R17 ;  /* 0x0007441101007387 */ /* 0x000fe80000100800 */
[----:B--2---:R2:W-:Y:S04]  /*f0ec0*/  @P5 STG.E.U16 desc[UR8][R2.64], R7 ;  /* 0x0000000702005986 */ /* 0x0045e8000c101508 */
[----:B----4-:R4:W-:Y:S04]  /*f0ed0*/  @P6 STG.E.U16 desc[UR8][R18.64], R12 ;  /* 0x0000000c12006986 */ /* 0x0109e8000c101508 */
[----:B--2---:R-:W2:Y:S01]  /*f0ee0*/  LDL.LU.64 R2, [R1+0x41f8] ;  /* 0x0041f80001027983 */ /* 0x004ea20000300a00 */
[----:B----4-:R-:W-:-:S03]  /*f0ef0*/  IMAD.MOV.U32 R12, RZ, RZ, R6 ;  /* 0x000000ffff0c7224 */ /* 0x010fc600078e0006 */
[----:B------:R-:W4:Y:S01]  /*f0f00*/  LDL.LU R7, [R1+0x41f0] ;  /* 0x0041f00001077983 */ /* 0x000f220000300800 */
[----:B------:R-:W-:-:S03]  /*f0f10*/  IMAD.MOV.U32 R6, RZ, RZ, R16 ;  /* 0x000000ffff067224 */ /* 0x000fc600078e0010 */
[----:B------:R-:W2:Y:S01]  /*f0f20*/  LDL.LU R16, [R1+0x3b0] ;  /* 0x0003b00001107983 */ /* 0x000ea20000300800 */
[----:B-1----:R-:W-:Y:S01]  /*f0f30*/  ISETP.LT.AND P5, PT, R13, UR56, !P0 ;  /* 0x000000380d007c0c */ /* 0x002fe2000c7a1270 */
[----:B------:R-:W-:Y:S01]  /*f0f40*/  VIADD R13, R25, 0x89 ;  /* 0x00000089190d7836 */ /* 0x000fe20000000000 */
[----:B------:R-:W1:Y:S01]  /*f0f50*/  LDCU UR56, c[0x0][0x39c] ;  /* 0x00007380ff3877ac */ /* 0x000e620008000800 */
[----:B------:R-:W-:-:S03]  /*f0f60*/  VIADD R17, R17, UR54 ;  /* 0x0000003611117c36 */ /* 0x000fc60008000000 */
[----:B------:R-:W-:Y:S01]  /*f0f70*/  ISETP.LT.AND P6, PT, R13, UR59, !P0 ;  /* 0x0000003b0d007c0c */ /* 0x000fe2000c7c1270 */
[----:B---3--:R-:W-:Y:S01]  /*f0f80*/  @P1 STG.E.U16 desc[UR8][R10.64], R14 ;  /* 0x0000000e0a001986 */ /* 0x008fe2000c101508 */
[----:B------:R-:W3:Y:S03]  /*f0f90*/  LDCU UR54, c[0x0][0x39c] ;  /* 0x00007380ff3677ac */ /* 0x000ee60008000800 */
[----:B------:R-:W3:Y:S01]  /*f0fa0*/  LDL.LU R13, [R1+0x3ac] ;  /* 0x0003ac00010d7983 */ /* 0x000ee20000300800 */
[----:B------:R-:W0:Y:S03]  /*f0fb0*/  LDCU UR59, c[0x0][0x3b8] ;  /* 0x00007700ff3b77ac */ /* 0x000e260008000800 */
[----:B------:R-:W3:Y:S04]  /*f0fc0*/  LDL.64 R18, [R1+0x1d0] ;  /* 0x0001d00001127983 */ /* 0x000ee80000100a00 */
[----:B--2---:R2:W-:Y:S04]  /*f0fd0*/  STL.64 [R1+0x41c8], R16 ;  /* 0x0041c81001007387 */ /* 0x0045e80000100a00 */
[----:B--2---:R-:W2:Y:S04]  /*f0fe0*/  LDL.LU.64 R16, [R1+0x1c8] ;  /* 0x0001c80001107983 */ /* 0x004ea80000300a00 */
[----:B------:R-:W-:Y:S04]  /*f0ff0*/  STL.64 [R1+0x40c0], R8 ;  /* 0x0040c00801007387 */ /* 0x000fe80000100a00 */
[----:B------:R-:W2:Y:S01]  /*f1000*/  LDL.LU.64 R10, [R1+0x41e8] ;  /* 0x0041e800010a7983 */ /* 0x000ea20000300a00 */
[----:B----4-:R-:W-:-:S03]  /*f1010*/  PRMT R7, R14, 0x7632, R7 ;  /* 0x000076320e077816 */ /* 0x010fc60000000007 */
[----:B------:R-:W4:Y:S04]  /*f1020*/  LDL.LU R14, [R1+0x41e0] ;  /* 0x0041e000010e7983 */ /* 0x000f280000300800 */
[----:B------:R0:W-:Y:S04]  /*f1030*/  STL.64 [R1+0x41c0], R2 ;  /* 0x0041c00201007387 */ /* 0x0001e80000100a00 */
[----:B0-----:R-:W3:Y:S04]  /*f1040*/  LDL.64 R2, [R1+0x1c0] ;  /* 0x0001c00001027983 */ /* 0x001ee80000100a00 */
[----:B--2---:R0:W-:Y:S04]  /*f1050*/  @P2 STG.E.U16 desc[UR8][R10.64], R7 ;  /* 0x000000070a002986 */ /* 0x0041e8000c101508 */
[----:B0-----:R-:W2:Y:S04]  /*f1060*/  LDL.LU.64 R10, [R1+0x41d8] ;  /* 0x0041d800010a7983 */ /* 0x001ea80000300a00 */
[----:B------:R-:W4:Y:S04]  /*f1070*/  LDL.LU R7, [R1+0x41d0] ;  /* 0x0041d00001077983 */ /* 0x000f280000300800 */
[----:B---3--:R0:W-:Y:S04]  /*f1080*/  @P3 STG.E.U16 desc[UR8][R18.64], R13 ;  /* 0x0000000d12003986 */ /* 0x0081e8000c101508 */
[----:B0-----:R-:W3:Y:S01]  /*f1090*/  LDL.64 R18, [R1+0x1b8] ;  /* 0x0001b80001127983 */ /* 0x001ee20000100a00 */
[----:B--2---:R-:W-:-:S05]  /*f10a0*/  PRMT R10, R13, 0x7632, R10 ;  /* 0x000076320d0a7816 */ /* 0x004fca000000000a */
[----:B------:R0:W-:Y:S04]  /*f10b0*/  @P4 STG.E.U16 desc[UR8][R16.64], R10 ;  /* 0x0000000a10004986 */ /* 0x0001e8000c101508 */
[----:B0-----:R-:W2:Y:S04]  /*f10c0*/  LDL.LU.64 R16, [R1+0x41c8] ;  /* 0x0041c80001107983 */ /* 0x001ea80000300a00 */
[----:B------:R-:W4:Y:S01]  /*f10d0*/  LDL.LU R13, [R1+0x3b4] ;  /* 0x0003b400010d7983 */ /* 0x000f220000300800 */
[----:B------:R-:W-:-:S05]  /*f10e0*/  VIADD R9, R25, 0x8a ;  /* 0x0000008a19097836 */ /* 0x000fca0000000000 */
[----:B------:R-:W-:Y:S01]  /*f10f0*/  ISETP.LT.AND P1, PT, R9, UR63, !P0 ;  /* 0x0000003f09007c0c */ /* 0x000fe2000c721270 */
[----:B------:R-:W-:Y:S01]  /*f1100*/  VIADD R9, R25, 0x8b ;  /* 0x0000008b19097836 */ /* 0x000fe20000000000 */
[----:B------:R-:W0:Y:S04]  /*f1110*/  LDCU UR63, c[0x0][0x39c] ;  /* 0x00007380ff3f77ac */ /* 0x000e280008000800 */
[----:B------:R-:W-:Y:S01]  /*f1120*/  ISETP.LT.AND P2, PT, R9, UR55, !P0 ;  /* 0x0000003709007c0c */ /* 0x000fe2000c741270 */
[----:B------:R-:W-:Y:S01]  /*f1130*/  VIADD R9, R25, 0x8c ;  /* 0x0000008c19097836 */ /* 0x000fe20000000000 */
[----:B------:R-:W0:Y:S01]  /*f1140*/  LDCU UR55, c[0x0][0x39c] ;  /* 0x00007380ff3777ac */ /* 0x000e220008000800 */
[----:B--2---:R2:W-:Y:S04]  /*f1150*/  @P5 STG.E.U16 desc[UR8][R2.64], R16 ;  /* 0x0000001002005986 */ /* 0x0045e8000c101508 */
[----:B--2---:R-:W2:Y:S01]  /*f1160*/  LDL.LU.64 R2, [R1+0x41c0] ;  /* 0x0041c00001027983 */ /* 0x004ea20000300a00 */
[----:B-1----:R-:W-:Y:S01]  /*f1170*/  ISETP.LT.AND P3, PT, R9, UR56, !P0 ;  /* 0x0000003809007c0c */ /* 0x002fe2000c761270 */
[C---:B------:R-:W-:Y:S01]  /*f1180*/  VIADD R9, R25.reuse, 0x8d ;  /* 0x0000008d19097836 */ /* 0x040fe20000000000 */
[----:B------:R-:W-:Y:S01]  /*f1190*/  PRMT R11, R16, 0x7632, R11 ;  /* 0x00007632100b7816 */ /* 0x000fe2000000000b */
[----:B------:R-:W-:Y:S01]  /*f11a0*/  VIADD R10, R25, 0x8e ;  /* 0x0000008e190a7836 */ /* 0x000fe20000000000 */
[----:B----4-:R-:W-:Y:S01]  /*f11b0*/  PRMT R14, R13, 0x7632, R14 ;  /* 0x000076320d0e7816 */ /* 0x010fe2000000000e */
[----:B------:R-:W1:Y:S01]  /*f11c0*/  LDCU UR56, c[0x0][0x3b8] ;  /* 0x00007700ff3877ac */ /* 0x000e620008000800 */
[----:B------:R-:W-:Y:S01]  /*f11d0*/  ISETP.LT.AND P4, PT, R9, UR54, !P0 ;  /* 0x0000003609007c0c */ /* 0x000fe2000c781270 */
[----:B------:R-:W-:Y:S01]  /*f11e0*/  VIADD R9, R17, UR53 ;  /* 0x0000003511097c36 */ /* 0x000fe20008000000 */
[----:B---3--:R-:W-:Y:S01]  /*f11f0*/  @P6 STG.E.U16 desc[UR8][R18.64], R11 ;  /* 0x0000000b12006986 */ /* 0x008fe2000c101508 */
[----:B------:R-:W3:Y:S03]  /*f1200*/  LDCU UR54, c[0x0][0x39c] ;  /* 0x00007380ff3677ac */ /* 0x000ee60008000800 */
[----:B------:R-:W-:Y:S01]  /*f1210*/  STL [R1+0x75c], R9 ;  /* 0x00075c0901007387 */ /* 0x000fe20000100800 */
[----:B------:R-:W4:Y:S03]  /*f1220*/  LDCU UR53, c[0x0][0x39c] ;  /* 0x00007380ff3577ac */ /* 0x000f260008000800 */
[----:B--2---:R2:W-:Y:S04]  /*f1230*/  STL.64 [R1+0x41b0], R2 ;  /* 0x0041b00201007387 */ /* 0x0045e80000100a00 */
[----:B--2---:R-:W2:Y:S04]  /*f1240*/  LDL.64 R2, [R1+0x1b0] ;  /* 0x0001b00001027983 */ /* 0x004ea80000100a00 */
[----:B------:R0:W-:Y:S04]  /*f1250*/  STL.64 [R1+0x41a8], R26 ;  /* 0x0041a81a01007387 */ /* 0x0001e80000100a00 */
[----:B0-----:R-:W3:Y:S01]  /*f1260*/  LDL.LU.64 R26, [R1+0x1a8] ;  /* 0x0001a800011a7983 */ /* 0x001ee20000300a00 */
[----:B------:R-:W-:Y:S01]  /*f1270*/  VIADD R9, R9, UR52 ;  /* 0x0000003409097c36 */ /* 0x000fe20008000000 */
[----:B------:R-:W-:-:S02]  /*f1280*/  ISETP.LT.AND P5, PT, R10, UR63, !P0 ;  /* 0x0000003f0a007c0c */ /* 0x000fc4000c7a1270 */
[----:B------:R-:W3:Y:S04]  /*f1290*/  LDL.LU R16, [R1+0x41b8] ;  /* 0x0041b80001107983 */ /* 0x000ee80000300800 */
[----:B--2---:R0:W-:Y:S01]  /*f12a0*/  @P1 STG.E.U16 desc[UR8][R2.64], R13 ;  /* 0x0000000d02001986 */ /* 0x0041e2000c101508 */
[C---:B------:R-:W-:Y:S01]  /*f12b0*/  VIADD R10, R25.reuse, 0x8f ;  /* 0x0000008f190a7836 */ /* 0x040fe20000000000 */
[----:B------:R-:W2:Y:S02]  /*f12c0*/  LDCU UR52, c[0x0][0x39c] ;  /* 0x00007380ff3477ac */ /* 0x000ea40008000800 */
[----:B------:R-:W2:Y:S01]  /*f12d0*/  LDL.LU R11, [R1+0x3b8] ;  /* 0x0003b800010b7983 */ /* 0x000ea20000300800 */
[----:B------:R-:W1:Y:S03]  /*f12e0*/  LDCU UR63, c[0x0][0x3b8] ;  /* 0x00007700ff3f77ac */ /* 0x000e660008000800 */
[----:B------:R-:W2:Y:S04]  /*f12f0*/  LDL.64 R18, [R1+0x1a0] ;  /* 0x0001a00001127983 */ /* 0x000ea80000100a00 */
[----:B------:R-:W-:Y:S04]  /*f1300*/  STL [R1+0x754], R9 ;  /* 0x0007540901007387 */ /* 0x000fe80000100800 */
[----:B0-----:R-:W4:Y:S04]  /*f1310*/  LDL.LU.64 R2, [R1+0x41b0] ;  /* 0x0041b00001027983 */ /* 0x001f280000300a00 */
[----:B---3--:R0:W-:Y:S04]  /*f1320*/  @P2 STG.E.U16 desc[UR8][R26.64], R14 ;  /* 0x0000000e1a002986 */ /* 0x0081e8000c101508 */
[----:B0-----:R-:W3:Y:S04]  /*f1330*/  LDL.LU.64 R26, [R1+0x41a8] ;  /* 0x0041a800011a7983 */ /* 0x001ee80000300a00 */
[----:B--2---:R-:W-:Y:S04]  /*f1340*/  @P3 STG.E.U16 desc[UR8][R18.64], R11 ;  /* 0x0000000b12003986 */ /* 0x004fe8000c101508 */
[----:B---3--:R0:W-:Y:S04]  /*f1350*/  STL.64 [R1+0x41a0], R26 ;  /* 0x0041a01a01007387 */ /* 0x0081e80000100a00 */
[----:B0-----:R-:W2:Y:S04]  /*f1360*/  LDL.64 R26, [R1+0x198] ;  /* 0x00019800011a7983 */ /* 0x001ea80000100a00 */
[----:B------:R-:W3:Y:S04]  /*f1370*/  LDL.LU R14, [R1+0x3bc] ;  /* 0x0003bc00010e7983 */ /* 0x000ee80000300800 */
[----:B------:R0:W-:Y:S04]  /*f1380*/  STL.64 [R1+0x40d8], R16 ;  /* 0x0040d81001007387 */ /* 0x0001e80000100a00 */
[----:B------:R-:W2:Y:S01]  /*f1390*/  LDL.LU.64 R18, [R1+0x188] ;  /* 0x0001880001127983 */ /* 0x000ea20000300a00 */
[----:B------:R-:W-:Y:S01]  /*f13a0*/  ISETP.LT.AND P6, PT, R10, UR55, !P0 ;  /* 0x000000370a007c0c */ /* 0x000fe2000c7c1270 */
[----:B------:R-:W-:Y:S01]  /*f13b0*/  VIADD R10, R25, 0x90 ;  /* 0x00000090190a7836 */ /* 0x000fe20000000000 */
[----:B------:R-:W-:Y:S01]  /*f13c0*/  PRMT R7, R11, 0x7632, R7 ;  /* 0x000076320b077816 */ /* 0x000fe20000000007 */
[----:B------:R-:W0:Y:S03]  /*f13d0*/  LDCU UR55, c[0x0][0x39c] ;  /* 0x00007380ff3777ac */ /* 0x000e260008000800 */
[----:B------:R-:W-:Y:S01]  /*f13e0*/  ISETP.LT.AND P1, PT, R10, UR54, !P0 ;  /* 0x000000360a007c0c */ /* 0x000fe2000c721270 */
[----:B------:R-:W-:Y:S01]  /*f13f0*/  VIADD R10, R25, 0x91 ;  /* 0x00000091190a7836 */ /* 0x000fe20000000000 */
[----:B------:R-:W0:Y:S01]  /*f1400*/  LDCU UR54, c[0x0][0x39c] ;  /* 0x00007380ff3677ac */ /* 0x000e220008000800 */
[----:B--2---:R2:W-:Y:S03]  /*f1410*/  STL.64 [R1+0x4190], R18 ;  /* 0x0041901201007387 */ /* 0x0045e60000100a00 */
[----:B----4-:R-:W-:Y:S01]  /*f1420*/  ISETP.LT.AND P2, PT, R10, UR53, !P0 ;  /* 0x000000350a007c0c */ /* 0x010fe2000c741270 */
[----:B0-----:R-:W4:Y:S04]  /*f1430*/  LDL.64 R16, [R1+0x180] ;  /* 0x0001800001107983 */ /* 0x001f280000100a00 */
[----:B--2---:R-:W3:Y:S01]  /*f1440*/  LDL.64 R18, [R1+0x190] ;  /* 0x0001900001127983 */ /* 0x004ee20000100a00 */
[----:B------:R-:W-:Y:S01]  /*f1450*/  IMAD.MOV.U32 R10, RZ, RZ, R21 ;  /* 0x000000ffff0a7224 */ /* 0x000fe200078e0015 */
[----:B------:R-:W0:Y:S02]  /*f1460*/  LDCU UR53, c[0x0][0x3b8] ;  /* 0x00007700ff3577ac */ /* 0x000e240008000800 */
[----:B------:R-:W4:Y:S04]  /*f1470*/  LDL.LU R21, [R1+0x870] ;  /* 0x0008700001157983 */ /* 0x000f280000300800 */
[----:B------:R-:W2:Y:S04]  /*f1480*/  LDL.LU R11, [R1+0x164] ;  /* 0x00016400010b7983 */ /* 0x000ea80000300800 */
[----:B------:R0:W-:Y:S04]  /*f1490*/  @P4 STG.E.U16 desc[UR8][R26.64], R7 ;  /* 0x000000071a004986 */ /* 0x0001e8000c101508 */
[----:B0-----:R-:W2:Y:S04]  /*f14a0*/  LDL.LU.64 R26, [R1+0x41a0] ;  /* 0x0041a000011a7983 */ /* 0x001ea80000300a00 */
[----:B------:R-:W2:Y:S04]  /*f14b0*/  LDL.LU R7, [R1+0x4198] ;  /* 0x0041980001077983 */ /* 0x000ea80000300800 */
[----:B---3--:R0:W-:Y:S04]  /*f14c0*/  @P5 STG.E.U16 desc[UR8][R18.64], R14 ;  /* 0x0000000e12005986 */ /* 0x0081e8000c101508 */
[----:B0-----:R-:W3:Y:S01]  /*f14d0*/  LDL.LU.64 R18, [R1+0x4190] ;  /* 0x0041900001127983 */ /* 0x001ee20000300a00 */
[----:B------:R-:W-:-:S02]  /*f14e0*/  IMAD.MOV.U32 R13, RZ, RZ, R20 ;  /* 0x000000ffff0d7224 */ /* 0x000fc400078e0014 */
[----:B------:R-:W-:Y:S02]  /*f14f0*/  IMAD.MOV.U32 R20, RZ, RZ, R15 ;  /* 0x000000ffff147224 */ /* 0x000fe400078e000f */
[----:B------:R-:W-:Y:S01]  /*f1500*/  VIADD R15, R9, UR50 ;  /* 0x00000032090f7c36 */ /* 0x000fe20008000000 */
[----:B------:R-:W0:Y:S01]  /*f1510*/  LDCU UR50, c[0x0][0x39c] ;  /* 0x00007380ff3277ac */ /* 0x000e220008000800 */
[----:B------:R-:W-:-:S05]  /*f1520*/  VIADD R9, R25, 0x92 ;  /* 0x0000009219097836 */ /* 0x000fca0000000000 */
[----:B------:R-:W-:Y:S01]  /*f1530*/  ISETP.LT.AND P3, PT, R9, UR52, !P0 ;  /* 0x0000003409007c0c */ /* 0x000fe2000c761270 */
[----:B------:R-:W-:Y:S01]  /*f1540*/  VIADD R9, R25, 0x93 ;  /* 0x0000009319097836 */ /* 0x000fe20000000000 */
[----:B------:R-:W0:Y:S04]  /*f1550*/  LDCU UR52, c[0x0][0x3b8] ;  /* 0x00007700ff3477ac */ /* 0x000e280008000800 */
[----:B------:R-:W-:Y:S01]  /*f1560*/  ISETP.LT.AND P4, PT, R9, UR55, !P0 ;  /* 0x0000003709007c0c */ /* 0x000fe2000c781270 */
[----:B------:R-:W-:Y:S01]  /*f1570*/  VIADD R9, R25, 0x94 ;  /* 0x0000009419097836 */ /* 0x000fe20000000000 */
[----:B--2---:R-:W-:Y:S01]  /*f1580*/  PRMT R7, R14, 0x7632, R7 ;  /* 0x000076320e077816 */ /* 0x004fe20000000007 */
[----:B------:R-:W2:Y:S01]  /*f1590*/  LDCU UR55, c[0x0][0x3b8] ;  /* 0x00007700ff3777ac */ /* 0x000ea20008000800 */
[----:B------:R-:W2:Y:S02]  /*f15a0*/  LDL.LU R14, [R1+0x4188] ;  /* 0x00418800010e7983 */ /* 0x000ea40000300800 */
[----:B------:R-:W-:Y:S01]  /*f15b0*/  ISETP.LT.AND P5, PT, R9, UR54, !P0 ;  /* 0x0000003609007c0c */ /* 0x000fe2000c7a1270 */
[----:B------:R-:W-:Y:S01]  /*f15c0*/  VIADD R9, R25, 0x95 ;  /* 0x0000009519097836 */ /* 0x000fe20000000000 */
[----:B------:R-:W0:Y:S01]  /*f15d0*/  LDCU UR54, c[0x0][0x3b8] ;  /* 0x00007700ff3677ac */ /* 0x000e220008000800 */
[----:B------:R-:W2:Y:S04]  /*f15e0*/  LDL.LU R25, [R1+0x874] ;  /* 0x0008740001197983 */ /* 0x000ea80000300800 */
[----:B---3--:R3:W-:Y:S04]  /*f15f0*/  @P6 STG.E.U16 desc[UR8][R18.64], R7 ;  /* 0x0000000712006986 */ /* 0x0087e8000c101508 */
[----:B---3--:R-:W3:Y:S04]  /*f1600*/  LDL.LU.64 R18, [R1+0x4180] ;  /* 0x0041800001127983 */ /* 0x008ee80000300a00 */
[----:B------:R-:W3:Y:S01]  /*f1610*/  LDL.LU R7, [R1+0x417c] ;  /* 0x00417c0001077983 */ /* 0x000ee20000300800 */
[----:B0-----:R-:W-:Y:S01]  /*f1620*/  ISETP.LT.AND P6, PT, R9, UR50, !P0 ;  /* 0x0000003209007c0c */ /* 0x001fe2000c7c1270 */
[----:B------:R-:W-:Y:S01]  /*f1630*/  VIADD R9, R15, UR51 ;  /* 0x000000330f097c36 */ /* 0x000fe20008000000 */
[----:B------:R-:W0:Y:S01]  /*f1640*/  LDCU UR51, c[0x0][0x3b8] ;  /* 0x00007700ff3377ac */ /* 0x000e220008000800 */
[----:B----4-:R4:W-:Y:S01]  /*f1650*/  @P1 STG.E.U16 desc[UR8][R16.64], R21 ;  /* 0x0000001510001986 */ /* 0x0109e2000c101508 */
[----:B------:R-:W0:Y:S03]  /*f1660*/  LDCU UR50, c[0x0][0x3b8] ;  /* 0x00007700ff3277ac */ /* 0x000e260008000800 */
[----:B--2---:R2:W-:Y:S01]  /*f1670*/  STL.64 [R1+0x40f0], R14 ;  /* 0x0040f00e01007387 */ /* 0x0045e20000100a00 */
[----:B----4-:R-:W-:-:S04]  /*f1680*/  LEA R16, P1, R11, R4, 0x1 ;  /* 0x000000040b107211 */ /* 0x010fc800078208ff */
[----:B------:R-:W-:Y:S01]  /*f1690*/  LEA.HI.X.SX32 R17, R11, R3, 0x1, P1 ;  /* 0x000000030b117211 */ /* 0x000fe200008f0eff */
[----:B--2---:R-:W2:Y:S04]  /*f16a0*/  LDL.LU R15, [R1+0x160] ;  /* 0x00016000010f7983 */ /* 0x004ea80000300800 */
[----:B------:R-:W4:Y:S01]  /*f16b0*/  LDL.LU R11, [R1+0x15c] ;  /* 0x00015c00010b7983 */ /* 0x000f220000300800 */
[----:B---3--:R-:W-:Y:S01]  /*f16c0*/  PRMT R7, R21, 0x7632, R7 ;  /* 0x0000763215077816 */ /* 0x008fe20000000007 */
[----:B------:R-:W-:Y:S01]  /*f16d0*/  VIADD R21, R9, UR47 ;  /* 0x0000002f09157c36 */ /* 0x000fe20008000000 */
[----:B------:R-:W-:Y:S01]  /*f16e0*/  PRMT R8, R25, 0x7632, R8 ;  /* 0x0000763219087816 */ /* 0x000fe20000000008 */
[----:B------:R-:W-:Y:S01]  /*f16f0*/  IMAD.MOV.U32 R14, RZ, RZ, R10 ;  /* 0x000000ffff0e7224 */ /* 0x000fe200078e000a */
[----:B------:R-:W3:Y:S01]  /*f1700*/  LDCU UR47, c[0x0][0x3b8] ;  /* 0x00007700ff2f77ac */ /* 0x000ee20008000800 */
[----:B------:R0:W-:Y:S02]  /*f1710*/  @P2 STG.E.U16 desc[UR8][R18.64], R7 ;  /* 0x0000000712002986 */ /* 0x0001e4000c101508 */
[----:B0-----:R-:W-:-:S02]  /*f1720*/  IMAD.MOV.U32 R7, RZ, RZ, R20 ;  /* 0x000000ffff077224 */ /* 0x001fc400078e0014 */
[----:B------:R-:W-:Y:S02]  /*f1730*/  IMAD.MOV.U32 R20, RZ, RZ, R27 ;  /* 0x000000ffff147224 */ /* 0x000fe400078e001b */
[----:B------:R-:W-:Y:S01]  /*f1740*/  VIADD R27, R21, UR44 ;  /* 0x0000002c151b7c36 */ /* 0x000fe20008000000 */
[----:B------:R0:W-:Y:S01]  /*f1750*/  @P3 STG.E.U16 desc[UR8][R16.64], R25 ;  /* 0x0000001910003986 */ /* 0x0001e2000c101508 */
[----:B--2---:R-:W-:Y:S01]  /*f1760*/  LEA R18, P1, R15, R4, 0x1 ;  /* 0x000000040f127211 */ /* 0x004fe200078208ff */
[----:B------:R-:W2:Y:S01]  /*f1770*/  LDCU UR44, c[0x0][0x3b8] ;  /* 0x00007700ff2c77ac */ /* 0x000ea20008000800 */
[----:B------:R-:W-:Y:S02]  /*f1780*/  VIADD R9, R27, UR48 ;  /* 0x000000301b097c36 */ /* 0x000fe40008000000 */
[----:B------:R-:W-:Y:S01]  /*f1790*/  LEA.HI.X.SX32 R19, R15, R3, 0x1, P1 ;  /* 0x000000030f137211 */ /* 0x000fe200008f0eff */
[----:B------:R-:W1:Y:S02]  /*f17a0*/  LDCU UR48, c[0x0][0x39c] ;  /* 0x00007380ff3077ac */ /* 0x000e640008000800 */
[----:B------:R-:W-:Y:S04]  /*f17b0*/  STL [R1+0x7bc], R9 ;  /* 0x0007bc0901007387 */ /* 0x000fe80000100800 */
[----:B0-----:R-:W2:Y:S04]  /*f17c0*/  LDL R17, [R1+0x154] ;  /* 0x0001540001117983 */ /* 0x001ea80000100800 */
[----:B------:R0:W-:Y:S04]  /*f17d0*/  STL.64 [R1+0x4100], R26 ;  /* 0x0041001a01007387 */ /* 0x0001e80000100a00 */
[----:B0-----:R-:W2:Y:S01]  /*f17e0*/  LDL.LU R26, [R1+0x150] ;  /* 0x00015000011a7983 */ /* 0x001ea20000300800 */
[----:B------:R-:W-:Y:S01]  /*f17f0*/  VIADD R25, R9, UR49 ;  /* 0x0000003109197c36 */ /* 0x000fe20008000000 */
[----:B------:R-:W0:Y:S01]  /*f1800*/  LDCU UR49, c[0x0][0x39c] ;  /* 0x00007380ff3177ac */ /* 0x000e220008000800 */
[----:B------:R-:W-:Y:S01]  /*f1810*/  IMAD.MOV.U32 R9, RZ, RZ, R12 ;  /* 0x000000ffff097224 */ /* 0x000fe200078e000c */
[----:B--2---:R-:W-:Y:S04]  /*f1820*/  STL [R1+0x4178], R26 ;  /* 0x0041781a01007387 */ /* 0x004fe80000100800 */
[----:B------:R-:W-:Y:S04]  /*f1830*/  STL [R1+0x4168], R9 ;  /* 0x0041680901007387 */ /* 0x000fe80000100800 */
[----:B------:R2:W-:Y:S04]  /*f1840*/  STL.64 [R1+0x4170], R22 ;  /* 0x0041701601007387 */ /* 0x0005e80000100a00 */
[----:B--2---:R-:W2:Y:S01]  /*f1850*/  LDL.LU R22, [R1+0x158] ;  /* 0x0001580001167983 */ /* 0x004ea20000300800 */
[----:B------:R-:W-:Y:S01]  /*f1860*/  VIADD R10, R25, UR45 ;  /* 0x0000002d190a7c36 */ /* 0x000fe20008000000 */
[----:B------:R-:W0:Y:S01]  /*f1870*/  LDCU UR45, c[0x0][0x39c] ;  /* 0x00007380ff2d77ac */ /* 0x000e220008000800 */
[----:B------:R-:W-:Y:S01]  /*f1880*/  IMAD.MOV.U32 R12, RZ, RZ, R29 ;  /* 0x000000ffff0c7224 */ /* 0x000fe200078e001d */
[----:B------:R4:W-:Y:S01]  /*f1890*/  @P4 STG.E.U16 desc[UR8][R18.64], R8 ;  /* 0x0000000812004986 */ /* 0x0009e2000c101508 */
[----:B------:R-:W-:-:S02]  /*f18a0*/  IMAD.MOV.U32 R29, RZ, RZ, R2 ;  /* 0x000000ffff1d7224 */ /* 0x000fc400078e0002 */
[----:B------:R-:W-:Y:S01]  /*f18b0*/  VIADD R2, R10, UR43 ;  /* 0x0000002b0a027c36 */ /* 0x000fe20008000000 */
[----:B------:R-:W-:Y:S01]  /*f18c0*/  STL.64 [R1+0x4160], R20 ;  /* 0x0041601401007387 */ /* 0x000fe20000100a00 */
[----:B------:R-:W0:Y:S01]  /*f18d0*/  LDCU UR43, c[0x0][0x39c] ;  /* 0x00007380ff2b77ac */ /* 0x000e220008000800 */
[C---:B----4-:R-:W-:Y:S02]  /*f18e0*/  LEA R8, P1, R11.reuse, R4, 0x1 ;  /* 0x000000040b087211 */ /* 0x050fe400078208ff */
[----:B------:R-:W4:Y:S04]  /*f18f0*/  LDL.LU R18, [R1+0x148] ;  /* 0x0001480001127983 */ /* 0x000f280000300800 */
[----:B------:R-:W3:Y:S01]  /*f1900*/  LDL R15, [R1+0x13c] ;  /* 0x00013c00010f7983 */ /* 0x000ee20000100800 */
[----:B------:R-:W-:-:S03]  /*f1910*/  LEA.HI.X.SX32 R9, R11, R3, 0x1, P1 ;  /* 0x000000030b097211 */ /* 0x000fc600008f0eff */
[----:B------:R-:W-:Y:S04]  /*f1920*/  STL [R1+0x4120], R10 ;  /* 0x0041200a01007387 */ /* 0x000fe80000100800 */
[----:B------:R0:W-:Y:S04]  /*f1930*/  STL [R1+0x3b70], R2 ;  /* 0x003b700201007387 */ /* 0x0001e80000100800 */
[----:B0-----:R-:W3:Y:S04]  /*f1940*/  LDL.LU R2, [R1+0x144] ;  /* 0x0001440001027983 */ /* 0x001ee80000300800 */
[----:B------:R-:W3:Y:S04]  /*f1950*/  LDL.LU R11, [R1+0x140] ;  /* 0x00014000010b7983 */ /* 0x000ee80000300800 */
[----:B------:R-:W3:Y:S04]  /*f1960*/  LDL.LU R16, [R1+0x138] ;  /* 0x0001380001107983 */ /* 0x000ee80000300800 */
[----:B------:R-:W3:Y:S04]  /*f1970*/  LDL R19, [R1+0x134] ;  /* 0x0001340001137983 */ /* 0x000ee80000100800 */
[----:B------:R-:W-:Y:S01]  /*f1980*/  STL.64 [R1+0xdc0], R8 ;  /* 0x000dc00801007387 */ /* 0x000fe20000100a00 */
[----:B--2---:R-:W-:-:S04]  /*f1990*/  LEA R26, P2, R22, R4, 0x1 ;  /* 0x00000004161a7211 */ /* 0x004fc800078408ff */
[----:B------:R-:W-:-:S05]  /*f19a0*/  LEA.HI.X.SX32 R27, R22, R3, 0x1, P2 ;  /* 0x00000003161b7211 */ /* 0x000fca00010f0eff */
[----:B------:R0:W-:Y:S04]  /*f19b0*/  STL.64 [R1+0xdb8], R26 ;  /* 0x000db81a01007387 */ /* 0x0001e80000100a00 */
[----:B0-----:R-:W2:Y:S01]  /*f19c0*/  LDL.LU R26, [R1+0x4178] ;  /* 0x00417800011a7983 */ /* 0x001ea20000300800 */
[-C--:B------:R-:W-:Y:S02]  /*f19d0*/  LEA R8, P1, R17, R4.reuse, 0x1 ;  /* 0x0000000411087211 */ /* 0x080fe400078208ff */
[----:B--2---:R-:W-:-:S05]  /*f19e0*/  LEA R22, P2, R26, R4, 0x1 ;  /* 0x000000041a167211 */ /* 0x004fca00078408ff */
[----:B------:R0:W-:Y:S04]  /*f19f0*/  STL [R1+0xda8], R22 ;  /* 0x000da81601007387 */ /* 0x0001e80000100800 */
[----:B0-----:R-:W2:Y:S01]  /*f1a00*/  LDL.LU.64 R22, [R1+0x4170] ;  /* 0x0041700001167983 */ /* 0x001ea20000300a00 */
[----:B------:R-:W-:Y:S02]  /*f1a10*/  LEA.HI.X.SX32 R9, R17, R3, 0x1, P1 ;  /* 0x0000000311097211 */ /* 0x000fe400008f0eff */
[----:B------:R-:W-:-:S03]  /*f1a20*/  LEA R20, P3, R14, R4, 0x1 ;  /* 0x000000040e147211 */ /* 0x000fc600078608ff */
[----:B------:R0:W-:Y:S04]  /*f1a30*/  STL.64 [R1+0xdb0], R8 ;  /* 0x000db00801007387 */ /* 0x0001e80000100a00 */
[----:B0-----:R-:W3:Y:S04]  /*f1a40*/  LDL.LU R9, [R1+0x4168] ;  /* 0x0041680001097983 */ /* 0x001ee80000300800 */
[----:B------:R0:W-:Y:S04]  /*f1a50*/  STL.64 [R1+0x4150], R24 ;  /* 0x0041501801007387 */ /* 0x0001e80000100a00 */
[----:B------:R1:W-:Y:S01]  /*f1a60*/  STL [R1+0xda0], R20 ;  /* 0x000da01401007387 */ /* 0x0003e20000100800 */
[----:B0-----:R-:W-:-:S02]  /*f1a70*/  IMAD.MOV.U32 R24, RZ, RZ, R20 ;  /* 0x000000ffff187224 */ /* 0x001fc400078e0014 */
[----:B------:R-:W-:Y:S02]  /*f1a80*/  IMAD.MOV.U32 R25, RZ, RZ, R21 ;  /* 0x000000ffff197224 */ /* 0x000fe400078e0015 */
[----:B-1----:R-:W3:Y:S04]  /*f1a90*/  LDL.LU.64 R20, [R1+0x4160] ;  /* 0x0041600001147983 */ /* 0x002ee80000300a00 */
[----:B--2---:R0:W-:Y:S04]  /*f1aa0*/  STL.64 [R1+0x4158], R22 ;  /* 0x0041581601007387 */ /* 0x0041e80000100a00 */
[----:B0-----:R0:W2:Y:S01]  /*f1ab0*/  LDL.64 R22, [R1+0xda8] ;  /* 0x000da80001167983 */ /* 0x0010a20000100a00 */
[----:B----4-:R-:W-:-:S02]  /*f1ac0*/  LEA R8, P1, R18, R4, 0x1 ;  /* 0x0000000412087211 */ /* 0x010fc400078208ff */
[-C--:B------:R-:W-:Y:S01]  /*f1ad0*/  LEA.HI.X.SX32 R25, R14, R3.reuse, 0x1, P3 ;  /* 0x000000030e197211 */ /* 0x080fe200018f0eff */
[----:B------:R-:W4:Y:S01]  /*f1ae0*/  LDL.LU R27, [R1+0x12c] ;  /* 0x00012c00011b7983 */ /* 0x000f220000300800 */
[----:B---3--:R-:W-:Y:S01]  /*f1af0*/  IMAD.MOV.U32 R17, RZ, RZ, R9 ;  /* 0x000000ffff117224 */ /* 0x008fe200078e0009 */
[-C--:B------:R-:W-:Y:S02]  /*f1b00*/  LEA.HI.X.SX32 R9, R18, R3.reuse, 0x1, P1 ;  /* 0x0000000312097211 */ /* 0x080fe400008f0eff */
[----:B------:R-:W3:Y:S04]  /*f1b10*/  LDL.LU R10, [R1+0x128] ;  /* 0x00012800010a7983 */ /* 0x000ee80000300800 */
[----:B------:R1:W-:Y:S01]  /*f1b20*/  STL [R1+0xda4], R25 ;  /* 0x000da41901007387 */ /* 0x0003e20000100800 */
[----:B------:R-:W-:Y:S01]  /*f1b30*/  IMAD.MOV.U32 R18, RZ, RZ, R6 ;  /* 0x000000ffff127224 */ /* 0x000fe200078e0006 */
[----:B--2---:R-:W-:-:S02]  /*f1b40*/  LEA.HI.X.SX32 R23, R26, R3, 0x1, P2 ;  /* 0x000000031a177211 */ /* 0x004fc400010f0eff */
[----:B------:R-:W-:-:S03]  /*f1b50*/  LEA R24, P2, R2, R4, 0x1 ;  /* 0x0000000402187211 */ /* 0x000fc600078408ff */
[----:B------:R2:W-:Y:S01]  /*f1b60*/  STL [R1+0xdac], R23 ;  /* 0x000dac1701007387 */ /* 0x0005e20000100800 */
[-C--:B-1----:R-:W-:Y:S02]  /*f1b70*/  LEA.HI.X.SX32 R25, R2, R3.reuse, 0x1, P2 ;  /* 0x0000000302197211 */ /* 0x082fe400010f0eff */
[C---:B------:R-:W-:Y:S01]  /*f1b80*/  LEA R22, P1, R11.reuse, R4, 0x1 ;  /* 0x000000040b167211 */ /* 0x040fe200078208ff */
[----:B------:R1:W-:Y:S04]  /*f1b90*/  STL.64 [R1+0xd98], R8 ;  /* 0x000d980801007387 */ /* 0x0003e80000100a00 */
[----:B------:R-:W3:Y:S04]  /*f1ba0*/  LDL R26, [R1+0x124] ;  /* 0x00012400011a7983 */ /* 0x000ee80000100800 */
[----:B------:R-:W3:Y:S01]  /*f1bb0*/  LDL.LU R14, [R1+0x120] ;  /* 0x00012000010e7983 */ /* 0x000ee20000300800 */
[----:B--2---:R-:W-:-:S03]  /*f1bc0*/  LEA.HI.X.SX32 R23, R11, R3, 0x1, P1 ;  /* 0x000000030b177211 */ /* 0x004fc600008f0eff */
[----:B------:R-:W2:Y:S01]  /*f1bd0*/  LDL.LU R6, [R1+0x11c] ;  /* 0x00011c0001067983 */ /* 0x000ea20000300800 */
[----:B-1----:R-:W-:-:S03]  /*f1be0*/  LEA R8, P3, R15, R4, 0x1 ;  /* 0x000000040f087211 */ /* 0x002fc600078608ff */
[----:B------:R1:W-:Y:S01]  /*f1bf0*/  STL.64 [R1+0xd90], R24 ;  /* 0x000d901801007387 */ /* 0x0003e20000100a00 */
[----:B------:R-:W-:Y:S01]  /*f1c00*/  LEA.HI.X.SX32 R9, R15, R3, 0x1, P3 ;  /* 0x000000030f097211 */ /* 0x000fe200018f0eff */
[----:B------:R-:W-:Y:S02]  /*f1c10*/  IMAD.MOV.U32 R11, RZ, RZ, R13 ;  /* 0x000000ffff0b7224 */ /* 0x000fe400078e000d */
[----:B------:R0:W-:Y:S01]  /*f1c20*/  STL.64 [R1+0xd88], R22 ;  /* 0x000d881601007387 */ /* 0x0001e20000100a00 */
[----:B-1----:R-:W-:-:S04]  /*f1c30*/  LEA R24, P2, R16, R4, 0x1 ;  /* 0x0000000410187211 */ /* 0x002fc800078408ff */
[----:B------:R-:W-:Y:S01]  /*f1c40*/  LEA.HI.X.SX32 R25, R16, R3, 0x1, P2 ;  /* 0x0000000310197211 */ /* 0x000fe200010f0eff */
[----:B0-----:R-:W2:Y:S04]  /*f1c50*/  LDL.LU.64 R22, [R1+0x4158] ;  /* 0x0041580001167983 */ /* 0x001ea80000300a00 */
[----:B------:R-:W2:Y:S04]  /*f1c60*/  LDL.LU R13, [R1+0x118] ;  /* 0x00011800010d7983 */ /* 0x000ea80000300800 */
[----:B------:R-:W-:Y:S04]  /*f1c70*/  STL.64 [R1+0xd80], R8 ;  /* 0x000d800801007387 */ /* 0x000fe80000100a00 */
[----:B------:R0:W-:Y:S04]  /*f1c80*/  STL.64 [R1+0xd78], R24 ;  /* 0x000d781801007387 */ /* 0x0001e80000100a00 */
[----:B0-----:R-:W2:Y:S01]  /*f1c90*/  LDL.LU.64 R24, [R1+0x4150] ;  /* 0x0041500001187983 */ /* 0x001ea20000300a00 */
[----:B------:R-:W-:-:S04]  /*f1ca0*/  LEA R8, P1, R19, R4, 0x1 ;  /* 0x0000000413087211 */ /* 0x000fc800078208ff */
[----:B------:R-:W-:Y:S02]  /*f1cb0*/  LEA.HI.X.SX32 R9, R19, R3, 0x1, P1 ;  /* 0x0000000313097211 */ /* 0x000fe400008f0eff */
[-C--:B----4-:R-:W-:Y:S01]  /*f1cc0*/  LEA R16, P3, R27, R4.reuse, 0x1 ;  /* 0x000000041b107211 */ /* 0x090fe200078608ff */
[----:B--2---:R0:W-:Y:S04]  /*f1cd0*/  STL.64 [R1+0x4148], R24 ;  /* 0x0041481801007387 */ /* 0x0041e80000100a00 */
[----:B------:R-:W2:Y:S04]  /*f1ce0*/  LDL.LU R15, [R1+0x114] ;  /* 0x00011400010f7983 */ /* 0x000ea80000300800 */
[----:B------:R-:W4:Y:S04]  /*f1cf0*/  LDL.LU R2, [R1+0x110] ;  /* 0x0001100001027983 */ /* 0x000f280000300800 */
[----:B------:R-:W4:Y:S01]  /*f1d00*/  LDL.LU R19, [R1+0x10c] ;  /* 0x00010c0001137983 */ /* 0x000f220000300800 */
[----:B0-----:R-:W-:Y:S01]  /*f1d10*/  IMAD.MOV.U32 R25, RZ, RZ, R17 ;  /* 0x000000ffff197224 */ /* 0x001fe200078e0011 */
[----:B------:R-:W-:-:S02]  /*f1d20*/  LEA R24, P2, R17, R4, 0x1 ;  /* 0x0000000411187211 */ /* 0x000fc400078408ff */
[-C--:B------:R-:W-:Y:S02]  /*f1d30*/  LEA.HI.X.SX32 R17, R27, R3.reuse, 0x1, P3 ;  /* 0x000000031b117211 */ /* 0x080fe400018f0eff */
[----:B------:R-:W-:Y:S01]  /*f1d40*/  LEA.HI.X.SX32 R25, R25, R3, 0x1, P2 ;  /* 0x0000000319197211 */ /* 0x000fe200010f0eff */
[----:B------:R3:W-:Y:S04]  /*f1d50*/  STL.64 [R1+0xd70], R8 ;  /* 0x000d700801007387 */ /* 0x0007e80000100a00 */
[----:B------:R-:W-:Y:S04]  /*f1d60*/  STL.64 [R1+0xd58], R24 ;  /* 0x000d581801007387 */ /* 0x000fe80000100a00 */
[----:B------:R0:W-:Y:S01]  /*f1d70*/  STL.64 [R1+0xd50], R16 ;  /* 0x000d501001007387 */ /* 0x0001e20000100a00 */
[----:B---3--:R-:W-:-:S03]  /*f1d80*/  LEA R8, P1, R10, R4, 0x1 ;  /* 0x000000040a087211 */ /* 0x008fc600078208ff */
[----:B------:R-:W3:Y:S01]  /*f1d90*/  LDL.LU R27, [R1+0x108] ;  /* 0x00010800011b7983 */ /* 0x000ee20000300800 */
[-C--:B------:R-:W-:Y:S02]  /*f1da0*/  LEA.HI.X.SX32 R9, R10, R3.reuse, 0x1, P1 ;  /* 0x000000030a097211 */ /* 0x080fe400008f0eff */
[-C--:B0-----:R-:W-:Y:S02]  /*f1db0*/  LEA R16, P2, R26, R4.reuse, 0x1 ;  /* 0x000000041a107211 */ /* 0x081fe400078408ff */
[-C--:B------:R-:W-:Y:S01]  /*f1dc0*/  LEA R24, P1, R14, R4.reuse, 0x1 ;  /* 0x000000040e187211 */ /* 0x080fe200078208ff */
[----:B------:R0:W-:Y:S01]  /*f1dd0*/  STL.64 [R1+0xd48], R8 ;  /* 0x000d480801007387 */ /* 0x0001e20000100a00 */
[-C--:B------:R-:W-:Y:S02]  /*f1de0*/  LEA.HI.X.SX32 R17, R26, R3.reuse, 0x1, P2 ;  /* 0x000000031a117211 */ /* 0x080fe400010f0eff */
[----:B------:R-:W-:Y:S01]  /*f1df0*/  LEA.HI.X.SX32 R25, R14, R3, 0x1, P1 ;  /* 0x000000030e197211 */ /* 0x000fe200008f0eff */
[----:B------:R-:W-:Y:S01]  /*f1e00*/  STL [R1+0x4144], R11 ;  /* 0x0041440b01007387 */ /* 0x000fe20000100800 */
[----:B------:R-:W-:-:S03]  /*f1e10*/  LEA R10, P2, R13, R4, 0x1 ;  /* 0x000000040d0a7211 */ /* 0x000fc600078408ff */
[----:B------:R1:W-:Y:S01]  /*f1e20*/  STL.64 [R1+0xd40], R16 ;  /* 0x000d401001007387 */ /* 0x0003e20000100a00 */
[----:B0-----:R-:W-:-:S04]  /*f1e30*/  LEA R8, P3, R6, R4, 0x1 ;  /* 0x0000000406087211 */ /* 0x001fc800078608ff */
[-C--:B------:R-:W-:Y:S01]  /*f1e40*/  LEA.HI.X.SX32 R9, R6, R3.reuse, 0x1, P3 ;  /* 0x0000000306097211 */ /* 0x080fe200018f0eff */
[----:B-1----:R-:W3:Y:S04]  /*f1e50*/  LDL.LU R16, [R1+0x100] ;  /* 0x0001000001107983 */ /* 0x002ee80000300800 */
[----:B------:R-:W3:Y:S01]  /*f1e60*/  LDL.LU R17, [R1+0xfc] ;  /* 0x0000fc0001117983 */ /* 0x000ee20000300800 */
[----:B------:R-:W-:-:S03]  /*f1e70*/  LEA.HI.X.SX32 R11, R13, R3, 0x1, P2 ;  /* 0x000000030d0b7211 */ /* 0x000fc600010f0eff */
[----:B------:R0:W-:Y:S04]  /*f1e80*/  STL.64 [R1+0xd28], R24 ;  /* 0x000d281801007387 */ /* 0x0001e80000100a00 */
[----:B0-----:R-:W3:Y:S04]  /*f1e90*/  LDL.LU.64 R24, [R1+0x4148] ;  /* 0x0041480001187983 */ /* 0x001ee80000300a00 */
[----:B------:R-:W-:Y:S04]  /*f1ea0*/  STL.64 [R1+0x4138], R22 ;  /* 0x0041381601007387 */ /* 0x000fe80000100a00 */
[----:B------:R0:W-:Y:S04]  /*f1eb0*/  STL.64 [R1+0xd20], R8 ;  /* 0x000d200801007387 */ /* 0x0001e80000100a00 */
[----:B0-----:R-:W3:Y:S04]  /*f1ec0*/  LDL.LU R8, [R1+0xf8] ;  /* 0x0000f80001087983 */ /* 0x001ee80000300800 */
[----:B------:R-:W3:Y:S04]  /*f1ed0*/  LDL R6, [R1+0xf4] ;  /* 0x0000f40001067983 */ /* 0x000ee80000100800 */
[----:B------:R-:W3:Y:S04]  /*f1ee0*/  LDL.LU R26, [R1+0xf0] ;  /* 0x0000f000011a7983 */ /* 0x000ee80000300800 */
[----:B------:R-:W3:Y:S04]  /*f1ef0*/  LDL R14, [R1+0xec] ;  /* 0x0000ec00010e7983 */ /* 0x000ee80000100800 */
[----:B------:R4:W-:Y:S01]  /*f1f00*/  STL.64 [R1+0xd08], R10 ;  /* 0x000d080a01007387 */ /* 0x0009e20000100a00 */
[----:B------:R-:W-:Y:S01]  /*f1f10*/  IMAD.MOV.U32 R9, RZ, RZ, R12 ;  /* 0x000000ffff097224 */ /* 0x000fe200078e000c */
[----:B--2---:R-:W-:-:S02]  /*f1f20*/  LEA R22, P1, R15, R4, 0x1 ;  /* 0x000000040f167211 */ /* 0x004fc400078208ff */
[CC--:B----4-:R-:W-:Y:S02]  /*f1f30*/  LEA R10, P2, R2.reuse, R4.reuse, 0x1 ;  /* 0x00000004020a7211 */ /* 0x0d0fe400078408ff */
[-C--:B------:R-:W-:Y:S02]  /*f1f40*/  LEA.HI.X.SX32 R23, R15, R3.reuse, 0x1, P1 ;  /* 0x000000030f177211 */ /* 0x080fe400008f0eff */
[-C--:B------:R-:W-:Y:S02]  /*f1f50*/  LEA.HI.X.SX32 R11, R2, R3.reuse, 0x1, P2 ;  /* 0x00000003020b7211 */ /* 0x080fe400010f0eff */
[CC--:B------:R-:W-:Y:S01]  /*f1f60*/  LEA R12, P3, R19.reuse, R4.reuse, 0x1 ;  /* 0x00000004130c7211 */ /* 0x0c0fe200078608ff */
[----:B------:R-:W-:Y:S03]  /*f1f70*/  STL.64 [R1+0xd00], R22 ;  /* 0x000d001601007387 */ /* 0x000fe60000100a00 */
[----:B------:R-:W-:Y:S01]  /*f1f80*/  LEA.HI.X.SX32 R13, R19, R3, 0x1, P3 ;  /* 0x00000003130d7211 */ /* 0x000fe200018f0eff */
[----:B------:R-:W2:Y:S04]  /*f1f90*/  LDL.LU R15, [R1+0xe8] ;  /* 0x0000e800010f7983 */ /* 0x000ea80000300800 */
[----:B------:R0:W-:Y:S04]  /*f1fa0*/  STL.64 [R1+0xce8], R10 ;  /* 0x000ce80a01007387 */ /* 0x0001e80000100a00 */
[----:B0-----:R-:W4:Y:S04]  /*f1fb0*/  LDL.LU R11, [R1+0x4144] ;  /* 0x00414400010b7983 */ /* 0x001f280000300800 */
[----:B------:R0:W-:Y:S04]  /*f1fc0*/  STL.64 [R1+0xce0], R12 ;  /* 0x000ce00c01007387 */ /* 0x0001e80000100a00 */
[----:B0-----:R-:W2:Y:S01]  /*f1fd0*/  LDL.LU R13, [R1+0x4140] ;  /* 0x00414000010d7983 */ /* 0x001ea20000300800 */
[----:B---3--:R-:W-:-:S02]  /*f1fe0*/  LEA R22, P1, R27, R4, 0x1 ;  /* 0x000000041b167211 */ /* 0x008fc400078208ff */
[CC--:B------:R-:W-:Y:S01]  /*f1ff0*/  LEA R12, P2, R18.reuse, R4.reuse, 0x1 ;  /* 0x00000004120c7211 */ /* 0x0c0fe200078408ff */
[----:B------:R-:W-:Y:S01]  /*f2000*/  IMAD.MOV.U32 R19, RZ, RZ, R7 ;  /* 0x000000ffff137224 */ /* 0x000fe200078e0007 */
[-C--:B------:R-:W-:Y:S01]  /*f2010*/  LEA.HI.X.SX32 R23, R27, R3.reuse, 0x1, P1 ;  /* 0x000000031b177211 */ /* 0x080fe200008f0eff */
[----:B------:R-:W3:Y:S02]  /*f2020*/  LDL.LU R7, [R1+0xe4] ;  /* 0x0000e40001077983 */ /* 0x000ee40000300800 */
[----:B------:R-:W-:Y:S02]  /*f2030*/  IMAD.MOV.U32 R10, RZ, RZ, R12 ;  /* 0x000000ffff0a7224 */ /* 0x000fe400078e000c */
[----:B----4-:R-:W-:Y:S04]  /*f2040*/  STL [R1+0x4134], R11 ;  /* 0x0041340b01007387 */ /* 0x010fe80000100800 */
[----:B------:R0:W-:Y:S04]  /*f2050*/  STL [R1+0xcc0], R12 ;  /* 0x000cc00c01007387 */ /* 0x0001e80000100800 */
[----:B------:R1:W-:Y:S04]  /*f2060*/  STL.64 [R1+0xcc8], R22 ;  /* 0x000cc81601007387 */ /* 0x0003e80000100a00 */
[----:B------:R-:W4:Y:S01]  /*f2070*/  LDL R27, [R1+0xdc] ;  /* 0x0000dc00011b7983 */ /* 0x000f220000100800 */
[----:B0-----:R-:W-:Y:S01]  /*f2080*/  LEA R12, P3, R17, R4, 0x1 ;  /* 0x00000004110c7211 */ /* 0x001fe200078608ff */
[----:B--2---:R-:W-:Y:S01]  /*f2090*/  IMAD.MOV.U32 R11, RZ, RZ, R13 ;  /* 0x000000ffff0b7224 */ /* 0x004fe200078e000d */
[----:B------:R-:W-:-:S02]  /*f20a0*/  LEA.HI.X.SX32 R11, R18, R3, 0x1, P2 ;  /* 0x00000003120b7211 */ /* 0x000fc400010f0eff */
[-C--:B-1----:R-:W-:Y:S01]  /*f20b0*/  LEA R22, P1, R16, R4.reuse, 0x1 ;  /* 0x0000000410167211 */ /* 0x082fe200078208ff */
[----:B------:R-:W2:Y:S01]  /*f20c0*/  LDL.LU R18, [R1+0xd8] ;  /* 0x0000d80001127983 */ /* 0x000ea20000300800 */
[----:B------:R-:W-:Y:S02]  /*f20d0*/  LEA R10, P2, R8, R4, 0x1 ;  /* 0x00000004080a7211 */ /* 0x000fe400078408ff */
[-C--:B------:R-:W-:Y:S02]  /*f20e0*/  LEA.HI.X.SX32 R23, R16, R3.reuse, 0x1, P1 ;  /* 0x0000000310177211 */ /* 0x080fe400008f0eff */
[-C--:B------:R-:W-:Y:S01]  /*f20f0*/  LEA.HI.X.SX32 R13, R17, R3.reuse, 0x1, P3 ;  /* 0x00000003110d7211 */ /* 0x080fe200018f0eff */
[----:B------:R0:W-:Y:S04]  /*f2100*/  STL [R1+0xcc4], R11 ;  /* 0x000cc40b01007387 */ /* 0x0001e80000100800 */
[----:B------:R1:W-:Y:S01]  /*f2110*/  STL.64 [R1+0xcb8], R22 ;  /* 0x000cb81601007387 */ /* 0x0003e20000100a00 */
[----:B0-----:R-:W-:-:S03]  /*f2120*/  LEA.HI.X.SX32 R11, R8, R3, 0x1, P2 ;  /* 0x00000003080b7211 */ /* 0x001fc600010f0eff */
[----:B-1----:R-:W2:Y:S04]  /*f2130*/  LDL.LU.64 R22, [R1+0x4138] ;  /* 0x0041380001167983 */ /* 0x002ea80000300a00 */
[----:B------:R0:W-:Y:S04]  /*f2140*/  STL.64 [R1+0xcb0], R12 ;  /* 0x000cb00c01007387 */ /* 0x0001e80000100a00 */
[----:B------:R1:W-:Y:S01]  /*f2150*/  STL.64 [R1+0xc98], R10 ;  /* 0x000c980a01007387 */ /* 0x0003e20000100a00 */
[-C--:B0-----:R-:W-:Y:S02]  /*f2160*/  LEA R12, P1, R6, R4.reuse, 0x1 ;  /* 0x00000004060c7211 */ /* 0x081fe400078208ff */
[----:B-1----:R-:W-:-:S02]  /*f2170*/  LEA R10, P2, R26, R4, 0x1 ;  /* 0x000000041a0a7211 */ /* 0x002fc400078408ff */
[-C--:B------:R-:W-:Y:S02]  /*f2180*/  LEA.HI.X.SX32 R13, R6, R3.reuse, 0x1, P1 ;  /* 0x00000003060d7211 */ /* 0x080fe400008f0eff */
[----:B------:R-:W-:-:S03]  /*f2190*/  LEA.HI.X.SX32 R11, R26, R3, 0x1, P2 ;  /* 0x000000031a0b7211 */ /* 0x000fc600010f0eff */
[----:B------:R-:W-:Y:S04]  /*f21a0*/  STL.64 [R1+0xc90], R12 ;  /* 0x000c900c01007387 */ /* 0x000fe80000100a00 */
[----:B------:R-:W2:Y:S04]  /*f21b0*/  LDL.LU R2, [R1+0xd0] ;  /* 0x0000d00001027983 */ /* 0x000ea80000300800 */
[----:B------:R-:W2:Y:S04]  /*f21c0*/  LDL.LU R17, [R1+0xcc] ;  /* 0x0000cc0001117983 */ /* 0x000ea80000300800 */
[----:B------:R-:W2:Y:S04]  /*f21d0*/  LDL.LU R6, [R1+0xc8] ;  /* 0x0000c80001067983 */ /* 0x000ea80000300800 */
[----:B------:R0:W-:Y:S04]  /*f21e0*/  STL.64 [R1+0xc78], R10 ;  /* 0x000c780a01007387 */ /* 0x0001e80000100a00 */
[----:B0-----:R-:W2:Y:S01]  /*f21f0*/  LDL.LU R11, [R1+0x4134] ;  /* 0x00413400010b7983 */ /* 0x001ea20000300800 */
[----:B------:R-:W-:Y:S01]  /*f2200*/  LEA R8, P3, R14, R4, 0x1 ;  /* 0x000000040e087211 */ /* 0x000fe200078608ff */
[----:B------:R-:W-:-:S02]  /*f2210*/  IMAD.MOV.U32 R16, RZ, RZ, R9 ;  /* 0x000000ffff107224 */ /* 0x000fc400078e0009 */
[----:B------:R-:W2:Y:S01]  /*f2220*/  LDL R26, [R1+0xc4] ;  /* 0x0000c400011a7983 */ /* 0x000ea20000100800 */
[----:B------:R-:W-:-:S05]  /*f2230*/  LEA.HI.X.SX32 R9, R14, R3, 0x1, P3 ;  /* 0x000000030e097211 */ /* 0x000fca00018f0eff */
[----:B------:R3:W-:Y:S04]  /*f2240*/  STL.64 [R1+0xc70], R8 ;  /* 0x000c700801007387 */ /* 0x0007e80000100a00 */
[----:B------:R-:W2:Y:S01]  /*f2250*/  LDL.LU R14, [R1+0xc0] ;  /* 0x0000c000010e7983 */ /* 0x000ea20000300800 */
[----:B------:R-:W-:-:S04]  /*f2260*/  LEA R12, P1, R15, R4, 0x1 ;  /* 0x000000040f0c7211 */ /* 0x000fc800078208ff */
[----:B------:R-:W-:Y:S02]  /*f2270*/  LEA.HI.X.SX32 R13, R15, R3, 0x1, P1 ;  /* 0x000000030f0d7211 */ /* 0x000fe400008f0eff */
[----:B------:R-:W2:Y:S01]  /*f2280*/  LDL.LU R15, [R1+0xbc] ;  /* 0x0000bc00010f7983 */ /* 0x000ea20000300800 */
[----:B---3--:R-:W-:-:S03]  /*f2290*/  LEA R8, P2, R7, R4, 0x1 ;  /* 0x0000000407087211 */ /* 0x008fc600078408ff */
[----:B------:R-:W-:Y:S01]  /*f22a0*/  STL.64 [R1+0xc58], R12 ;  /* 0x000c580c01007387 */ /* 0x000fe20000100a00 */
[----:B------:R-:W-:-:S03]  /*f22b0*/  LEA.HI.X.SX32 R9, R7, R3, 0x1, P2 ;  /* 0x0000000307097211 */ /* 0x000fc600010f0eff */
[----:B------:R-:W3:Y:S04]  /*f22c0*/  LDL.LU R7, [R1+0xb8] ;  /* 0x0000b80001077983 */ /* 0x000ee80000300800 */
[----:B------:R2:W-:Y:S01]  /*f22d0*/  STL.64 [R1+0xc50], R8 ;  /* 0x000c500801007387 */ /* 0x0005e20000100a00 */
[-C--:B----4-:R-:W-:Y:S02]  /*f22e0*/  LEA R10, P3, R27, R4.reuse, 0x1 ;  /* 0x000000041b0a7211 */ /* 0x090fe400078608ff */
[----:B--2---:R-:W-:-:S04]  /*f22f0*/  LEA R8, P2, R18, R4, 0x1 ;  /* 0x0000000412087211 */ /* 0x004fc800078408ff */
[----:B------:R-:W-:Y:S01]  /*f2300*/  LEA.HI.X.SX32 R9, R18, R3, 0x1, P2 ;  /* 0x0000000312097211 */ /* 0x000fe200010f0eff */
[----:B------:R-:W-:Y:S01]  /*f2310*/  IMAD.MOV.U32 R13, RZ, RZ, R11 ;  /* 0x000000ffff0d7224 */ /* 0x000fe200078e000b */
[----:B------:R-:W-:-:S04]  /*f2320*/  LEA R12, P1, R11, R4, 0x1 ;  /* 0x000000040b0c7211 */ /* 0x000fc800078208ff */
[-C--:B------:R-:W-:Y:S02]  /*f2330*/  LEA.HI.X.SX32 R13, R13, R3.reuse, 0x1, P1 ;  /* 0x000000030d0d7211 */ /* 0x080fe400008f0eff */
[----:B------:R-:W-:-:S03]  /*f2340*/  LEA.HI.X.SX32 R11, R27, R3, 0x1, P3 ;  /* 0x000000031b0b7211 */ /* 0x000fc600018f0eff */
[----:B------:R0:W-:Y:S04]  /*f2350*/  STL.64 [R1+0xc48], R12 ;  /* 0x000c480c01007387 */ /* 0x0001e80000100a00 */
[----:B0-----:R-:W2:Y:S04]  /*f2360*/  LDL.LU R13, [R1+0x4130] ;  /* 0x00413000010d7983 */ /* 0x001ea80000300800 */
[----:B------:R-:W-:Y:S04]  /*f2370*/  STL.64 [R1+0x4128], R22 ;  /* 0x0041281601007387 */ /* 0x000fe80000100a00 */
[----:B------:R-:W4:Y:S04]  /*f2380*/  LDL.LU R12, [R1+0xb4] ;  /* 0x0000b400010c7983 */ /* 0x000f280000300800 */
[----:B------:R0:W-:Y:S04]  /*f2390*/  STL.64 [R1+0xc40], R10 ;  /* 0x000c400a01007387 */ /* 0x0001e80000100a00 */
[----:B------:R1:W-:Y:S04]  /*f23a0*/  STL.64 [R1+0xc28], R8 ;  /* 0x000c280801007387 */ /* 0x0003e80000100a00 */
[----:B------:R-:W2:Y:S01]  /*f23b0*/  LDL.LU R27, [R1+0xb0] ;  /* 0x0000b000011b7983 */ /* 0x000ea20000300800 */
[----:B0-----:R-:W-:Y:S01]  /*f23c0*/  IMAD.MOV.U32 R11, RZ, RZ, R16 ;  /* 0x000000ffff0b7224 */ /* 0x001fe200078e0010 */
[----:B------:R-:W-:-:S02]  /*f23d0*/  LEA R10, P1, R16, R4, 0x1 ;  /* 0x00000004100a7211 */ /* 0x000fc400078208ff */
[----:B------:R-:W2:Y:S01]  /*f23e0*/  LDL.LU R16, [R1+0xac] ;  /* 0x0000ac0001107983 */ /* 0x000ea20000300800 */
[CC--:B------:R-:W-:Y:S02]  /*f23f0*/  LEA R22, P2, R2.reuse, R4.reuse, 0x1 ;  /* 0x0000000402167211 */ /* 0x0c0fe400078408ff */
[----:B-1----:R-:W-:Y:S01]  /*f2400*/  LEA R8, P3, R17, R4, 0x1 ;  /* 0x0000000411087211 */ /* 0x002fe200078608ff */
[----:B------:R-:W2:Y:S01]  /*f2410*/  LDL.LU R18, [R1+0xa8] ;  /* 0x0000a80001127983 */ /* 0x000ea20000300800 */
[-C--:B------:R-:W-:Y:S02]  /*f2420*/  LEA.HI.X.SX32 R11, R11, R3.reuse, 0x1, P1 ;  /* 0x000000030b0b7211 */ /* 0x080fe400008f0eff */
[-C--:B------:R-:W-:Y:S02]  /*f2430*/  LEA.HI.X.SX32 R23, R2, R3.reuse, 0x1, P2 ;  /* 0x0000000302177211 */ /* 0x080fe400010f0eff */
[----:B------:R-:W-:Y:S01]  /*f2440*/  LEA.HI.X.SX32 R9, R17, R3, 0x1, P3 ;  /* 0x0000000311097211 */ /* 0x000fe200018f0eff */
[----:B------:R0:W-:Y:S01]  /*f2450*/  STL.64 [R1+0xc10], R10 ;  /* 0x000c100a01007387 */ /* 0x0001e20000100a00 */
[----:B------:R-:W-:-:S03]  /*f2460*/  IMAD.MOV.U32 R17, RZ, RZ, R19 ;  /* 0x000000ffff117224 */ /* 0x000fc600078e0013 */
[----:B------:R1:W-:Y:S04]  /*f2470*/  STL.64 [R1+0xb98], R22 ;  /* 0x000b981601007387 */ /* 0x0003e80000100a00 */
[----:B------:R1:W-:Y:S01]  /*f2480*/  STL.64 [R1+0xb90], R8 ;  /* 0x000b900801007387 */ /* 0x0003e20000100a00 */
[----:B0-----:R-:W-:-:S03]  /*f2490*/  LEA R10, P1, R6, R4, 0x1 ;  /* 0x00000004060a7211 */ /* 0x001fc600078208ff */
[----:B------:R-:W2:Y:S01]  /*f24a0*/  LDL.LU R2, [R1+0xa0] ;  /* 0x0000a00001027983 */ /* 0x000ea20000300800 */
[----:B------:R-:W-:-:S03]  /*f24b0*/  LEA.HI.X.SX32 R11, R6, R3, 0x1, P1 ;  /* 0x00000003060b7211 */ /* 0x000fc600008f0eff */
[----:B------:R-:W2:Y:S01]  /*f24c0*/  LDL.LU R19, [R1+0x9c] ;  /* 0x00009c0001137983 */ /* 0x000ea20000300800 */
[-C--:B-1----:R-:W-:Y:S02]  /*f24d0*/  LEA R22, P1, R14, R4.reuse, 0x1 ;  /* 0x000000040e167211 */ /* 0x082fe400078208ff */
[-C--:B------:R-:W-:Y:S02]  /*f24e0*/  LEA R8, P2, R26, R4.reuse, 0x1 ;  /* 0x000000041a087211 */ /* 0x080fe400078408ff */
[-C--:B------:R-:W-:Y:S02]  /*f24f0*/  LEA.HI.X.SX32 R23, R14, R3.reuse, 0x1, P1 ;  /* 0x000000030e177211 */ /* 0x080fe400008f0eff */
[----:B------:R-:W-:Y:S01]  /*f2500*/  LEA.HI.X.SX32 R9, R26, R3, 0x1, P2 ;  /* 0x000000031a097211 */ /* 0x000fe200010f0eff */
[----:B------:R-:W-:Y:S04]  /*f2510*/  STL.64 [R1+0xb50], R10 ;  /* 0x000b500a01007387 */ /* 0x000fe80000100a00 */
[----:B------:R-:W2:Y:S04]  /*f2520*/  LDL.LU R6, [R1+0x98] ;  /* 0x0000980001067983 */ /* 0x000ea80000300800 */
[----:B------:R-:W-:Y:S04]  /*f2530*/  STL.64 [R1+0x840], R8 ;  /* 0x0008400801007387 */ /* 0x000fe80000100a00 */
[----:B------:R0:W-:Y:S04]  /*f2540*/  STL.64 [R1+0x820], R22 ;  /* 0x0008201601007387 */ /* 0x0001e80000100a00 */
[----:B0-----:R-:W2:Y:S04]  /*f2550*/  LDL.LU.64 R22, [R1+0x4128] ;  /* 0x0041280001167983 */ /* 0x001ea80000300a00 */
[----:B------:R-:W2:Y:S01]  /*f2560*/  LDL.LU R26, [R1+0x94] ;  /* 0x00009400011a7983 */ /* 0x000ea20000300800 */
[----:B------:R-:W-:-:S02]  /*f2570*/  LEA R10, P3, R15, R4, 0x1 ;  /* 0x000000040f0a7211 */ /* 0x000fc400078608ff */
[----:B---3--:R-:W-:Y:S02]  /*f2580*/  LEA R8, P2, R7, R4, 0x1 ;  /* 0x0000000407087211 */ /* 0x008fe400078408ff */
[-C--:B------:R-:W-:Y:S02]  /*f2590*/  LEA.HI.X.SX32 R11, R15, R3.reuse, 0x1, P3 ;  /* 0x000000030f0b7211 */ /* 0x080fe400018f0eff */
[----:B------:R-:W-:-:S03]  /*f25a0*/  LEA.HI.X.SX32 R9, R7, R3, 0x1, P2 ;  /* 0x0000000307097211 */ /* 0x000fc600010f0eff */
[----:B------:R4:W-:Y:S01]  /*f25b0*/  STL.64 [R1+0x818], R10 ;  /* 0x0008180a01007387 */ /* 0x0009e20000100a00 */
[----:B------:R-:W-:-:S03]  /*f25c0*/  IMAD.MOV.U32 R7, RZ, RZ, R28 ;  /* 0x000000ffff077224 */ /* 0x000fc600078e001c */
[----:B------:R-:W3:Y:S04]  /*f25d0*/  LDL R28, [R1+0x8c] ;  /* 0x00008c00011c7983 */ /* 0x000ee80000100800 */
[----:B------:R0:W-:Y:S01]  /*f25e0*/  STL.64 [R1+0x808], R8 ;  /* 0x0008080801007387 */ /* 0x0001e20000100a00 */
[----:B----4-:R-:W-:-:S04]  /*f25f0*/  LEA R10, P1, R12, R4, 0x1 ;  /* 0x000000040c0a7211 */ /* 0x010fc800078208ff */
[----:B------:R-:W-:Y:S01]  /*f2600*/  LEA.HI.X.SX32 R11, R12, R3, 0x1, P1 ;  /* 0x000000030c0b7211 */ /* 0x000fe200008f0eff */
[----:B------:R-:W-:Y:S02]  /*f2610*/  IMAD.MOV.U32 R12, RZ, RZ, R20 ;  /* 0x000000ffff0c7224 */ /* 0x000fe400078e0014 */
[----:B------:R-:W4:Y:S01]  /*f2620*/  LDL.LU R20, [R1+0x88] ;  /* 0x0000880001147983 */ /* 0x000f220000300800 */
[----:B--2---:R-:W-:-:S03]  /*f2630*/  LEA R14, P2, R27, R4, 0x1 ;  /* 0x000000041b0e7211 */ /* 0x004fc600078408ff */
[----:B------:R1:W-:Y:S01]  /*f2640*/  STL.64 [R1+0x7f8], R10 ;  /* 0x0007f80a01007387 */ /* 0x0003e20000100a00 */
[----:B------:R-:W-:Y:S02]  /*f2650*/  LEA.HI.X.SX32 R15, R27, R3, 0x1, P2 ;  /* 0x000000031b0f7211 */ /* 0x000fe400010f0eff */
[----:B0-----:R-:W-:-:S04]  /*f2660*/  LEA R8, P3, R16, R4, 0x1 ;  /* 0x0000000410087211 */ /* 0x001fc800078608ff */
[-C--:B------:R-:W-:Y:S02]  /*f2670*/  LEA.HI.X.SX32 R9, R16, R3.reuse, 0x1, P3 ;  /* 0x0000000310097211 */ /* 0x080fe400018f0eff */
[CC--:B-1----:R-:W-:Y:S01]  /*f2680*/  LEA R10, P1, R18.reuse, R4.reuse, 0x1 ;  /* 0x00000004120a7211 */ /* 0x0c2fe200078208ff */
[----:B------:R0:W-:Y:S03]  /*f2690*/  STL.64 [R1+0x7f0], R14 ;  /* 0x0007f00e01007387 */ /* 0x0001e60000100a00 */
[----:B------:R-:W-:Y:S01]  /*f26a0*/  LEA.HI.X.SX32 R11, R18, R3, 0x1, P1 ;  /* 0x00000003120b7211 */ /* 0x000fe200008f0eff */
[----:B0-----:R-:W2:Y:S04]  /*f26b0*/  LDL R14, [R1+0x84] ;  /* 0x00008400010e7983 */ /* 0x001ea80000100800 */
[----:B------:R0:W-:Y:S01]  /*f26c0*/  STL.64 [R1+0x7e8], R8 ;  /* 0x0007e80801007387 */ /* 0x0001e20000100a00 */
[----:B------:R-:W-:-:S03]  /*f26d0*/  LEA R16, P1, R2, R4, 0x1 ;  /* 0x0000000402107211 */ /* 0x000fc600078208ff */
[----:B------:R-:W2:Y:S04]  /*f26e0*/  LDL.LU R18, [R1+0x80] ;  /* 0x0000800001127983 */ /* 0x000ea80000300800 */
[----:B------:R-:W2:Y:S01]  /*f26f0*/  LDL.LU R15, [R1+0x7c] ;  /* 0x00007c00010f7983 */ /* 0x000ea20000300800 */
[----:B0-----:R-:W-:Y:S01]  /*f2700*/  IMAD.MOV.U32 R9, RZ, RZ, R17 ;  /* 0x000000ffff097224 */ /* 0x001fe200078e0011 */
[-C--:B------:R-:W-:Y:S02]  /*f2710*/  LEA R8, P2, R17, R4.reuse, 0x1 ;  /* 0x0000000411087211 */ /* 0x080fe400078408ff */
[----:B------:R0:W-:Y:S01]  /*f2720*/  STL.64 [R1+0x7d0], R10 ;  /* 0x0007d00a01007387 */ /* 0x0001e20000100a00 */
[-C--:B------:R-:W-:Y:S02]  /*f2730*/  LEA.HI.X.SX32 R17, R2, R3.reuse, 0x1, P1 ;  /* 0x0000000302117211 */ /* 0x080fe400008f0eff */
[----:B------:R-:W-:Y:S01]  /*f2740*/  LEA.HI.X.SX32 R9, R9, R3, 0x1, P2 ;  /* 0x0000000309097211 */ /* 0x000fe200010f0eff */
[----:B------:R-:W2:Y:S01]  /*f2750*/  LDL.LU R27, [R1+0x78] ;  /* 0x00007800011b7983 */ /* 0x000ea20000300800 */
[----:B0-----:R-:W-:-:S03]  /*f2760*/  LEA R10, P3, R19, R4, 0x1 ;  /* 0x00000004130a7211 */ /* 0x001fc600078608ff */
[----:B------:R0:W-:Y:S01]  /*f2770*/  STL.64 [R1+0x7c0], R8 ;  /* 0x0007c00801007387 */ /* 0x0001e20000100a00 */
[----:B------:R-:W-:-:S03]  /*f2780*/  LEA.HI.X.SX32 R11, R19, R3, 0x1, P3 ;  /* 0x00000003130b7211 */ /* 0x000fc600018f0eff */
[----:B------:R-:W-:Y:S04]  /*f2790*/  STL.64 [R1+0x4118], R24 ;  /* 0x0041181801007387 */ /* 0x000fe80000100a00 */
[----:B------:R1:W-:Y:S01]  /*f27a0*/  STL.64 [R1+0x7b0], R16 ;  /* 0x0007b01001007387 */ /* 0x0003e20000100a00 */
[----:B0-----:R-:W-:-:S04]  /*f27b0*/  LEA R8, P2, R6, R4, 0x1 ;  /* 0x0000000406087211 */ /* 0x001fc800078408ff */
[----:B------:R-:W-:Y:S01]  /*f27c0*/  LEA.HI.X.SX32 R9, R6, R3, 0x1, P2 ;  /* 0x0000000306097211 */ /* 0x000fe200010f0eff */
[----:B-1----:R-:W2:Y:S04]  /*f27d0*/  LDL.LU R16, [R1+0x74] ;  /* 0x0000740001107983 */ /* 0x002ea80000300800 */
[----:B------:R0:W-:Y:S04]  /*f27e0*/  STL.64 [R1+0x7a8], R10 ;  /* 0x0007a80a01007387 */ /* 0x0001e80000100a00 */
[----:B------:R-:W2:Y:S04]  /*f27f0*/  LDL.LU R19, [R1+0x70] ;  /* 0x0000700001137983 */ /* 0x000ea80000300800 */
[----:B------:R-:W2:Y:S01]  /*f2800*/  LDL.LU R6, [R1+0x6c] ;  /* 0x00006c0001067983 */ /* 0x000ea20000300800 */
[----:B0-----:R-:W-:-:S03]  /*f2810*/  LEA R10, P1, R26, R4, 0x1 ;  /* 0x000000041a0a7211 */ /* 0x001fc600078208ff */
[----:B------:R-:W-:Y:S01]  /*f2820*/  STL.64 [R1+0x7a0], R8 ;  /* 0x0007a00801007387 */ /* 0x000fe20000100a00 */
[----:B------:R-:W-:-:S03]  /*f2830*/  LEA.HI.X.SX32 R11, R26, R3, 0x1, P1 ;  /* 0x000000031a0b7211 */ /* 0x000fc600008f0eff */
[----:B------:R-:W2:Y:S04]  /*f2840*/  LDL.LU R17, [R1+0x68] ;  /* 0x0000680001117983 */ /* 0x000ea80000300800 */
[----:B------:R0:W-:Y:S04]  /*f2850*/  STL.64 [R1+0x788], R10 ;  /* 0x0007880a01007387 */ /* 0x0001e80000100a00 */
[----:B0-----:R-:W2:Y:S01]  /*f2860*/  LDL.LU R10, [R1+0x4120] ;  /* 0x00412000010a7983 */ /* 0x001ea20000300800 */
[-C--:B------:R-:W-:Y:S01]  /*f2870*/  LEA R24, P2, R7, R4.reuse, 0x1 ;  /* 0x0000000407187211 */ /* 0x080fe200078408ff */
[----:B------:R-:W-:Y:S01]  /*f2880*/  IMAD.MOV.U32 R11, RZ, RZ, R12 ;  /* 0x000000ffff0b7224 */ /* 0x000fe200078e000c */
[----:B---3--:R-:W-:-:S03]  /*f2890*/  LEA R8, P3, R28, R4, 0x1 ;  /* 0x000000041c087211 */ /* 0x008fc600078608ff */
[----:B------:R-:W-:Y:S01]  /*f28a0*/  STL [R1+0x770], R24 ;  /* 0x0007701801007387 */ /* 0x000fe20000100800 */
[----:B------:R-:W-:-:S03]  /*f28b0*/  LEA.HI.X.SX32 R9, R28, R3, 0x1, P3 ;  /* 0x000000031c097211 */ /* 0x000fc600018f0eff */
[----:B--2---:R0:W-:Y:S04]  /*f28c0*/  STL.64 [R1+0x4110], R10 ;  /* 0x0041100a01007387 */ /* 0x0041e80000100a00 */
[----:B------:R-:W2:Y:S01]  /*f28d0*/  LDL R12, [R1+0x64] ;  /* 0x00006400010c7983 */ /* 0x000ea20000100800 */
[----:B0-----:R-:W-:Y:S01]  /*f28e0*/  IMAD.MOV.U32 R10, RZ, RZ, R24 ;  /* 0x000000ffff0a7224 */ /* 0x001fe200078e0018 */
[C---:B----4-:R-:W-:Y:S01]  /*f28f0*/  LEA R24, P1, R20.reuse, R4, 0x1 ;  /* 0x0000000414187211 */ /* 0x050fe200078208ff */
[----:B------:R-:W-:Y:S01]  /*f2900*/  IMAD.MOV.U32 R11, RZ, RZ, R25 ;  /* 0x000000ffff0b7224 */ /* 0x000fe200078e0019 */
[-C--:B------:R-:W-:Y:S02]  /*f2910*/  LEA.HI.X.SX32 R11, R7, R3.reuse, 0x1, P2 ;  /* 0x00000003070b7211 */ /* 0x080fe400010f0eff */
[----:B------:R-:W-:Y:S01]  /*f2920*/  LEA.HI.X.SX32 R25, R20, R3, 0x1, P1 ;  /* 0x0000000314197211 */ /* 0x000fe200008f0eff */
[----:B------:R-:W-:-:S02]  /*f2930*/  IMAD.MOV.U32 R7, RZ, RZ, R29 ;  /* 0x000000ffff077224 */ /* 0x000fc400078e001d */
[----:B------:R-:W-:Y:S04]  /*f2940*/  STL [R1+0x774], R11 ;  /* 0x0007740b01007387 */ /* 0x000fe80000100800 */
[----:B------:R0:W-:Y:S04]  /*f2950*/  STL.64 [R1+0x768], R8 ;  /* 0x0007680801007387 */ /* 0x0001e80000100a00 */
[----:B------:R-:W3:Y:S04]  /*f2960*/  LDL.LU R28, [R1+0x60] ;  /* 0x00006000011c7983 */ /* 0x000ee80000300800 */
[----:B------:R-:W4:Y:S01]  /*f2970*/  LDL.LU R29, [R1+0x5c] ;  /* 0x00005c00011d7983 */ /* 0x000f220000300800 */
[----:B0-----:R-:W-:-:S03]  /*f2980*/  LEA R8, P2, R14, R4, 0x1 ;  /* 0x000000040e087211 */ /* 0x001fc600078408ff */
[----:B------:R0:W-:Y:S01]  /*f2990*/  STL.64 [R1+0x760], R24 ;  /* 0x0007601801007387 */ /* 0x0001e20000100a00 */
[CC--:B------:R-:W-:Y:S02]  /*f29a0*/  LEA R10, P3, R15.reuse, R4.reuse, 0x1 ;  /* 0x000000040f0a7211 */ /* 0x0c0fe400078608ff */
[-C--:B------:R-:W-:Y:S01]  /*f29b0*/  LEA.HI.X.SX32 R9, R14, R3.reuse, 0x1, P2 ;  /* 0x000000030e097211 */ /* 0x080fe200010f0eff */
[----:B------:R-:W2:Y:S01]  /*f29c0*/  LDL.LU R20, [R1+0x58] ;  /* 0x0000580001147983 */ /* 0x000ea20000300800 */
[-C--:B------:R-:W-:Y:S02]  /*f29d0*/  LEA.HI.X.SX32 R11, R15, R3.reuse, 0x1, P3 ;  /* 0x000000030f0b7211 */ /* 0x080fe400018f0eff */
[C---:B0-----:R-:W-:Y:S01]  /*f29e0*/  LEA R24, P1, R18.reuse, R4, 0x1 ;  /* 0x0000000412187211 */ /* 0x041fe200078208ff */
[----:B------:R0:W-:Y:S03]  /*f29f0*/  STL.64 [R1+0x738], R8 ;  /* 0x0007380801007387 */ /* 0x0001e60000100a00 */
[----:B------:R-:W-:-:S02]  /*f2a00*/  LEA.HI.X.SX32 R25, R18, R3, 0x1, P1 ;  /* 0x0000000312197211 */ /* 0x000fc400008f0eff */
[----:B------:R-:W-:-:S03]  /*f2a10*/  LEA R14, P1, R16, R4, 0x1 ;  /* 0x00000004100e7211 */ /* 0x000fc600078208ff */
[----:B------:R1:W-:Y:S01]  /*f2a20*/  STL.64 [R1+0x710], R24 ;  /* 0x0007101801007387 */ /* 0x0003e20000100a00 */
[----:B0-----:R-:W-:-:S04]  /*f2a30*/  LEA R8, P2, R27, R4, 0x1 ;  /* 0x000000041b087211 */ /* 0x001fc800078408ff */
[-C--:B------:R-:W-:Y:S01]  /*f2a40*/  LEA.HI.X.SX32 R9, R27, R3.reuse, 0x1, P2 ;  /* 0x000000031b097211 */ /* 0x080fe200010f0eff */
[----:B-1----:R-:W2:Y:S04]  /*f2a50*/  LDL.LU.64 R24, [R1+0x4118] ;  /* 0x0041180001187983 */ /* 0x002ea80000300a00 */
[----:B------:R-:W2:Y:S04]  /*f2a60*/  LDL.LU R18, [R1+0x54] ;  /* 0x0000540001127983 */ /* 0x000ea80000300800 */
[----:B------:R0:W-:Y:S01]  /*f2a70*/  STL.64 [R1+0x708], R10 ;  /* 0x0007080a01007387 */ /* 0x0001e20000100a00 */
[----:B------:R-:W-:-:S03]  /*f2a80*/  LEA.HI.X.SX32 R15, R16, R3, 0x1, P1 ;  /* 0x00000003100f7211 */ /* 0x000fc600008f0eff */
[----:B------:R-:W2:Y:S01]  /*f2a90*/  LDL.LU R2, [R1+0x50] ;  /* 0x0000500001027983 */ /* 0x000ea20000300800 */
[----:B0-----:R-:W-:-:S03]  /*f2aa0*/  LEA R10, P2, R19, R4, 0x1 ;  /* 0x00000004130a7211 */ /* 0x001fc600078408ff */
[----:B------:R0:W-:Y:S01]  /*f2ab0*/  STL.64 [R1+0x700], R8 ;  /* 0x0007000801007387 */ /* 0x0001e20000100a00 */
[----:B------:R-:W-:-:S03]  /*f2ac0*/  LEA.HI.X.SX32 R11, R19, R3, 0x1, P2 ;  /* 0x00000003130b7211 */ /* 0x000fc600010f0eff */
[----:B0-----:R-:W2:Y:S04]  /*f2ad0*/  LDL R8, [R1+0x4c] ;  /* 0x00004c0001087983 */ /* 0x001ea80000100800 */
[----:B------:R-:W2:Y:S04]  /*f2ae0*/  LDL.LU R9, [R1+0x48] ;  /* 0x0000480001097983 */ /* 0x000ea80000300800 */
[----:B------:R-:W-:Y:S04]  /*f2af0*/  STL.64 [R1+0x6d8], R14 ;  /* 0x0006d80e01007387 */ /* 0x000fe80000100a00 */
[----:B------:R0:W-:Y:S04]  /*f2b00*/  STL.64 [R1+0x6b0], R10 ;  /* 0x0006b00a01007387 */ /* 0x0001e80000100a00 */
[----:B0-----:R-:W2:Y:S01]  /*f2b10*/  LDL.LU.64 R10, [R1+0x4110] ;  /* 0x00411000010a7983 */ /* 0x001ea20000300a00 */
[----:B------:R-:W-:-:S02]  /*f2b20*/  LEA R26, P3, R6, R4, 0x1 ;  /* 0x00000004061a7211 */ /* 0x000fc400078608ff */
[CC--:B------:R-:W-:Y:S01]  /*f2b30*/  LEA R14, P1, R17.reuse, R4.reuse, 0x1 ;  /* 0x00000004110e7211 */ /* 0x0c0fe200078208ff */
[----:B--2---:R-:W-:Y:S02]  /*f2b40*/  IMAD.MOV.U32 R19, RZ, RZ, R11 ;  /* 0x000000ffff137224 */ /* 0x004fe400078e000b */
[----:B------:R-:W2:Y:S01]  /*f2b50*/  LDL R11, [R1+0x44] ;  /* 0x00004400010b7983 */ /* 0x000ea20000100800 */
[-C--:B------:R-:W-:Y:S02]  /*f2b60*/  LEA.HI.X.SX32 R27, R6, R3.reuse, 0x1, P3 ;  /* 0x00000003061b7211 */ /* 0x080fe400018f0eff */
[-C--:B------:R-:W-:Y:S02]  /*f2b70*/  LEA.HI.X.SX32 R15, R17, R3.reuse, 0x1, P1 ;  /* 0x00000003110f7211 */ /* 0x080fe400008f0eff */
[CC--:B------:R-:W-:Y:S01]  /*f2b80*/  LEA R6, P2, R12.reuse, R4.reuse, 0x1 ;  /* 0x000000040c067211 */ /* 0x0c0fe200078408ff */
[----:B------:R-:W-:Y:S02]  /*f2b90*/  IMAD.MOV.U32 R17, RZ, RZ, R0 ;  /* 0x000000ffff117224 */ /* 0x000fe400078e0000 */
[----:B------:R-:W-:Y:S01]  /*f2ba0*/  IMAD.MOV.U32 R16, RZ, RZ, R7 ;  /* 0x000000ffff107224 */ /* 0x000fe200078e0007 */
[----:B------:R-:W-:Y:S01]  /*f2bb0*/  LEA.HI.X.SX32 R7, R12, R3, 0x1, P2 ;  /* 0x000000030c077211 */ /* 0x000fe200010f0eff */
[----:B--2---:R4:W-:Y:S04]  /*f2bc0*/  STL.64 [R1+0x4108], R10 ;  /* 0x0041080a01007387 */ /* 0x0049e80000100a00 */
[----:B------:R-:W-:Y:S04]  /*f2bd0*/  STL.64 [R1+0x6a8], R26 ;  /* 0x0006a81a01007387 */ /* 0x000fe80000100a00 */
[----:B------:R-:W2:Y:S04]  /*f2be0*/  LDL.LU R0, [R1+0x3c] ;  /* 0x00003c0001007983 */ /* 0x000ea80000300800 */
[----:B------:R3:W-:Y:S01]  /*f2bf0*/  STL.64 [R1+0x6a0], R14 ;  /* 0x0006a00e01007387 */ /* 0x0007e20000100a00 */
[----:B----4-:R-:W-:-:S03]  /*f2c00*/  LEA R10, P3, R29, R4, 0x1 ;  /* 0x000000041d0a7211 */ /* 0x010fc600078608ff */
[----:B------:R-:W4:Y:S01]  /*f2c10*/  LDL.LU R12, [R1+0x38] ;  /* 0x00003800010c7983 */ /* 0x000f220000300800 */
[----:B------:R-:W-:-:S03]  /*f2c20*/  LEA.HI.X.SX32 R11, R29, R3, 0x1, P3 ;  /* 0x000000031d0b7211 */ /* 0x000fc600018f0eff */
[----:B------:R0:W-:Y:S01]  /*f2c30*/  STL.64 [R1+0x678], R6 ;  /* 0x0006780601007387 */ /* 0x0001e20000100a00 */
[----:B---3--:R-:W-:-:S04]  /*f2c40*/  LEA R14, P1, R28, R4, 0x1 ;  /* 0x000000041c0e7211 */ /* 0x008fc800078208ff */
[-C--:B------:R-:W-:Y:S02]  /*f2c50*/  LEA.HI.X.SX32 R15, R28, R3.reuse, 0x1, P1 ;  /* 0x000000031c0f7211 */ /* 0x080fe400008f0eff */
[C---:B0-----:R-:W-:Y:S01]  /*f2c60*/  LEA R6, P2, R20.reuse, R4, 0x1 ;  /* 0x0000000414067211 */ /* 0x041fe200078408ff */
[----:B------:R-:W-:Y:S02]  /*f2c70*/  IMAD.MOV.U32 R28, RZ, RZ, R23 ;  /* 0x000000ffff1c7224 */ /* 0x000fe400078e0017 */
[----:B------:R-:W-:Y:S01]  /*f2c80*/  STL.64 [R1+0x650], R14 ;  /* 0x0006500e01007387 */ /* 0x000fe20000100a00 */
[----:B------:R-:W-:-:S03]  /*f2c90*/  LEA.HI.X.SX32 R7, R20, R3, 0x1, P2 ;  /* 0x0000000314077211 */ /* 0x000fc600010f0eff */
[----:B------:R-:W3:Y:S01]  /*f2ca0*/  LDL.LU R23, [R1+0x2c] ;  /* 0x00002c0001177983 */ /* 0x000ee20000300800 */
[----:B------:R-:W-:-:S03]  /*f2cb0*/  LEA R26, P1, R18, R4, 0x1 ;  /* 0x00000004121a7211 */ /* 0x000fc600078208ff */
[----:B------:R0:W-:Y:S01]  /*f2cc0*/  STL.64 [R1+0x648], R10 ;  /* 0x0006480a01007387 */ /* 0x0001e20000100a00 */
[----:B------:R-:W-:-:S03]  /*f2cd0*/  LEA.HI.X.SX32 R27, R18, R3, 0x1, P1 ;  /* 0x00000003121b7211 */ /* 0x000fc600008f0eff */
[----:B------:R1:W-:Y:S01]  /*f2ce0*/  STL.64 [R1+0x640], R6 ;  /* 0x0006400601007387 */ /* 0x0003e20000100a00 */
[----:B------:R-:W-:Y:S01]  /*f2cf0*/  IMAD.MOV.U32 R29, RZ, RZ, R24 ;  /* 0x000000ffff1d7224 */ /* 0x000fe200078e0018 */
[CC--:B0-----:R-:W-:Y:S02]  /*f2d00*/  LEA R10, P2, R2.reuse, R4.reuse, 0x1 ;  /* 0x00000004020a7211 */ /* 0x0c1fe400078408ff */
[----:B-1----:R-:W3:Y:S01]  /*f2d10*/  LDL.LU R6, [R1+0x28] ;  /* 0x0000280001067983 */ /* 0x002ee20000300800 */
[----:B------:R-:W-:Y:S01]  /*f2d20*/  IMAD.MOV.U32 R7, RZ, RZ, R5 ;  /* 0x000000ffff077224 */ /* 0x000fe200078e0005 */
[----:B------:R-:W-:Y:S02]  /*f2d30*/  LEA.HI.X.SX32 R11, R2, R3, 0x1, P2 ;  /* 0x00000003020b7211 */ /* 0x000fe400010f0eff */
[----:B------:R-:W3:Y:S04]  /*f2d40*/  LDL R5, [R1+0x24] ;  /* 0x0000240001057983 */ /* 0x000ee80000100800 */
[----:B------:R-:W3:Y:S04]  /*f2d50*/  LDL.LU R20, [R1+0x20] ;  /* 0x0000200001147983 */ /* 0x000ee80000300800 */
[----:B------:R-:W3:Y:S04]  /*f2d60*/  LDL.LU R24, [R1+0x1c] ;  /* 0x00001c0001187983 */ /* 0x000ee80000300800 */
[----:B------:R-:W3:Y:S04]  /*f2d70*/  LDL.LU R18, [R1+0x18] ;  /* 0x0000180001127983 */ /* 0x000ee80000300800 */
[----:B------:R-:W-:Y:S04]  /*f2d80*/  STL.64 [R1+0x618], R26 ;  /* 0x0006181a01007387 */ /* 0x000fe80000100a00 */
[----:B------:R0:W-:Y:S04]  /*f2d90*/  STL.64 [R1+0x5f0], R10 ;  /* 0x0005f00a01007387 */ /* 0x0001e80000100a00 */
[----:B0-----:R-:W3:Y:S01]  /*f2da0*/  LDL.LU.64 R10, [R1+0x4108] ;  /* 0x00410800010a7983 */ /* 0x001ee20000300a00 */
[----:B------:R-:W-:-:S02]  /*f2db0*/  LEA R14, P3, R8, R4, 0x1 ;  /* 0x00000004080e7211 */ /* 0x000fc400078608ff */
[C---:B------:R-:W-:Y:S02]  /*f2dc0*/  LEA R26, P1, R9.reuse, R4, 0x1 ;  /* 0x00000004091a7211 */ /* 0x040fe400078208ff */
[-C--:B------:R-:W-:Y:S02]  /*f2dd0*/  LEA.HI.X.SX32 R15, R8, R3.reuse, 0x1, P3 ;  /* 0x00000003080f7211 */ /* 0x080fe400018f0eff */
[----:B------:R-:W-:Y:S01]  /*f2de0*/  LEA.HI.X.SX32 R27, R9, R3, 0x1, P1 ;  /* 0x00000003091b7211 */ /* 0x000fe200008f0eff */
[----:B------:R-:W4:Y:S04]  /*f2df0*/  LDL.LU R8, [R1+0xc] ;  /* 0x00000c0001087983 */ /* 0x000f280000300800 */
[----:B------:R0:W-:Y:S04]  /*f2e00*/  STL.64 [R1+0x5e8], R14 ;  /* 0x0005e80e01007387 */ /* 0x0001e80000100a00 */
[----:B------:R-:W4:Y:S04]  /*f2e10*/  LDL.LU R9, [R1+0x8] ;  /* 0x0000080001097983 */ /* 0x000f280000300800 */
[----:B------:R-:W4:Y:S01]  /*f2e20*/  LDL.LU R2, [R1+0x4] ;  /* 0x0000040001027983 */ /* 0x000f220000300800 */
[----:B0-----:R-:W-:-:S03]  /*f2e30*/  IMAD.MOV.U32 R15, RZ, RZ, R16 ;  /* 0x000000ffff0f7224 */ /* 0x001fc600078e0010 */
[----:B------:R0:W-:Y:S02]  /*f2e40*/  STL.64 [R1+0x5e0], R26 ;  /* 0x0005e01a01007387 */ /* 0x0001e40000100a00 */
[----:B0-----:R-:W-:Y:S02]  /*f2e50*/  LEA R26, P1, R17, R4, 0x1 ;  /* 0x00000004111a7211 */ /* 0x001fe400078208ff */
[----:B------:R-:W-:Y:S01]  /*f2e60*/  MOV R27, R17 ;  /* 0x00000011001b7202 */ /* 0x000fe20000000f00 */
[----:B------:R-:W-:-:S03]  /*f2e70*/  IMAD.MOV.U32 R17, RZ, RZ, R15 ;  /* 0x000000ffff117224 */ /* 0x000fc600078e000f */
[----:B------:R-:W-:Y:S02]  /*f2e80*/  LEA.HI.X.SX32 R27, R27, R3, 0x1, P1 ;  /* 0x000000031b1b7211 */ /* 0x000fe400008f0eff */
[-C--:B--2---:R-:W-:Y:S02]  /*f2e90*/  LEA R16, P3, R0, R4.reuse, 0x1 ;  /* 0x0000000400107211 */ /* 0x084fe400078608ff */
[----:B---3--:R-:W-:-:S04]  /*f2ea0*/  LEA R14, P2, R11, R4, 0x1 ;  /* 0x000000040b0e7211 */ /* 0x008fc800078408ff */
[-C--:B------:R-:W-:Y:S02]  /*f2eb0*/  LEA.HI.X.SX32 R15, R11, R3.reuse, 0x1, P2 ;  /* 0x000000030b0f7211 */ /* 0x080fe400010f0eff */
[----:B------:R-:W2:Y:S04]  /*f2ec0*/  LDL.LU R11, [R1] ;  /* 0x00000000010b7983 */ /* 0x000ea80000300800 */
[----:B------:R0:W-:Y:S04]  /*f2ed0*/  STL.64 [R1+0x5b8], R14 ;  /* 0x0005b80e01007387 */ /* 0x0001e80000100a00 */
[----:B------:R1:W-:Y:S01]  /*f2ee0*/  STL.64 [R1+0x598], R26 ;  /* 0x0005981a01007387 */ /* 0x0003e20000100a00 */
[----:B0-----:R-:W-:Y:S01]  /*f2ef0*/  IMAD.MOV.U32 R15, RZ, RZ, R17 ;  /* 0x000000ffff0f7224 */ /* 0x001fe200078e0011 */
[----:B------:R-:W-:-:S02]  /*f2f00*/  LEA.HI.X.SX32 R17, R0, R3, 0x1, P3 ;  /* 0x0000000300117211 */ /* 0x000fc400018f0eff */
[CC--:B----4-:R-:W-:Y:S01]  /*f2f10*/  LEA R14, P2, R12.reuse, R4.reuse, 0x1 ;  /* 0x000000040c0e7211 */ /* 0x0d0fe200078408ff */
[----:B-1----:R-:W3:Y:S04]  /*f2f20*/  LDL.LU.64 R26, [R1+0x4100] ;  /* 0x00410000011a7983 */ /* 0x002ee80000300a00 */
[----:B------:R-:W4:Y:S04]  /*f2f30*/  LDL.LU R0, [R1+0x40f8] ;  /* 0x0040f80001007983 */ /* 0x000f280000300800 */
[----:B------:R0:W-:Y:S02]  /*f2f40*/  STL.64 [R1+0x590], R16 ;  /* 0x0005901001007387 */ /* 0x0001e40000100a00 */
[----:B0-----:R-:W-:Y:S01]  /*f2f50*/  LEA R16, P1, R15, R4, 0x1 ;  /* 0x000000040f107211 */ /* 0x001fe200078208ff */
[----:B------:R-:W-:Y:S01]  /*f2f60*/  IMAD.MOV.U32 R17, RZ, RZ, R15 ;  /* 0x000000ffff117224 */ /* 0x000fe200078e000f */
[----:B------:R-:W-:Y:S01]  /*f2f70*/  LEA.HI.X.SX32 R15, R12, R3, 0x1, P2 ;  /* 0x000000030c0f7211 */ /* 0x000fe200010f0eff */
[----:B------:R-:W-:-:S04]  /*f2f80*/  IMAD.MOV.U32 R12, RZ, RZ, R28 ;  /* 0x000000ffff0c7224 */ /* 0x000fc800078e001c */
[----:B------:R0:W-:Y:S01]  /*f2f90*/  STL.64 [R1+0x588], R14 ;  /* 0x0005880e01007387 */ /* 0x0001e20000100a00 */
[-C--:B------:R-:W-:Y:S02]  /*f2fa0*/  LEA R28, P3, R23, R4.reuse, 0x1 ;  /* 0x00000004171c7211 */ /* 0x080fe400078608ff */
[----:B------:R-:W-:Y:S01]  /*f2fb0*/  LEA.HI.X.SX32 R17, R17, R3, 0x1, P1 ;  /* 0x0000000311117211 */ /* 0x000fe200008f0eff */
[----:B0-----:R-:W-:Y:S01]  /*f2fc0*/  IMAD.MOV.U32 R15, RZ, RZ, R29 ;  /* 0x000000ffff0f7224 */ /* 0x001fe200078e001d */
[----:B------:R-:W-:-:S04]  /*f2fd0*/  LEA R14, P2, R29, R4, 0x1 ;  /* 0x000000041d0e7211 */ /* 0x000fc800078408ff */
[-C--:B------:R-:W-:Y:S01]  /*f2fe0*/  LEA.HI.X.SX32 R15, R15, R3.reuse, 0x1, P2 ;  /* 0x000000030f0f7211 */ /* 0x080fe200010f0eff */
[----:B------:R0:W-:Y:S01]  /*f2ff0*/  STL.64 [R1+0x568], R16 ;  /* 0x0005681001007387 */ /* 0x0001e20000100a00 */
[----:B------:R-:W-:-:S03]  /*f3000*/  LEA.HI.X.SX32 R29, R23, R3, 0x1, P3 ;  /* 0x00000003171d7211 */ /* 0x000fc600018f0eff */
[----:B------:R1:W-:Y:S01]  /*f3010*/  STL.64 [R1+0x558], R14 ;  /* 0x0005580e01007387 */ /* 0x0003e20000100a00 */
[----:B0-----:R-:W-:-:S03]  /*f3020*/  LEA R16, P1, R6, R4, 0x1 ;  /* 0x0000000406107211 */ /* 0x001fc600078208ff */
[----:B-1----:R-:W3:Y:S01]  /*f3030*/  LDL.LU.64 R14, [R1+0x40f0] ;  /* 0x0040f000010e7983 */ /* 0x002ee20000300a00 */
[----:B------:R-:W-:-:S03]  /*f3040*/  LEA.HI.X.SX32 R17, R6, R3, 0x1, P1 ;  /* 0x0000000306117211 */ /* 0x000fc600008f0eff */
[----:B------:R-:W3:Y:S04]  /*f3050*/  LDL.LU R23, [R1+0x40e8] ;  /* 0x0040e80001177983 */ /* 0x000ee80000300800 */
[----:B------:R0:W-:Y:S04]  /*f3060*/  STL.64 [R1+0x550], R28 ;  /* 0x0005501c01007387 */ /* 0x0001e80000100a00 */
[----:B------:R1:W-:Y:S01]  /*f3070*/  STL.64 [R1+0x548], R16 ;  /* 0x0005481001007387 */ /* 0x0003e20000100a00 */
[----:B0-----:R-:W-:-:S04]  /*f3080*/  LEA R28, P2, R5, R4, 0x1 ;  /* 0x00000004051c7211 */ /* 0x001fc800078408ff */
[----:B------:R-:W-:Y:S01]  /*f3090*/  LEA.HI.X.SX32 R29, R5, R3, 0x1, P2 ;  /* 0x00000003051d7211 */ /* 0x000fe200010f0eff */
[----:B-1----:R-:W-:Y:S01]  /*f30a0*/  IMAD.MOV.U32 R17, RZ, RZ, R7 ;  /* 0x000000ffff117224 */ /* 0x002fe200078e0007 */
[-C--:B------:R-:W-:Y:S01]  /*f30b0*/  LEA R16, P1, R20, R4.reuse, 0x1 ;  /* 0x0000000414107211 */ /* 0x080fe200078208ff */
[----:B------:R-:W3:Y:S01]  /*f30c0*/  LDL.LU R5, [R1+0x40e4] ;  /* 0x0040e40001057983 */ /* 0x000ee20000300800 */
[----:B------:R-:W-:-:S03]  /*f30d0*/  LEA R6, P3, R24, R4, 0x1 ;  /* 0x0000000418067211 */ /* 0x000fc600078608ff */
[----:B------:R0:W-:Y:S01]  /*f30e0*/  STL.64 [R1+0x538], R28 ;  /* 0x0005381c01007387 */ /* 0x0001e20000100a00 */
[-C--:B------:R-:W-:Y:S01]  /*f30f0*/  LEA.HI.X.SX32 R7, R24, R3.reuse, 0x1, P3 ;  /* 0x0000000318077211 */ /* 0x080fe200018f0eff */
[----:B0-----:R-:W-:Y:S01]  /*f3100*/  IMAD.MOV.U32 R29, RZ, RZ, R17 ;  /* 0x000000ffff1d7224 */ /* 0x001fe200078e0011 */
[----:B------:R-:W-:Y:S02]  /*f3110*/  LEA.HI.X.SX32 R17, R20, R3, 0x1, P1 ;  /* 0x0000000314117211 */ /* 0x000fe400008f0eff */
[----:B------:R-:W3:Y:S01]  /*f3120*/  LDL.LU R20, [R1+0x40e0] ;  /* 0x0040e00001147983 */ /* 0x000ee20000300800 */
[----:B------:R-:W-:-:S03]  /*f3130*/  LEA R28, P2, R18, R4, 0x1 ;  /* 0x00000004121c7211 */ /* 0x000fc600078408ff */
[----:B------:R0:W-:Y:S04]  /*f3140*/  STL.64 [R1+0x510], R16 ;  /* 0x0005101001007387 */ /* 0x0001e80000100a00 */
[----:B0-----:R-:W3:Y:S04]  /*f3150*/  LDL.LU.64 R16, [R1+0x40d8] ;  /* 0x0040d80001107983 */ /* 0x001ee80000300a00 */
[----:B------:R-:W3:Y:S04]  /*f3160*/  LDL.LU R24, [R1+0x40d0] ;  /* 0x0040d00001187983 */ /* 0x000ee80000300800 */
[----:B------:R0:W-:Y:S02]  /*f3170*/  STL.64 [R1+0x508], R6 ;  /* 0x0005080601007387 */ /* 0x0001e40000100a00 */
[----:B0-----:R-:W-:Y:S01]  /*f3180*/  LEA R6, P1, R29, R4, 0x1 ;  /* 0x000000041d067211 */ /* 0x001fe200078208ff */
[----:B------:R-:W-:Y:S01]  /*f3190*/  IMAD.MOV.U32 R7, RZ, RZ, R29 ;  /* 0x000000ffff077224 */ /* 0x000fe200078e001d */
[----:B------:R-:W-:-:S05]  /*f31a0*/  LEA.HI.X.SX32 R29, R18, R3, 0x1, P2 ;  /* 0x00000003121d7211 */ /* 0x000fca00010f0eff */
[----:B------:R0:W-:Y:S01]  /*f31b0*/  STL.64 [R1+0x500], R28 ;  /* 0x0005001c01007387 */ /* 0x0001e20000100a00 */
[----:B------:R-:W-:Y:S01]  /*f31c0*/  LEA.HI.X.SX32 R7, R7, R3, 0x1, P1 ;  /* 0x0000000307077211 */ /* 0x000fe200008f0eff */
[----:B0-----:R-:W-:Y:S01]  /*f31d0*/  IMAD.MOV.U32 R29, RZ, RZ, R19 ;  /* 0x000000ffff1d7224 */ /* 0x001fe200078e0013 */
[----:B------:R-:W-:-:S04]  /*f31e0*/  LEA R28, P2, R19, R4, 0x1 ;  /* 0x00000004131c7211 */ /* 0x000fc800078408ff */
[----:B------:R-:W-:Y:S01]  /*f31f0*/  LEA.HI.X.SX32 R29, R29, R3, 0x1, P2 ;  /* 0x000000031d1d7211 */ /* 0x000fe200010f0eff */
[----:B------:R-:W-:Y:S04]  /*f3200*/  STL.64 [R1+0x4d8], R6 ;  /* 0x0004d80601007387 */ /* 0x000fe80000100a00 */
[----:B------:R0:W-:Y:S04]  /*f3210*/  STL.64 [R1+0x4b8], R28 ;  /* 0x0004b81c01007387 */ /* 0x0001e80000100a00 */
[----:B0-----:R-:W3:Y:S01]  /*f3220*/  LDL.LU.64 R28, [R1+0x40c8] ;  /* 0x0040c800011c7983 */ /* 0x001ee20000300a00 */
[----:B------:R-:W-:-:S02]  /*f3230*/  LEA R18, P3, R8, R4, 0x1 ;  /* 0x0000000408127211 */ /* 0x000fc400078608ff */
[C---:B------:R-:W-:Y:S02]  /*f3240*/  LEA R6, P1, R9.reuse, R4, 0x1 ;  /* 0x0000000409067211 */ /* 0x040fe400078208ff */
[-C--:B------:R-:W-:Y:S02]  /*f3250*/  LEA.HI.X.SX32 R19, R8, R3.reuse, 0x1, P3 ;  /* 0x0000000308137211 */ /* 0x080fe400018f0eff */
[----:B------:R-:W-:-:S03]  /*f3260*/  LEA.HI.X.SX32 R7, R9, R3, 0x1, P1 ;  /* 0x0000000309077211 */ /* 0x000fc600008f0eff */
[----:B------:R0:W-:Y:S04]  /*f3270*/  STL.64 [R1+0x4b0], R18 ;  /* 0x0004b01201007387 */ /* 0x0001e80000100a00 */
[----:B------:R-:W-:Y:S01]  /*f3280*/  STL.64 [R1+0x4a8], R6 ;  /* 0x0004a80601007387 */ /* 0x000fe20000100a00 */
[----:B0-----:R-:W-:-:S04]  /*f3290*/  LEA R18, P2, R2, R4, 0x1 ;  /* 0x0000000402127211 */ /* 0x001fc800078408ff */
[----:B------:R-:W-:-:S05]  /*f32a0*/  LEA.HI.X.SX32 R19, R2, R3, 0x1, P2 ;  /* 0x0000000302137211 */ /* 0x000fca00010f0eff */
[----:B------:R-:W-:Y:S01]  /*f32b0*/  STL.64 [R1+0x480], R18 ;  /* 0x0004801201007387 */ /* 0x000fe20000100a00 */
[----:B--2---:R-:W-:-:S04]  /*f32c0*/  LEA R8, P1, R11, R4, 0x1 ;  /* 0x000000040b087211 */ /* 0x004fc800078208ff */
[----:B------:R-:W-:-:S05]  /*f32d0*/  LEA.HI.X.SX32 R9, R11, R3, 0x1, P1 ;  /* 0x000000030b097211 */ /* 0x000fca00008f0eff */
[----:B------:R0:W-:Y:S04]  /*f32e0*/  STL.64 [R1+0x478], R8 ;  /* 0x0004780801007387 */ /* 0x0001e80000100a00 */
[----:B0-----:R-:W2:Y:S01]  /*f32f0*/  LDL.LU.64 R8, [R1+0x40c0] ;  /* 0x0040c00001087983 */ /* 0x001ea20000300a00 */
[----:B---3--:R-:W-:-:S04]  /*f3300*/  LEA R6, P3, R29, R4, 0x1 ;  /* 0x000000041d067211 */ /* 0x008fc800078608ff */
[----:B------:R-:W-:-:S05]  /*f3310*/  LEA.HI.X.SX32 R7, R29, R3, 0x1, P3 ;  /* 0x000000031d077211 */ /* 0x000fca00018f0eff */
[----:B------:R0:W-:Y:S04]  /*f3320*/  STL.64 [R1+0x470], R6 ;  /* 0x0004700601007387 */ /* 0x0001e80000100a00 */
[----:B0-----:R-:W3:Y:S01]  /*f3330*/  LDL.LU.64 R6, [R1+0x40b8] ;  /* 0x0040b80001067983 */ /* 0x001ee20000300a00 */
[----:B----4-:R-:W-:-:S04]  /*f3340*/  LEA R18, P2, R0, R4, 0x1 ;  /* 0x0000000400127211 */ /* 0x010fc800078408ff */
[----:B------:R-:W-:Y:S01]  /*f3350*/  LEA.HI.X.SX32 R19, R0, R3, 0x1, P2 ;  /* 0x0000000300137211 */ /* 0x000fe200010f0eff */
[----:B------:R2:W-:Y:S01]  /*f3360*/  STL.64 [R1+0x4080], R22 ;  /* 0x0040801601007387 */ /* 0x0005e20000100a00 */
[----:B------:R-:W-:-:S03]  /*f3370*/  IMAD.MOV.U32 R2, RZ, RZ, R12 ;  /* 0x000000ffff027224 */ /* 0x000fc600078e000c */
[----:B------:R-:W-:Y:S01]  /*f3380*/  STL.64 [R1+0x460], R18 ;  /* 0x0004601201007387 */ /* 0x000fe20000100a00 */
[----:B------:R-:W-:Y:S02]  /*f3390*/  IMAD.MOV.U32 R0, RZ, RZ, R13 ;  /* 0x000000ffff007224 */ /* 0x000fe400078e000d */
[----:B--2---:R-:W-:Y:S01]  /*f33a0*/  IMAD.MOV.U32 R23, RZ, RZ, R8 ;  /* 0x000000ffff177224 */ /* 0x004fe200078e0008 */
[----:B------:R-:W-:Y:S01]  /*f33b0*/  LEA R8, P1, R5, R4, 0x1 ;  /* 0x0000000405087211 */ /* 0x000fe200078208ff */
[----:B------:R-:W-:-:S03]  /*f33c0*/  IMAD.MOV.U32 R22, RZ, RZ, R9 ;  /* 0x000000ffff167224 */ /* 0x000fc600078e0009 */
[----:B------:R-:W-:-:S05]  /*f33d0*/  LEA.HI.X.SX32 R9, R5, R3, 0x1, P1 ;  /* 0x0000000305097211 */ /* 0x000fca00008f0eff */
[----:B------:R0:W-:Y:S04]  /*f33e0*/  STL.64 [R1+0x438], R8 ;  /* 0x0004380801007387 */ /* 0x0001e80000100a00 */
[----:B0-----:R-:W2:Y:S01]  /*f33f0*/  LDL.LU.64 R8, [R1+0x40b0] ;  /* 0x0040b00001087983 */ /* 0x001ea20000300a00 */
[CC--:B---3--:R-:W-:Y:S02]  /*f3400*/  LEA R18, P2, R6.reuse, R4.reuse, 0x1 ;  /* 0x0000000406127211 */ /* 0x0c8fe400078408ff */
[C---:B------:R-:W-:Y:S02]  /*f3410*/  LEA R12, P3, R7.reuse, R4, 0x1 ;  /* 0x00000004070c7211 */ /* 0x040fe400078608ff */
[-C--:B------:R-:W-:Y:S02]  /*f3420*/  LEA.HI.X.SX32 R19, R6, R3.reuse, 0x1, P2 ;  /* 0x0000000306137211 */ /* 0x080fe400010f0eff */
[----:B------:R-:W-:-:S03]  /*f3430*/  LEA.HI.X.SX32 R13, R7, R3, 0x1, P3 ;  /* 0x00000003070d7211 */ /* 0x000fc600018f0eff */
[----:B------:R0:W-:Y:S04]  /*f3440*/  STL.64 [R1+0x430], R18 ;  /* 0x0004301201007387 */ /* 0x0001e80000100a00 */
[----:B0-----:R-:W3:Y:S04]  /*f3450*/  LDL.LU.64 R18, [R1+0x40a8] ;  /* 0x0040a80001127983 */ /* 0x001ee80000300a00 */
[----:B------:R0:W-:Y:S04]  /*f3460*/  STL.64 [R1+0x428], R12 ;  /* 0x0004280c01007387 */ /* 0x0001e80000100a00 */
[----:B0-----:R-:W4:Y:S01]  /*f3470*/  LDL.LU R12, [R1+0x40a0] ;  /* 0x0040a000010c7983 */ /* 0x001f220000300800 */
[----:B------:R-:W-:-:S02]  /*f3480*/  IMAD.MOV.U32 R29, RZ, RZ, R10 ;  /* 0x000000ffff1d7224 */ /* 0x000fc400078e000a */
[----:B------:R-:W-:Y:S02]  /*f3490*/  IMAD.MOV.U32 R13, RZ, RZ, R22 ;  /* 0x000000ffff0d7224 */ /* 0x000fe400078e0016 */
[----:B------:R-:W-:Y:S02]  /*f34a0*/  IMAD.MOV.U32 R5, RZ, RZ, R17 ;  /* 0x000000ffff057224 */ /* 0x000fe400078e0011 */
[----:B------:R-:W-:Y:S01]  /*f34b0*/  IMAD.MOV.U32 R17, RZ, RZ, R13 ;  /* 0x000000ffff117224 */ /* 0x000fe200078e000d */
[----:B--2---:R-:W-:-:S04]  /*f34c0*/  LEA R10, P1, R8, R4, 0x1 ;  /* 0x00000004080a7211 */ /* 0x004fc800078208ff */
[----:B------:R-:W-:-:S05]  /*f34d0*/  LEA.HI.X.SX32 R11, R8, R3, 0x1, P1 ;  /* 0x00000003080b7211 */ /* 0x000fca00008f0eff */
[----:B------:R0:W-:Y:S04]  /*f34e0*/  STL.64 [R1+0x420], R10 ;  /* 0x0004200a01007387 */ /* 0x0001e80000100a00 */
[----:B0-----:R-:W2:Y:S01]  /*f34f0*/  LDL.LU.64 R10, [R1+0x4098] ;  /* 0x00409800010a7983 */ /* 0x001ea20000300a00 */
[----:B----4-:R-:W-:Y:S01]  /*f3500*/  IMAD.MOV.U32 R7, RZ, RZ, R12 ;  /* 0x000000ffff077224 */ /* 0x010fe200078e000c */
[----:B------:R-:W-:-:S04]  /*f3510*/  LEA R12, P2, R9, R4, 0x1 ;  /* 0x00000004090c7211 */ /* 0x000fc800078408ff */
[----:B------:R-:W-:-:S05]  /*f3520*/  LEA.HI.X.SX32 R13, R9, R3, 0x1, P2 ;  /* 0x00000003090d7211 */ /* 0x000fca00010f0eff */
[----:B------:R0:W-:Y:S04]  /*f3530*/  STL.64 [R1+0x400], R12 ;  /* 0x0004000c01007387 */ /* 0x0001e80000100a00 */
[----:B0-----:R-:W4:Y:S01]  /*f3540*/  LDL.LU.64 R12, [R1+0x4090] ;  /* 0x00409000010c7983 */ /* 0x001f220000300a00 */
[----:B------:R-:W-:Y:S02]  /*f3550*/  IMAD.MOV.U32 R8, RZ, RZ, R23 ;  /* 0x000000ffff087224 */ /* 0x000fe400078e0017 */
[----:B------:R-:W-:Y:S02]  /*f3560*/  IMAD.MOV.U32 R9, RZ, RZ, R25 ;  /* 0x000000ffff097224 */ /* 0x000fe400078e0019 */
[----:B------:R-:W-:Y:S01]  /*f3570*/  IMAD.MOV.U32 R23, RZ, RZ, R16 ;  /* 0x000000ffff177224 */ /* 0x000fe200078e0010 */
[----:B------:R-:W3:Y:S04]  /*f3580*/  LDL.LU R25, [R1+0x4088] ;  /* 0x0040880001197983 */ /* 0x000ee80000300800 */
[----:B------:R0:W-:Y:S04]  /*f3590*/  STL [R1+0x4060], R20 ;  /* 0x0040601401007387 */ /* 0x0001e80000100800 */
[----:B------:R1:W-:Y:S01]  /*f35a0*/  STL.64 [R1+0x4068], R8 ;  /* 0x0040680801007387 */ /* 0x0003e20000100a00 */
[----:B------:R-:W-:-:S02]  /*f35b0*/  IMAD.MOV.U32 R6, RZ, RZ, R0 ;  /* 0x000000ffff067224 */ /* 0x000fc400078e0000 */
[----:B------:R-:W-:Y:S01]  /*f35c0*/  VIADD R0, R15, UR51 ;  /* 0x000000330f007c36 */ /* 0x000fe20008000000 */
[----:B------:R-:W2:Y:S01]  /*f35d0*/  LDCU UR51, c[0x0][0x3b8] ;  /* 0x00007700ff3377ac */ /* 0x000ea20008000800 */
[----:B0-----:R-:W-:Y:S02]  /*f35e0*/  IMAD.MOV.U32 R20, RZ, RZ, R23 ;  /* 0x000000ffff147224 */ /* 0x001fe400078e0017 */
[----:B-1----:R-:W-:Y:S02]  /*f35f0*/  IMAD.MOV.U32 R9, RZ, RZ, R14 ;  /* 0x000000ffff097224 */ /* 0x002fe400078e000e */
[----:B------:R-:W-:Y:S01]  /*f3600*/  IMAD.MOV.U32 R8, RZ, RZ, R15 ;  /* 0x000000ffff087224 */ /* 0x000fe200078e000f */
[CC--:B--2---:R-:W-:Y:S02]  /*f3610*/  LEA R22, P1, R10.reuse, R4.reuse, 0x1 ;  /* 0x000000040a167211 */ /* 0x0c4fe400078208ff */
[C---:B------:R-:W-:Y:S02]  /*f3620*/  LEA R16, P3, R11.reuse, R4, 0x1 ;  /* 0x000000040b107211 */ /* 0x040fe400078608ff */
[-C--:B------:R-:W-:Y:S01]  /*f3630*/  LEA.HI.X.SX32 R23, R10, R3.reuse, 0x1, P1 ;  /* 0x000000030a177211 */ /* 0x080fe200008f0eff */
[----:B------:R-:W-:Y:S01]  /*f3640*/  IMAD.MOV.U32 R10, RZ, RZ, R17 ;  /* 0x000000ffff0a7224 */ /* 0x000fe200078e0011 */
[----:B------:R-:W-:-:S03]  /*f3650*/  LEA.HI.X.SX32 R17, R11, R3, 0x1, P3 ;  /* 0x000000030b117211 */ /* 0x000fc600018f0eff */
[----:B------:R0:W-:Y:S04]  /*f3660*/  STL.64 [R1+0x3f8], R22 ;  /* 0x0003f81601007387 */ /* 0x0001e80000100a00 */
[----:B0-----:R-:W2:Y:S04]  /*f3670*/  LDL.LU.64 R22, [R1+0x4080] ;  /* 0x0040800001167983 */ /* 0x001ea80000300a00 */
[----:B------:R-:W-:Y:S01]  /*f3680*/  STL.64 [R1+0x3f0], R16 ;  /* 0x0003f01001007387 */ /* 0x000fe20000100a00 */
[----:B----4-:R-:W-:-:S04]  /*f3690*/  LEA R14, P2, R12, R4, 0x1 ;  /* 0x000000040c0e7211 */ /* 0x010fc800078408ff */
[----:B------:R-:W-:-:S05]  /*f36a0*/  LEA.HI.X.SX32 R15, R12, R3, 0x1, P2 ;  /* 0x000000030c0f7211 */ /* 0x000fca00010f0eff */
[----:B------:R0:W-:Y:S04]  /*f36b0*/  STL.64 [R1+0x3e0], R14 ;  /* 0x0003e00e01007387 */ /* 0x0001e80000100a00 */
[----:B0-----:R-:W4:Y:S01]  /*f36c0*/  LDL.LU.64 R14, [R1+0x4078] ;  /* 0x00407800010e7983 */ /* 0x001f220000300a00 */
[----:B------:R-:W-:Y:S01]  /*f36d0*/  IMAD.MOV.U32 R17, RZ, RZ, R8 ;  /* 0x000000ffff117224 */ /* 0x000fe200078e0008 */
[C---:B------:R-:W-:Y:S01]  /*f36e0*/  LEA R16, P1, R13.reuse, R4, 0x1 ;  /* 0x000000040d107211 */ /* 0x040fe200078208ff */
[----:B------:R-:W-:Y:S02]  /*f36f0*/  IMAD.MOV.U32 R12, RZ, RZ, R9 ;  /* 0x000000ffff0c7224 */ /* 0x000fe400078e0009 */
[----:B------:R-:W-:Y:S02]  /*f3700*/  IMAD.MOV.U32 R9, RZ, RZ, R21 ;  /* 0x000000ffff097224 */ /* 0x000fe400078e0015 */
[----:B------:R-:W-:Y:S01]  /*f3710*/  IMAD.MOV.U32 R21, RZ, RZ, R17 ;  /* 0x000000ffff157224 */ /* 0x000fe200078e0011 */
[----:B------:R-:W-:Y:S01]  /*f3720*/  LEA.HI.X.SX32 R17, R13, R3, 0x1, P1 ;  /* 0x000000030d117211 */ /* 0x000fe200008f0eff */
[----:B------:R-:W-:-:S02]  /*f3730*/  IMAD.MOV.U32 R11, RZ, RZ, R20 ;  /* 0x000000ffff0b7224 */ /* 0x000fc400078e0014 */
[----:B------:R-:W-:Y:S02]  /*f3740*/  IMAD.MOV.U32 R13, RZ, RZ, R9 ;  /* 0x000000ffff0d7224 */ /* 0x000fe400078e0009 */
[----:B------:R0:W-:Y:S04]  /*f3750*/  STL.64 [R1+0x3d8], R16 ;  /* 0x0003d81001007387 */ /* 0x0001e80000100a00 */
[----:B0-----:R-:W2:Y:S04]  /*f3760*/  LDL.LU.64 R16, [R1+0x4070] ;  /* 0x0040700001107983 */ /* 0x001ea80000300a00 */
[----:B------:R-:W-:Y:S01]  /*f3770*/  STL.64 [R1+0x4038], R28 ;  /* 0x0040381c01007387 */ /* 0x000fe20000100a00 */
[----:B----4-:R-:W-:-:S02]  /*f3780*/  LEA R8, P2, R14, R4, 0x1 ;  /* 0x000000040e087211 */ /* 0x010fc400078408ff */
[C---:B------:R-:W-:Y:S02]  /*f3790*/  LEA R20, P3, R15.reuse, R4, 0x1 ;  /* 0x000000040f147211 */ /* 0x040fe400078608ff */
[-C--:B------:R-:W-:Y:S01]  /*f37a0*/  LEA.HI.X.SX32 R9, R14, R3.reuse, 0x1, P2 ;  /* 0x000000030e097211 */ /* 0x080fe200010f0eff */
[----:B------:R-:W-:Y:S01]  /*f37b0*/  IMAD.MOV.U32 R14, RZ, RZ, R21 ;  /* 0x000000ffff0e7224 */ /* 0x000fe200078e0015 */
[----:B------:R-:W-:-:S03]  /*f37c0*/  LEA.HI.X.SX32 R21, R15, R3, 0x1, P3 ;  /* 0x000000030f157211 */ /* 0x000fc600018f0eff */
[----:B------:R0:W-:Y:S04]  /*f37d0*/  STL.64 [R1+0x3b0], R8 ;  /* 0x0003b00801007387 */ /* 0x0001e80000100a00 */
[----:B0-----:R-:W4:Y:S04]  /*f37e0*/  LDL.LU.64 R8, [R1+0x4068] ;  /* 0x0040680001087983 */ /* 0x001f280000300a00 */
[----:B------:R0:W-:Y:S04]  /*f37f0*/  STL.64 [R1+0x3a8], R20 ;  /* 0x0003a81401007387 */ /* 0x0001e80000100a00 */
[----:B0-----:R-:W4:Y:S01]  /*f3800*/  LDL.LU R20, [R1+0x4060] ;  /* 0x0040600001147983 */ /* 0x001f220000300800 */
[----:B------:R-:W-:-:S02]  /*f3810*/  IMAD.MOV.U32 R28, RZ, RZ, R7 ;  /* 0x000000ffff1c7224 */ /* 0x000fc400078e0007 */
[----:B---3--:R-:W-:Y:S01]  /*f3820*/  IMAD.MOV.U32 R7, RZ, RZ, R18 ;  /* 0x000000ffff077224 */ /* 0x008fe200078e0012 */
[----:B--2---:R-:W-:Y:S01]  /*f3830*/  LEA R18, P1, R16, R4, 0x1 ;  /* 0x0000000410127211 */ /* 0x004fe200078208ff */
[----:B------:R-:W-:-:S03]  /*f3840*/  IMAD.MOV.U32 R29, RZ, RZ, R19 ;  /* 0x000000ffff1d7224 */ /* 0x000fc600078e0013 */
[----:B------:R-:W-:-:S05]  /*f3850*/  LEA.HI.X.SX32 R19, R16, R3, 0x1, P1 ;  /* 0x0000000310137211 */ /* 0x000fca00008f0eff */
[----:B------:R0:W-:Y:S04]  /*f3860*/  STL.64 [R1+0x3a0], R18 ;  /* 0x0003a01201007387 */ /* 0x0001e80000100a00 */
[----:B0-----:R-:W2:Y:S04]  /*f3870*/  LDL.LU.64 R18, [R1+0x4058] ;  /* 0x0040580001127983 */ /* 0x001ea80000300a00 */
[----:B------:R-:W-:Y:S04]  /*f3880*/  STL.64 [R1+0x4040], R12 ;  /* 0x0040400c01007387 */ /* 0x000fe80000100a00 */
[----:B------:R-:W-:Y:S01]  /*f3890*/  STL.64 [R1+0x4048], R24 ;  /* 0x0040481801007387 */ /* 0x000fe20000100a00 */
[----:B----4-:R-:W-:Y:S01]  /*f38a0*/  IMAD.MOV.U32 R15, RZ, RZ, R20 ;  /* 0x000000ffff0f7224 */ /* 0x010fe200078e0014 */
[----:B------:R-:W-:-:S04]  /*f38b0*/  LEA R20, P2, R17, R4, 0x1 ;  /* 0x0000000411147211 */ /* 0x000fc800078408ff */
[----:B------:R-:W-:-:S05]  /*f38c0*/  LEA.HI.X.SX32 R21, R17, R3, 0x1, P2 ;  /* 0x0000000311157211 */ /* 0x000fca00010f0eff */
[----:B------:R0:W-:Y:S04]  /*f38d0*/  STL.64 [R1+0x388], R20 ;  /* 0x0003881401007387 */ /* 0x0001e80000100a00 */
[----:B0-----:R-:W3:Y:S01]  /*f38e0*/  LDL.LU.64 R20, [R1+0x4050] ;  /* 0x0040500001147983 */ /* 0x001ee20000300a00 */
[----:B------:R-:W-:Y:S01]  /*f38f0*/  IMAD.MOV.U32 R16, RZ, RZ, R15 ;  /* 0x000000ffff107224 */ /* 0x000fe200078e000f */
[CC--:B--2---:R-:W-:Y:S02]  /*f3900*/  LEA R24, P1, R18.reuse, R4.reuse, 0x1 ;  /* 0x0000000412187211 */ /* 0x0c4fe400078208ff */
[C---:B------:R-:W-:Y:S01]  /*f3910*/  LEA R12, P3, R19.reuse, R4, 0x1 ;  /* 0x00000004130c7211 */ /* 0x040fe200078608ff */
[----:B------:R-:W-:Y:S01]  /*f3920*/  IMAD.MOV.U32 R17, RZ, RZ, R29 ;  /* 0x000000ffff117224 */ /* 0x000fe200078e001d */
[-C--:B------:R-:W-:Y:S01]  /*f3930*/  LEA.HI.X.SX32 R25, R18, R3.reuse, 0x1, P1 ;  /* 0x0000000312197211 */ /* 0x080fe200008f0eff */
[----:B------:R-:W-:Y:S01]  /*f3940*/  IMAD.MOV.U32 R15, RZ, RZ, R28 ;  /* 0x000000ffff0f7224 */ /* 0x000fe200078e001c */
[----:B------:R-:W-:Y:S01]  /*f3950*/  LEA.HI.X.SX32 R13, R19, R3, 0x1, P3 ;  /* 0x00000003130d7211 */ /* 0x000fe200018f0eff */
[----:B------:R-:W-:-:S02]  /*f3960*/  IMAD.MOV.U32 R29, RZ, RZ, R2 ;  /* 0x000000ffff1d7224 */ /* 0x000fc400078e0002 */
[----:B------:R-:W-:Y:S02]  /*f3970*/  IMAD.MOV.U32 R19, RZ, RZ, R11 ;  /* 0x000000ffff137224 */ /* 0x000fe400078e000b */
[----:B------:R-:W-:Y:S02]  /*f3980*/  IMAD.MOV.U32 R11, RZ, RZ, R27 ;  /* 0x000000ffff0b7224 */ /* 0x000fe400078e001b */
[----:B------:R-:W-:Y:S01]  /*f3990*/  IMAD.MOV.U32 R27, RZ, RZ, R29 ;  /* 0x000000ffff1b7224 */ /* 0x000fe200078e001d */
[----:B------:R0:W-:Y:S04]  /*f39a0*/  STL.64 [R1+0x378], R24 ;  /* 0x0003781801007387 */ /* 0x0001e80000100a00 */
[----:B0-----:R-:W2:Y:S04]  /*f39b0*/  LDL.LU.64 R24, [R1+0x4048] ;  /* 0x0040480001187983 */ /* 0x001ea80000300a00 */
[----:B------:R0:W-:Y:S04]  /*f39c0*/  STL.64 [R1+0x370], R12 ;  /* 0x0003700c01007387 */ /* 0x0001e80000100a00 */
[----:B0-----:R-:W4:Y:S01]  /*f39d0*/  LDL.LU.64 R12, [R1+0x4040] ;  /* 0x00404000010c7983 */ /* 0x001f220000300a00 */
[----:B---3--:R-:W-:-:S04]  /*f39e0*/  LEA R28, P2, R20, R4, 0x1 ;  /* 0x00000004141c7211 */ /* 0x008fc800078408ff */
[----:B------:R-:W-:-:S05]  /*f39f0*/  LEA.HI.X.SX32 R29, R20, R3, 0x1, P2 ;  /* 0x00000003141d7211 */ /* 0x000fca00010f0eff */
[----:B------:R0:W-:Y:S04]  /*f3a00*/  STL.64 [R1+0x340], R28 ;  /* 0x0003401c01007387 */ /* 0x0001e80000100a00 */
[----:B0-----:R-:W3:Y:S01]  /*f3a10*/  LDL.LU.64 R28, [R1+0x4038] ;  /* 0x00403800011c7983 */ /* 0x001ee20000300a00 */
[----:B------:R-:W-:Y:S01]  /*f3a20*/  VIADD R2, R23, UR51 ;  /* 0x0000003317027c36 */ /* 0x000fe20008000000 */
[----:B------:R-:W0:Y:S01]  /*f3a30*/  LDCU UR51, c[0x0][0x3b8] ;  /* 0x00007700ff3377ac */ /* 0x000e220008000800 */
[----:B------:R-:W-:Y:S01]  /*f3a40*/  IMAD.MOV.U32 R20, RZ, RZ, R22 ;  /* 0x000000ffff147224 */ /* 0x000fe200078e0016 */
[----:B---3--:R2:W-:Y:S02]  /*f3a50*/  STL.64 [R1+0x4010], R28 ;  /* 0x0040101c01007387 */ /* 0x0085e40000100a00 */
[----:B--2---:R-:W-:-:S02]  /*f3a60*/  IMAD.MOV.U32 R28, RZ, RZ, R24 ;  /* 0x000000ffff1c7224 */ /* 0x004fc400078e0018 */
[----:B------:R-:W2:Y:S04]  /*f3a70*/  LDL.LU R24, [R1+0x4030] ;  /* 0x0040300001187983 */ /* 0x000ea80000300800 */
[----:B------:R1:W-:Y:S02]  /*f3a80*/  STL.64 [R1+0x4018], R28 ;  /* 0x0040181c01007387 */ /* 0x0003e40000100a00 */
[----:B-1----:R-:W-:Y:S02]  /*f3a90*/  IMAD.MOV.U32 R29, RZ, RZ, R23 ;  /* 0x000000ffff1d7224 */ /* 0x002fe400078e0017 */
[----:B------:R-:W3:Y:S04]  /*f3aa0*/  LDL.LU R23, [R1+0x402c] ;  /* 0x00402c0001177983 */ /* 0x000ee80000300800 */
[----:B------:R-:W2:Y:S01]  /*f3ab0*/  LDL.LU R22, [R1+0x4028] ;  /* 0x0040280001167983 */ /* 0x000ea20000300800 */
[----:B------:R-:W-:-:S02]  /*f3ac0*/  IMAD.MOV.U32 R18, RZ, RZ, R16 ;  /* 0x000000ffff127224 */ /* 0x000fc400078e0010 */
[----:B------:R-:W-:Y:S02]  /*f3ad0*/  IMAD.MOV.U32 R16, RZ, RZ, R2 ;  /* 0x000000ffff107224 */ /* 0x000fe400078e0002 */
[----:B------:R-:W-:Y:S01]  /*f3ae0*/  IMAD.MOV.U32 R2, RZ, RZ, R26 ;  /* 0x000000ffff027224 */ /* 0x000fe200078e001a */
[C---:B------:R-:W-:Y:S01]  /*f3af0*/  LEA R26, P1, R21.reuse, R4, 0x1 ;  /* 0x00000004151a7211 */ /* 0x040fe200078208ff */
[----:B------:R1:W-:Y:S02]  /*f3b00*/  STL.64 [R1+0x4020], R18 ;  /* 0x0040201201007387 */ /* 0x0003e40000100a00 */
[----:B-1----:R-:W-:Y:S02]  /*f3b10*/  IMAD.MOV.U32 R19, RZ, RZ, R29 ;  /* 0x000000ffff137224 */ /* 0x002fe400078e001d */
[----:B------:R-:W-:Y:S01]  /*f3b20*/  IMAD.MOV.U32 R29, RZ, RZ, R27 ;  /* 0x000000ffff1d7224 */ /* 0x000fe200078e001b */
[----:B------:R-:W-:-:S05]  /*f3b30*/  LEA.HI.X.SX32 R27, R21, R3, 0x1, P1 ;  /* 0x00000003151b7211 */ /* 0x000fca00008f0eff */
[----:B------:R1:W-:Y:S01]  /*f3b40*/  STL.64 [R1+0x2c8], R26 ;  /* 0x0002c81a01007387 */ /* 0x0003e20000100a00 */
[----:B------:R-:W-:Y:S02]  /*f3b50*/  IMAD.MOV.U32 R21, RZ, RZ, R29 ;  /* 0x000000ffff157224 */ /* 0x000fe400078e001d */
[----:B-1----:R-:W-:Y:S01]  /*f3b60*/  IMAD.MOV.U32 R27, RZ, RZ, R19 ;  /* 0x000000ffff1b7224 */ /* 0x002fe200078e0013 */
[CC--:B---3--:R-:W-:Y:S02]  /*f3b70*/  LEA R28, P3, R23.reuse, R4.reuse, 0x1 ;  /* 0x00000004171c7211 */ /* 0x0c8fe400078608ff */
[C---:B--2---:R-:W-:Y:S02]  /*f3b80*/  LEA R18, P2, R22.reuse, R4, 0x1 ;  /* 0x0000000416127211 */ /* 0x044fe400078408ff */
[-C--:B------:R-:W-:Y:S02]  /*f3b90*/  LEA.HI.X.SX32 R29, R23, R3.reuse, 0x1, P3 ;  /* 0x00000003171d7211 */ /* 0x080fe400018f0eff */
[----:B------:R-:W-:-:S05]  /*f3ba0*/  LEA.HI.X.SX32 R19, R22, R3, 0x1, P2 ;  /* 0x0000000316137211 */ /* 0x000fca00010f0eff */
[----:B------:R1:W-:Y:S04]  /*f3bb0*/  STL.64 [R1+0x278], R18 ;  /* 0x0002781201007387 */ /* 0x0003e80000100a00 */
[----:B-1----:R-:W2:Y:S04]  /*f3bc0*/  LDL.LU.64 R18, [R1+0x4020] ;  /* 0x0040200001127983 */ /* 0x002ea80000300a00 */
[----:B------:R1:W-:Y:S04]  /*f3bd0*/  STL.64 [R1+0x270], R28 ;  /* 0x0002701c01007387 */ /* 0x0003e80000100a00 */
[----:B-1----:R-:W3:Y:S01]  /*f3be0*/  LDL.LU.64 R28, [R1+0x4018] ;  /* 0x00401800011c7983 */ /* 0x002ee20000300a00 */
[----:B------:R-:W-:-:S03]  /*f3bf0*/  LEA R26, P1, R24, R4, 0x1 ;  /* 0x00000004181a7211 */ /* 0x000fc600078208ff */
[----:B------:R-:W-:Y:S04]  /*f3c00*/  STL [R1+0x3b90], R23 ;  /* 0x003b901701007387 */ /* 0x000fe80000100800 */
[----:B------:R3:W-:Y:S01]  /*f3c10*/  STL [R1+0x3be0], R23 ;  /* 0x003be01701007387 */ /* 0x0007e20000100800 */
[----:B------:R-:W-:Y:S01]  /*f3c20*/  IMAD.MOV.U32 R22, RZ, RZ, R27 ;  /* 0x000000ffff167224 */ /* 0x000fe200078e001b */
[----:B------:R-:W-:Y:S01]  /*f3c30*/  LEA.HI.X.SX32 R27, R24, R3, 0x1, P1 ;  /* 0x00000003181b7211 */ /* 0x000fe200008f0eff */
[----:B---3--:R-:W-:Y:S01]  /*f3c40*/  IMAD.MOV.U32 R23, RZ, RZ, R28 ;  /* 0x000000ffff177224 */ /* 0x008fe200078e001c */
[----:B------:R-:W-:-:S05]  /*f3c50*/  LEA R28, P2, R25, R4, 0x1 ;  /* 0x00000004191c7211 */ /* 0x000fca00078408ff */
[----:B------:R1:W-:Y:S04]  /*f3c60*/  STL [R1+0x208], R28 ;  /* 0x0002081c01007387 */ /* 0x0003e80000100800 */
[----:B-1----:R-:W3:Y:S04]  /*f3c70*/  LDL.LU.64 R28, [R1+0x4010] ;  /* 0x00401000011c7983 */ /* 0x002ee80000300a00 */
[----:B------:R1:W-:Y:S04]  /*f3c80*/  STL.64 [R1+0x240], R26 ;  /* 0x0002401a01007387 */ /* 0x0003e80000100a00 */
[----:B-1----:R-:W2:Y:S01]  /*f3c90*/  LDL.LU.64 R26, [R1+0x4008] ;  /* 0x00400800011a7983 */ /* 0x002ea20000300a00 */
[----:B---3--:R-:W-:-:S03]  /*f3ca0*/  IMAD.MOV.U32 R24, RZ, RZ, R28 ;  /* 0x000000ffff187224 */ /* 0x008fc600078e001c */
[----:B------:R-:W3:Y:S04]  /*f3cb0*/  LDL.LU R28, [R1+0x4000] ;  /* 0x00400000011c7983 */ /* 0x000ee80000300800 */
[----:B------:R2:W-:Y:S02]  /*f3cc0*/  STL.64 [R1+0x3fd8], R14 ;  /* 0x003fd80e01007387 */ /* 0x0005e40000100a00 */
[----:B--2---:R-:W-:Y:S02]  /*f3cd0*/  IMAD.MOV.U32 R14, RZ, RZ, R27 ;  /* 0x000000ffff0e7224 */ /* 0x004fe400078e001b */
[----:B------:R-:W2:Y:S01]  /*f3ce0*/  LDL.LU R27, [R1+0x3ffc] ;  /* 0x003ffc00011b7983 */ /* 0x000ea20000300800 */
[----:B------:R-:W-:-:S03]  /*f3cf0*/  IMAD.MOV.U32 R15, RZ, RZ, R26 ;  /* 0x000000ffff0f7224 */ /* 0x000fc600078e001a */
[----:B------:R-:W2:Y:S04]  /*f3d00*/  LDL.LU R26, [R1+0x3ff8] ;  /* 0x003ff800011a7983 */ /* 0x000ea80000300800 */
[----:B------:R1:W-:Y:S04]  /*f3d10*/  STL.64 [R1+0x3ff0], R16 ;  /* 0x003ff01001007387 */ /* 0x0003e80000100a00 */
[----:B-1----:R1:W3:Y:S04]  /*f3d20*/  LDL.64 R16, [R1+0x208] ;  /* 0x0002080001107983 */ /* 0x0022e80000100a00 */
[----:B------:R-:W-:Y:S04]  /*f3d30*/  STL.64 [R1+0x3fe0], R22 ;  /* 0x003fe01601007387 */ /* 0x000fe80000100a00 */
[----:B------:R0:W-:Y:S02]  /*f3d40*/  STL.64 [R1+0x3fe8], R10 ;  /* 0x003fe80a01007387 */ /* 0x0001e40000100a00 */
[----:B0-----:R-:W-:Y:S01]  /*f3d50*/  IMAD.MOV.U32 R10, RZ, RZ, R15 ;  /* 0x000000ffff0a7224 */ /* 0x001fe200078e000f */
[----:B--2---:R-:W-:-:S04]  /*f3d60*/  LEA R22, P1, R26, R4, 0x1 ;  /* 0x000000041a167211 */ /* 0x004fc800078208ff */
[----:B------:R-:W-:Y:S01]  /*f3d70*/  LEA.HI.X.SX32 R23, R26, R3, 0x1, P1 ;  /* 0x000000031a177211 */ /* 0x000fe200008f0eff */
[----:B---3--:R-:W-:Y:S01]  /*f3d80*/  IMAD.MOV.U32 R17, RZ, RZ, R14 ;  /* 0x000000ffff117224 */ /* 0x008fe200078e000e */
[----:B------:R-:W-:-:S03]  /*f3d90*/  LEA R14, P3, R27, R4, 0x1 ;  /* 0x000000041b0e7211 */ /* 0x000fc600078608ff */
[----:B------:R-:W-:Y:S01]  /*f3da0*/  IMAD.MOV.U32 R15, RZ, RZ, R17 ;  /* 0x000000ffff0f7224 */ /* 0x000fe200078e0011 */
[-C--:B------:R-:W-:Y:S01]  /*f3db0*/  LEA.HI.X.SX32 R17, R25, R3.reuse, 0x1, P2 ;  /* 0x0000000319117211 */ /* 0x080fe200010f0eff */
[----:B------:R-:W-:Y:S01]  /*f3dc0*/  IMAD.MOV.U32 R25, RZ, RZ, R10 ;  /* 0x000000ffff197224 */ /* 0x000fe200078e000a */
[C---:B------:R-:W-:Y:S01]  /*f3dd0*/  LEA R10, P2, R28.reuse, R4, 0x1 ;  /* 0x000000041c0a7211 */ /* 0x040fe200078408ff */
[----:B------:R-:W-:Y:S01]  /*f3de0*/  IMAD.MOV.U32 R26, RZ, RZ, R15 ;  /* 0x000000ffff1a7224 */ /* 0x000fe200078e000f */
[----:B------:R-:W-:Y:S01]  /*f3df0*/  LEA.HI.X.SX32 R15, R27, R3, 0x1, P3 ;  /* 0x000000031b0f7211 */ /* 0x000fe200018f0eff */
[----:B------:R0:W-:Y:S04]  /*f3e00*/  STL [R1+0x20c], R17 ;  /* 0x00020c1101007387 */ /* 0x0001e80000100800 */
[----:B0-----:R-:W2:Y:S04]  /*f3e10*/  LDL.LU.64 R16, [R1+0x3ff0] ;  /* 0x003ff00001107983 */ /* 0x001ea80000300a00 */
[----:B------:R0:W-:Y:S04]  /*f3e20*/  STL [R1+0x1e0], R10 ;  /* 0x0001e00a01007387 */ /* 0x0001e80000100800 */
[----:B0-----:R-:W3:Y:S04]  /*f3e30*/  LDL.LU.64 R10, [R1+0x3fe8] ;  /* 0x003fe800010a7983 */ /* 0x001ee80000300a00 */
[----:B------:R0:W-:Y:S04]  /*f3e40*/  STL.64 [R1+0x1f8], R22 ;  /* 0x0001f81601007387 */ /* 0x0001e80000100a00 */
[----:B0-----:R-:W2:Y:S04]  /*f3e50*/  LDL.LU.64 R22, [R1+0x3fe0] ;  /* 0x003fe00001167983 */ /* 0x001ea80000300a00 */
[----:B------:R0:W-:Y:S04]  /*f3e60*/  STL.64 [R1+0x1f0], R14 ;  /* 0x0001f00e01007387 */ /* 0x0001e80000100a00 */
[----:B0-----:R-:W2:Y:S04]  /*f3e70*/  LDL.LU.64 R14, [R1+0x3fd8] ;  /* 0x003fd800010e7983 */ /* 0x001ea80000300a00 */
[----:B------:R-:W2:Y:S04]  /*f3e80*/  LDL.LU R27, [R1+0x210] ;  /* 0x00021000011b7983 */ /* 0x000ea80000300800 */
[----:B--2---:R0:W-:Y:S04]  /*f3e90*/  STL.64 [R1+0x3fd0], R26 ;  /* 0x003fd01a01007387 */ /* 0x0041e80000100a00 */
[----:B0-----:R1:W2:Y:S04]  /*f3ea0*/  LDL.64 R26, [R1+0x1e0] ;  /* 0x0001e000011a7983 */ /* 0x0012a80000100a00 */
[----:B------:R-:W-:Y:S04]  /*f3eb0*/  STL.64 [R1+0x3fb8], R24 ;  /* 0x003fb81801007387 */ /* 0x000fe80000100a00 */
[----:B------:R0:W-:Y:S04]  /*f3ec0*/  STL.64 [R1+0x3fc0], R6 ;  /* 0x003fc00601007387 */ /* 0x0001e80000100a00 */
[----:B0-----:R-:W3:Y:S01]  /*f3ed0*/  LDL R6, [R1+0x204] ;  /* 0x0002040001067983 */ /* 0x001ee20000100800 */
[----:B--2---:R-:W-:-:S05]  /*f3ee0*/  VIADD R27, R28, UR51 ;  /* 0x000000331c1b7c36 */ /* 0x004fca0008000000 */
[----:B------:R-:W-:Y:S02]  /*f3ef0*/  LEA R24, P1, R27, R4, 0x1 ;  /* 0x000000041b187211 */ /* 0x000fe400078208ff */
[----:B------:R-:W-:Y:S01]  /*f3f00*/  LEA.HI.X.SX32 R27, R28, R3, 0x1, P2 ;  /* 0x000000031c1b7211 */ /* 0x000fe200010f0eff */
[----:B---3--:R-:W-:Y:S04]  /*f3f10*/  STL.64 [R1+0x3fc8], R6 ;  /* 0x003fc80601007387 */ /* 0x008fe80000100a00 */
[----:B------:R-:W2:Y:S04]  /*f3f20*/  LDL.LU R25, [R1+0x200] ;  /* 0x0002000001197983 */ /* 0x000ea80000300800 */
[----:B------:R0:W-:Y:S04]  /*f3f30*/  STL [R1+0x1e4], R27 ;  /* 0x0001e41b01007387 */ /* 0x0001e80000100800 */
[----:B0-----:R-:W3:Y:S02]  /*f3f40*/  LDL.LU.64 R26, [R1+0x3fd0] ;  /* 0x003fd000011a7983 */ /* 0x001ee40000300a00 */
[----:B---3--:R-:W-:-:S02]  /*f3f50*/  IMAD.MOV.U32 R28, RZ, RZ, R27 ;  /* 0x000000ffff1c7224 */ /* 0x008fc400078e001b */
[----:B------:R-:W3:Y:S03]  /*f3f60*/  LDL R27, [R1+0x214] ;  /* 0x00021400011b7983 */ /* 0x000ee60000100800 */
[----:B------:R-:W-:-:S05]  /*f3f70*/  LEA R6, P2, R28, R4, 0x1 ;  /* 0x000000041c067211 */ /* 0x000fca00078408ff */
[----:B------:R0:W-:Y:S04]  /*f3f80*/  STL [R1+0x1b8], R6 ;  /* 0x0001b80601007387 */ /* 0x0001e80000100800 */
[----:B0-----:R-:W3:Y:S01]  /*f3f90*/  LDL.LU.64 R6, [R1+0x3fc8] ;  /* 0x003fc80001067983 */ /* 0x001ee20000300a00 */
[----:B--2---:R-:W-:Y:S02]  /*f3fa0*/  LEA.HI.X.SX32 R25, R25, R3, 0x1, P1 ;  /* 0x0000000319197211 */ /* 0x004fe400008f0eff */
[----:B---3--:R-:W-:-:S05]  /*f3fb0*/  LEA R6, P3, R6, R4, 0x1 ;  /* 0x0000000406067211 */ /* 0x008fca00078608ff */
[----:B------:R0:W-:Y:S04]  /*f3fc0*/  STL [R1+0x1b0], R6 ;  /* 0x0001b00601007387 */ /* 0x0001e80000100800 */
[----:B0-----:R-:W2:Y:S04]  /*f3fd0*/  LDL.LU.64 R6, [R1+0x3fc0] ;  /* 0x003fc00001067983 */ /* 0x001ea80000300a00 */
[----:B------:R0:W-:Y:S04]  /*f3fe0*/  STL.64 [R1+0x1c8], R24 ;  /* 0x0001c81801007387 */ /* 0x0001e80000100a00 */
[----:B0-----:R-:W3:Y:S04]  /*f3ff0*/  LDL.LU.64 R24, [R1+0x3fb8] ;  /* 0x003fb80001187983 */ /* 0x001ee80000300a00 */
[----:B------:R0:W-:Y:S04]  /*f4000*/  STL.64 [R1+0x3f98], R22 ;  /* 0x003f981601007387 */ /* 0x0001e80000100a00 */
[----:B0-----:R-:W2:Y:S04]  /*f4010*/  LDL.64 R22, [R1+0x1b8] ;  /* 0x0001b80001167983 */ /* 0x001ea80000100a00 */
[----:B------:R0:W-:Y:S04]  /*f4020*/  STL.64 [R1+0x3fa0], R20 ;  /* 0x003fa01401007387 */ /* 0x0001e80000100a00 */
[----:B0-----:R-:W2:Y:S04]  /*f4030*/  LDL R20, [R1+0x218] ;  /* 0x0002180001147983 */ /* 0x001ea80000100800 */
[----:B--2---:R0:W-:Y:S04]  /*f4040*/  STL.64 [R1+0x3fa8], R20 ;  /* 0x003fa81401007387 */ /* 0x0041e80000100a00 */
[----:B0-----:R-:W2:Y:S04]  /*f4050*/  LDL.64 R20, [R1+0x1b0] ;  /* 0x0001b00001147983 */ /* 0x001ea80000100a00 */
[----:B--2---:R-:W2:Y:S04]  /*f4060*/  LDL.LU R21, [R1+0x204] ;  /* 0x0002040001157983 */ /* 0x004ea80000300800 */
[----:B--2---:R0:W-:Y:S02]  /*f4070*/  STL.64 [R1+0x3fb0], R20 ;  /* 0x003fb01401007387 */ /* 0x0041e40000100a00 */
[----:B0-----:R-:W-:-:S02]  /*f4080*/  IMAD.MOV.U32 R21, RZ, RZ, R23 ;  /* 0x000000ffff157224 */ /* 0x001fc400078e0017 */
[----:B------:R-:W-:Y:S02]  /*f4090*/  IMAD.MOV.U32 R21, RZ, RZ, R28 ;  /* 0x000000ffff157224 */ /* 0x000fe400078e001c */
[----:B------:R-:W2:Y:S01]  /*f40a0*/  LDL R28, [R1+0x254] ;  /* 0x00025400011c7983 */ /* 0x000ea20000100800 */
[----:B------:R-:W-:Y:S02]  /*f40b0*/  IMAD.MOV.U32 R20, RZ, RZ, R22 ;  /* 0x000000ffff147224 */ /* 0x000fe400078e0016 */
[-C--:B------:R-:W-:Y:S01]  /*f40c0*/  LEA.HI.X.SX32 R21, R21, R3.reuse, 0x1, P2 ;  /* 0x0000000315157211 */ /* 0x080fe200010f0eff */
[----:B--2---:R0:W-:Y:S04]  /*f40d0*/  STL [R1+0x3f18], R28 ;  /* 0x003f181c01007387 */ /* 0x0041e80000100800 */
[----:B0-----:R-:W2:Y:S04]  /*f40e0*/  LDL.LU R28, [R1+0x228] ;  /* 0x00022800011c7983 */ /* 0x001ea80000300800 */
[----:B------:R0:W-:Y:S04]  /*f40f0*/  STL [R1+0x1bc], R21 ;  /* 0x0001bc1501007387 */ /* 0x0001e80000100800 */
[----:B0-----:R-:W2:Y:S02]  /*f4100*/  LDL.LU.64 R20, [R1+0x3fb0] ;  /* 0x003fb00001147983 */ /* 0x001ea40000300a00 */
[----:B--2---:R-:W-:-:S05]  /*f4110*/  LEA.HI.X.SX32 R21, R21, R3, 0x1, P3 ;  /* 0x0000000315157211 */ /* 0x004fca00018f0eff */
[----:B------:R0:W-:Y:S04]  /*f4120*/  STL [R1+0x1b4], R21 ;  /* 0x0001b41501007387 */ /* 0x0001e80000100800 */
[----:B0-----:R-:W2:Y:S01]  /*f4130*/  LDL.LU.64 R20, [R1+0x3fa8] ;  /* 0x003fa80001147983 */ /* 0x001ea20000300a00 */
[----:B------:R-:W-:-:S04]  /*f4140*/  LEA R22, P1, R27, R4, 0x1 ;  /* 0x000000041b167211 */ /* 0x000fc800078208ff */
[----:B------:R-:W-:Y:S02]  /*f4150*/  LEA.HI.X.SX32 R23, R27, R3, 0x1, P1 ;  /* 0x000000031b177211 */ /* 0x000fe400008f0eff */
[----:B--2---:R-:W-:-:S05]  /*f4160*/  LEA R20, P2, R20, R4, 0x1 ;  /* 0x0000000414147211 */ /* 0x004fca00078408ff */
[----:B------:R0:W-:Y:S04]  /*f4170*/  STL [R1+0x1a0], R20 ;  /* 0x0001a01401007387 */ /* 0x0001e80000100800 */
[----:B0-----:R-:W2:Y:S04]  /*f4180*/  LDL.LU.64 R20, [R1+0x3fa0] ;  /* 0x003fa00001147983 */ /* 0x001ea80000300a00 */
[----:B------:R0:W-:Y:S04]  /*f4190*/  STL.64 [R1+0x1a8], R22 ;  /* 0x0001a81601007387 */ /* 0x0001e80000100a00 */
[----:B0-----:R-:W2:Y:S04]  /*f41a0*/  LDL.LU.64 R22, [R1+0x3f98] ;  /* 0x003f980001167983 */ /* 0x001ea80000300a00 */
[----:B------:R0:W-:Y:S04]  /*f41b0*/  STL.64 [R1+0x3f80], R28 ;  /* 0x003f801c01007387 */ /* 0x0001e80000100a00 */
[----:B0-----:R-:W2:Y:S04]  /*f41c0*/  LDL.64 R28, [R1+0x1a0] ;  /* 0x0001a000011c7983 */ /* 0x001ea80000100a00 */
[----:B--2---:R-:W2:Y:S04]  /*f41d0*/  LDL.LU R29, [R1+0x218] ;  /* 0x00021800011d7983 */ /* 0x004ea80000300800 */
[----:B--2---:R0:W-:Y:S04]  /*f41e0*/  STL.64 [R1+0x3f88], R28 ;  /* 0x003f881c01007387 */ /* 0x0041e80000100a00 */
[----:B0-----:R-:W2:Y:S04]  /*f41f0*/  LDL R28, [R1+0x21c] ;  /* 0x00021c00011c7983 */ /* 0x001ea80000100800 */
[----:B--2---:R0:W-:Y:S04]  /*f4200*/  STL.64 [R1+0x3f90], R28 ;  /* 0x003f901c01007387 */ /* 0x0041e80000100a00 */
[----:B0-----:R-:W2:Y:S04]  /*f4210*/  LDL R28, [R1+0x220] ;  /* 0x00022000011c7983 */ /* 0x001ea80000100800 */
[----:B------:R-:W2:Y:S04]  /*f4220*/  LDL.LU R27, [R1+0x25c] ;  /* 0x00025c00011b7983 */ /* 0x000ea80000300800 */
[----:B--2---:R0:W-:Y:S04]  /*f4230*/  STL [R1+0x3ef0], R27 ;  /* 0x003ef01b01007387 */ /* 0x0041e80000100800 */
[----:B0-----:R-:W2:Y:S01]  /*f4240*/  LDL.LU R27, [R1+0x250] ;  /* 0x00025000011b7983 */ /* 0x001ea20000300800 */
[----:B------:R-:W-:-:S03]  /*f4250*/  LEA R28, P1, R28, R4, 0x1 ;  /* 0x000000041c1c7211 */ /* 0x000fc600078208ff */
[----:B--2---:R-:W-:Y:S04]  /*f4260*/  STL [R1+0x3f40], R27 ;  /* 0x003f401b01007387 */ /* 0x004fe80000100800 */
[----:B------:R0:W-:Y:S04]  /*f4270*/  STL [R1+0x198], R28 ;  /* 0x0001981c01007387 */ /* 0x0001e80000100800 */
[----:B0-----:R-:W2:Y:S02]  /*f4280*/  LDL.LU.64 R28, [R1+0x3f90] ;  /* 0x003f9000011c7983 */ /* 0x001ea40000300a00 */
[----:B--2---:R-:W-:-:S05]  /*f4290*/  LEA R28, P3, R28, R4, 0x1 ;  /* 0x000000041c1c7211 */ /* 0x004fca00078608ff */
[----:B------:R0:W-:Y:S04]  /*f42a0*/  STL [R1+0x190], R28 ;  /* 0x0001901c01007387 */ /* 0x0001e80000100800 */
[----:B0-----:R-:W2:Y:S02]  /*f42b0*/  LDL.LU.64 R28, [R1+0x3f88] ;  /* 0x003f8800011c7983 */ /* 0x001ea40000300a00 */
[----:B--2---:R-:W-:-:S05]  /*f42c0*/  LEA.HI.X.SX32 R29, R29, R3, 0x1, P2 ;  /* 0x000000031d1d7211 */ /* 0x004fca00010f0eff */
[----:B------:R0:W-:Y:S04]  /*f42d0*/  STL [R1+0x1a4], R29 ;  /* 0x0001a41d01007387 */ /* 0x0001e80000100800 */
[----:B0-----:R-:W2:Y:S04]  /*f42e0*/  LDL.LU.64 R28, [R1+0x3f80] ;  /* 0x003f8000011c7983 */ /* 0x001ea80000300a00 */
[----:B------:R0:W-:Y:S04]  /*f42f0*/  STL.64 [R1+0x3f78], R8 ;  /* 0x003f780801007387 */ /* 0x0001e80000100a00 */
[----:B0-----:R1:W2:Y:S04]  /*f4300*/  LDL.64 R8, [R1+0x198] ;  /* 0x0001980001087983 */ /* 0x0012a80000100a00 */
[----:B--2---:R-:W2:Y:S04]  /*f4310*/  LDL.LU R9, [R1+0x220] ;  /* 0x0002200001097983 */ /* 0x004ea80000300800 */
[----:B------:R0:W-:Y:S04]  /*f4320*/  STL.64 [R1+0x3f70], R28 ;  /* 0x003f701c01007387 */ /* 0x0001e80000100a00 */
[----:B0-----:R1:W2:Y:S04]  /*f4330*/  LDL.64 R28, [R1+0x190] ;  /* 0x00019000011c7983 */ /* 0x0012a80000100a00 */
[----:B--2---:R-:W2:Y:S04]  /*f4340*/  LDL.LU R29, [R1+0x21c] ;  /* 0x00021c00011d7983 */ /* 0x004ea80000300800 */
[----:B------:R0:W-:Y:S04]  /*f4350*/  STL.64 [R1+0x3f60], R20 ;  /* 0x003f601401007387 */ /* 0x0001e80000100a00 */
[----:B0-----:R-:W3:Y:S01]  /*f4360*/  LDL R21, [R1+0x224] ;  /* 0x0002240001157983 */ /* 0x001ee20000100800 */
[----:B------:R-:W-:-:S03]  /*f4370*/  LEA.HI.X.SX32 R9, R9, R3, 0x1, P1 ;  /* 0x0000000309097211 */ /* 0x000fc600008f0eff */
[----:B------:R-:W-:Y:S04]  /*f4380*/  STL.64 [R1+0x3f68], R22 ;  /* 0x003f681601007387 */ /* 0x000fe80000100a00 */
[----:B------:R-:W4:Y:S01]  /*f4390*/  LDL R27, [R1+0x22c] ;  /* 0x00022c00011b7983 */ /* 0x000f220000100800 */
[-C--:B--2---:R-:W-:Y:S02]  /*f43a0*/  LEA.HI.X.SX32 R29, R29, R3.reuse, 0x1, P3 ;  /* 0x000000031d1d7211 */ /* 0x084fe400018f0eff */
[----:B---3--:R-:W-:Y:S02]  /*f43b0*/  LEA R20, P2, R21, R4, 0x1 ;  /* 0x0000000415147211 */ /* 0x008fe400078408ff */
[----:B------:R-:W2:Y:S04]  /*f43c0*/  LDL.LU R21, [R1+0x224] ;  /* 0x0002240001157983 */ /* 0x000ea80000300800 */
[----:B------:R0:W-:Y:S04]  /*f43d0*/  STL [R1+0x19c], R9 ;  /* 0x00019c0901007387 */ /* 0x0001e80000100800 */
[----:B0-----:R-:W3:Y:S04]  /*f43e0*/  LDL.LU.64 R8, [R1+0x3f78] ;  /* 0x003f780001087983 */ /* 0x001ee80000300a00 */
[----:B------:R0:W-:Y:S04]  /*f43f0*/  STL [R1+0x194], R29 ;  /* 0x0001941d01007387 */ /* 0x0001e80000100800 */
[----:B0-----:R-:W3:Y:S01]  /*f4400*/  LDL.LU.64 R28, [R1+0x3f70] ;  /* 0x003f7000011c7983 */ /* 0x001ee20000300a00 */
[----:B--2---:R-:W-:-:S02]  /*f4410*/  LEA.HI.X.SX32 R21, R21, R3, 0x1, P2 ;  /* 0x0000000315157211 */ /* 0x004fc400010f0eff */
[----:B---3--:R-:W-:-:S05]  /*f4420*/  LEA R22, P1, R28, R4, 0x1 ;  /* 0x000000041c167211 */ /* 0x008fca00078208ff */
[----:B------:R0:W-:Y:S04]  /*f4430*/  STL [R1+0x180], R22 ;  /* 0x0001801601007387 */ /* 0x0001e80000100800 */
[----:B0-----:R-:W2:Y:S04]  /*f4440*/  LDL.LU.64 R22, [R1+0x3f68] ;  /* 0x003f680001167983 */ /* 0x001ea80000300a00 */
[----:B------:R0:W-:Y:S04]  /*f4450*/  STL.64 [R1+0x188], R20 ;  /* 0x0001881401007387 */ /* 0x0001e80000100a00 */
[----:B0-----:R-:W3:Y:S04]  /*f4460*/  LDL.LU.64 R20, [R1+0x3f60] ;  /* 0x003f600001147983 */ /* 0x001ee80000300a00 */
[----:B------:R0:W-:Y:S04]  /*f4470*/  STL.64 [R1+0x3f38], R16 ;  /* 0x003f381001007387 */ /* 0x0001e80000100a00 */
[----:B0-----:R-:W2:Y:S04]  /*f4480*/  LDL R17, [R1+0x230] ;  /* 0x0002300001117983 */ /* 0x001ea80000100800 */
[----:B------:R-:W-:Y:S04]  /*f4490*/  STL.64 [R1+0x3f48], R24 ;  /* 0x003f481801007387 */ /* 0x000fe80000100a00 */
[----:B------:R0:W-:Y:S04]  /*f44a0*/  STL.64 [R1+0x3f50], R8 ;  /* 0x003f500801007387 */ /* 0x0001e80000100a00 */
[----:B0-----:R-:W2:Y:S04]  /*f44b0*/  LDL R8, [R1+0x234] ;  /* 0x0002340001087983 */ /* 0x001ea80000100800 */
[----:B--2---:R0:W-:Y:S04]  /*f44c0*/  STL.64 [R1+0x3f58], R8 ;  /* 0x003f580801007387 */ /* 0x0041e80000100a00 */
[----:B0-----:R1:W2:Y:S04]  /*f44d0*/  LDL.64 R8, [R1+0x180] ;  /* 0x0001800001087983 */ /* 0x0012a80000100a00 */
[----:B------:R-:W3:Y:S01]  /*f44e0*/  LDL.LU R25, [R1+0x230] ;  /* 0x0002300001197983 */ /* 0x000ee20000300800 */
[----:B--2---:R-:W-:-:S05]  /*f44f0*/  LEA.HI.X.SX32 R9, R28, R3, 0x1, P1 ;  /* 0x000000031c097211 */ /* 0x004fca00008f0eff */
[----:B------:R0:W-:Y:S04]  /*f4500*/  STL [R1+0x184], R9 ;  /* 0x0001840901007387 */ /* 0x0001e80000100800 */
[----:B0-----:R-:W2:Y:S01]  /*f4510*/  LDL.LU.64 R8, [R1+0x3f58] ;  /* 0x003f580001087983 */ /* 0x001ea20000300a00 */
[-C--:B------:R-:W-:Y:S02]  /*f4520*/  LEA R24, P2, R17, R4.reuse, 0x1 ;  /* 0x0000000411187211 */ /* 0x080fe400078408ff */
[----:B----4-:R-:W-:Y:S01]  /*f4530*/  LEA R16, P3, R27, R4, 0x1 ;  /* 0x000000041b107211 */ /* 0x010fe200078608ff */
[----:B------:R-:W4:Y:S01]  /*f4540*/  LDL.LU R28, [R1+0x248] ;  /* 0x00024800011c7983 */ /* 0x000f220000300800 */
[-C--:B---3--:R-:W-:Y:S02]  /*f4550*/  LEA.HI.X.SX32 R25, R25, R3.reuse, 0x1, P2 ;  /* 0x0000000319197211 */ /* 0x088fe400010f0eff */
[----:B------:R-:W-:-:S02]  /*f4560*/  LEA.HI.X.SX32 R17, R27, R3, 0x1, P3 ;  /* 0x000000031b117211 */ /* 0x000fc400018f0eff */
[----:B--2---:R-:W-:-:S05]  /*f4570*/  LEA R8, P1, R8, R4, 0x1 ;  /* 0x0000000408087211 */ /* 0x004fca00078208ff */
[----:B------:R0:W-:Y:S04]  /*f4580*/  STL [R1+0x168], R8 ;  /* 0x0001680801007387 */ /* 0x0001e80000100800 */
[----:B0-----:R-:W2:Y:S04]  /*f4590*/  LDL.LU.64 R8, [R1+0x3f50] ;  /* 0x003f500001087983 */ /* 0x001ea80000300a00 */
[----:B------:R0:W-:Y:S04]  /*f45a0*/  STL.64 [R1+0x178], R24 ;  /* 0x0001781801007387 */ /* 0x0001e80000100a00 */
[----:B0-----:R-:W3:Y:S04]  /*f45b0*/  LDL.LU.64 R24, [R1+0x3f48] ;  /* 0x003f480001187983 */ /* 0x001ee80000300a00 */
[----:B------:R-:W2:Y:S04]  /*f45c0*/  LDL.LU R27, [R1+0x3f40] ;  /* 0x003f4000011b7983 */ /* 0x000ea80000300800 */
[----:B------:R0:W-:Y:S04]  /*f45d0*/  STL.64 [R1+0x170], R16 ;  /* 0x0001701001007387 */ /* 0x0001e80000100a00 */
[----:B0-----:R-:W2:Y:S04]  /*f45e0*/  LDL.LU.64 R16, [R1+0x3f38] ;  /* 0x003f380001107983 */ /* 0x001ea80000300a00 */
[----:B--2---:R0:W-:Y:S04]  /*f45f0*/  STL.64 [R1+0x3f10], R16 ;  /* 0x003f101001007387 */ /* 0x0041e80000100a00 */
[----:B0-----:R1:W2:Y:S04]  /*f4600*/  LDL.64 R16, [R1+0x168] ;  /* 0x0001680001107983 */ /* 0x0012a80000100a00 */
[----:B--2---:R-:W2:Y:S04]  /*f4610*/  LDL R17, [R1+0x234] ;  /* 0x0002340001117983 */ /* 0x004ea80000100800 */
[----:B------:R0:W-:Y:S04]  /*f4620*/  STL.64 [R1+0x3f20], R26 ;  /* 0x003f201a01007387 */ /* 0x0001e80000100a00 */
[----:B0-----:R-:W2:Y:S04]  /*f4630*/  LDL R26, [R1+0x24c] ;  /* 0x00024c00011a7983 */ /* 0x001ea80000100800 */
[----:B--2---:R0:W-:Y:S04]  /*f4640*/  STL.64 [R1+0x3f28], R26 ;  /* 0x003f281a01007387 */ /* 0x0041e80000100a00 */
[----:B0-----:R-:W2:Y:S04]  /*f4650*/  LDL R27, [R1+0x238] ;  /* 0x00023800011b7983 */ /* 0x001ea80000100800 */
[----:B------:R0:W-:Y:S04]  /*f4660*/  STL.64 [R1+0x3f30], R18 ;  /* 0x003f301201007387 */ /* 0x0001e80000100a00 */
[----:B0-----:R-:W3:Y:S01]  /*f4670*/  LDL R18, [R1+0x23c] ;  /* 0x00023c0001127983 */ /* 0x001ee20000100800 */
[----:B--2---:R-:W-:-:S03]  /*f4680*/  LEA R26, P2, R27, R4, 0x1 ;  /* 0x000000041b1a7211 */ /* 0x004fc600078408ff */
[----:B------:R-:W2:Y:S01]  /*f4690*/  LDL.LU R27, [R1+0x238] ;  /* 0x00023800011b7983 */ /* 0x000ea20000300800 */
[----:B------:R-:W-:-:S05]  /*f46a0*/  LEA.HI.X.SX32 R17, R17, R3, 0x1, P1 ;  /* 0x0000000311117211 */ /* 0x000fca00008f0eff */
[----:B------:R-:W-:Y:S01]  /*f46b0*/  STL [R1+0x16c], R17 ;  /* 0x00016c1101007387 */ /* 0x000fe20000100800 */
[----:B---3--:R-:W-:-:S05]  /*f46c0*/  LEA R18, P3, R18, R4, 0x1 ;  /* 0x0000000412127211 */ /* 0x008fca00078608ff */
[----:B------:R0:W-:Y:S04]  /*f46d0*/  STL [R1+0x150], R18 ;  /* 0x0001501201007387 */ /* 0x0001e80000100800 */
[----:B0-----:R-:W3:Y:S01]  /*f46e0*/  LDL.LU.64 R18, [R1+0x3f30] ;  /* 0x003f300001127983 */ /* 0x001ee20000300a00 */
[----:B--2---:R-:W-:-:S05]  /*f46f0*/  LEA.HI.X.SX32 R27, R27, R3, 0x1, P2 ;  /* 0x000000031b1b7211 */ /* 0x004fca00010f0eff */
[----:B------:R0:W-:Y:S04]  /*f4700*/  STL.64 [R1+0x160], R26 ;  /* 0x0001601a01007387 */ /* 0x0001e80000100a00 */
[----:B0-----:R-:W2:Y:S01]  /*f4710*/  LDL.LU.64 R26, [R1+0x3f28] ;  /* 0x003f2800011a7983 */ /* 0x001ea20000300a00 */
[----:B----4-:R-:W-:-:S04]  /*f4720*/  LEA R16, P1, R28, R4, 0x1 ;  /* 0x000000041c107211 */ /* 0x010fc800078208ff */
[----:B------:R-:W-:Y:S02]  /*f4730*/  LEA.HI.X.SX32 R17, R28, R3, 0x1, P1 ;  /* 0x000000031c117211 */ /* 0x000fe400008f0eff */
[----:B--2---:R-:W-:-:S05]  /*f4740*/  LEA R26, P2, R26, R4, 0x1 ;  /* 0x000000041a1a7211 */ /* 0x004fca00078408ff */
[----:B------:R0:W-:Y:S04]  /*f4750*/  STL [R1+0x148], R26 ;  /* 0x0001481a01007387 */ /* 0x0001e80000100800 */
[----:B0-----:R-:W2:Y:S04]  /*f4760*/  LDL.LU.64 R26, [R1+0x3f20] ;  /* 0x003f2000011a7983 */ /* 0x001ea80000300a00 */
[----:B------:R-:W4:Y:S04]  /*f4770*/  LDL.LU R28, [R1+0x3f18] ;  /* 0x003f1800011c7983 */ /* 0x000f280000300800 */
[----:B------:R0:W-:Y:S04]  /*f4780*/  STL.64 [R1+0x158], R16 ;  /* 0x0001581001007387 */ /* 0x0001e80000100a00 */
[----:B0-----:R-:W2:Y:S04]  /*f4790*/  LDL.LU.64 R16, [R1+0x3f10] ;  /* 0x003f100001107983 */ /* 0x001ea80000300a00 */
[----:B------:R0:W-:Y:S04]  /*f47a0*/  STL.64 [R1+0x3f00], R22 ;  /* 0x003f001601007387 */ /* 0x0001e80000100a00 */
[----:B0-----:R-:W2:Y:S04]  /*f47b0*/  LDL.64 R22, [R1+0x148] ;  /* 0x0001480001167983 */ /* 0x001ea80000100a00 */
[----:B--2---:R-:W2:Y:S04]  /*f47c0*/  LDL.LU R23, [R1+0x24c] ;  /* 0x00024c0001177983 */ /* 0x004ea80000300800 */
[----:B--2---:R0:W-:Y:S04]  /*f47d0*/  STL.64 [R1+0x3f08], R22 ;  /* 0x003f081601007387 */ /* 0x0041e80000100a00 */
[----:B0-----:R1:W2:Y:S04]  /*f47e0*/  LDL.64 R22, [R1+0x150] ;  /* 0x0001500001167983 */ /* 0x0012a80000100a00 */
[----:B--2---:R-:W2:Y:S04]  /*f47f0*/  LDL R23, [R1+0x23c] ;  /* 0x00023c0001177983 */ /* 0x004ea80000100800 */
[----:B------:R-:W-:Y:S04]  /*f4800*/  STL.64 [R1+0x3ee8], R8 ;  /* 0x003ee80801007387 */ /* 0x000fe80000100a00 */
[----:B----4-:R0:W-:Y:S04]  /*f4810*/  STL.64 [R1+0x3ef8], R28 ;  /* 0x003ef81c01007387 */ /* 0x0101e80000100a00 */
[----:B0-----:R-:W4:Y:S01]  /*f4820*/  LDL R28, [R1+0x258] ;  /* 0x00025800011c7983 */ /* 0x001f220000100800 */
[----:B--2---:R-:W-:-:S05]  /*f4830*/  LEA.HI.X.SX32 R23, R23, R3, 0x1, P3 ;  /* 0x0000000317177211 */ /* 0x004fca00018f0eff */
[----:B------:R0:W-:Y:S04]  /*f4840*/  STL [R1+0x154], R23 ;  /* 0x0001541701007387 */ /* 0x0001e80000100800 */
[----:B0-----:R-:W2:Y:S01]  /*f4850*/  LDL.LU.64 R22, [R1+0x3f08] ;  /* 0x003f080001167983 */ /* 0x001ea20000300a00 */
[----:B------:R-:W-:-:S05]  /*f4860*/  LEA R8, P1, R27, R4, 0x1 ;  /* 0x000000041b087211 */ /* 0x000fca00078208ff */
[----:B------:R-:W-:Y:S01]  /*f4870*/  STL [R1+0x3ef4], R8 ;  /* 0x003ef40801007387 */ /* 0x000fe20000100800 */
[----:B--2---:R-:W-:Y:S02]  /*f4880*/  LEA.HI.X.SX32 R23, R23, R3, 0x1, P2 ;  /* 0x0000000317177211 */ /* 0x004fe400010f0eff */
[----:B----4-:R-:W-:-:S03]  /*f4890*/  LEA R28, P2, R28, R4, 0x1 ;  /* 0x000000041c1c7211 */ /* 0x010fc600078408ff */
[----:B------:R0:W-:Y:S04]  /*f48a0*/  STL [R1+0x14c], R23 ;  /* 0x00014c1701007387 */ /* 0x0001e80000100800 */
[----:B0-----:R-:W2:Y:S04]  /*f48b0*/  LDL.LU.64 R22, [R1+0x3f00] ;  /* 0x003f000001167983 */ /* 0x001ea80000300a00 */
[----:B------:R0:W-:Y:S04]  /*f48c0*/  STL [R1+0x138], R28 ;  /* 0x0001381c01007387 */ /* 0x0001e80000100800 */
[----:B0-----:R-:W4:Y:S02]  /*f48d0*/  LDL.LU.64 R28, [R1+0x3ef8] ;  /* 0x003ef800011c7983 */ /* 0x001f240000300a00 */
[----:B----4-:R-:W-:-:S05]  /*f48e0*/  LEA R8, P3, R28, R4, 0x1 ;  /* 0x000000041c087211 */ /* 0x010fca00078608ff */
[----:B------:R0:W-:Y:S04]  /*f48f0*/  STL [R1+0x130], R8 ;  /* 0x0001300801007387 */ /* 0x0001e80000100800 */
[----:B0-----:R-:W4:Y:S01]  /*f4900*/  LDL.LU R8, [R1+0x3ef4] ;  /* 0x003ef40001087983 */ /* 0x001f220000300800 */
[----:B------:R-:W-:-:S03]  /*f4910*/  LEA.HI.X.SX32 R9, R27, R3, 0x1, P1 ;  /* 0x000000031b097211 */ /* 0x000fc600008f0eff */
[----:B------:R-:W2:Y:S04]  /*f4920*/  LDL.LU R27, [R1+0x3ef0] ;  /* 0x003ef000011b7983 */ /* 0x000ea80000300800 */
[----:B----4-:R0:W-:Y:S04]  /*f4930*/  STL.64 [R1+0x140], R8 ;  /* 0x0001400801007387 */ /* 0x0101e80000100a00 */
[----:B0-----:R-:W4:Y:S04]  /*f4940*/  LDL.LU.64 R8, [R1+0x3ee8] ;  /* 0x003ee80001087983 */ /* 0x001f280000300a00 */
[----:B------:R0:W-:Y:S04]  /*f4950*/  STL.64 [R1+0x3ee0], R28 ;  /* 0x003ee01c01007387 */ /* 0x0001e80000100a00 */
[----:B0-----:R1:W2:Y:S04]  /*f4960*/  LDL.64 R28, [R1+0x138] ;  /* 0x00013800011c7983 */ /* 0x0012a80000100a00 */
[----:B--2---:R-:W2:Y:S04]  /*f4970*/  LDL.LU R29, [R1+0x258] ;  /* 0x00025800011d7983 */ /* 0x004ea80000300800 */
[----:B------:R0:W-:Y:S04]  /*f4980*/  STL.64 [R1+0x3ed0], R24 ;  /* 0x003ed01801007387 */ /* 0x0001e80000100a00 */
[----:B0-----:R-:W3:Y:S01]  /*f4990*/  LDL R24, [R1+0x260] ;  /* 0x0002600001187983 */ /* 0x001ee20000100800 */
[----:B--2---:R-:W-:-:S03]  /*f49a0*/  LEA.HI.X.SX32 R29, R29, R3, 0x1, P2 ;  /* 0x000000031d1d7211 */ /* 0x004fc600010f0eff */
[----:B---3--:R0:W-:Y:S04]  /*f49b0*/  STL.64 [R1+0x3ed8], R24 ;  /* 0x003ed81801007387 */ /* 0x0081e80000100a00 */
[----:B0-----:R1:W2:Y:S04]  /*f49c0*/  LDL.64 R24, [R1+0x130] ;  /* 0x0001300001187983 */ /* 0x0012a80000100a00 */
[----:B----4-:R-:W-:Y:S04]  /*f49d0*/  STL.64 [R1+0x3ec8], R8 ;  /* 0x003ec80801007387 */ /* 0x010fe80000100a00 */
[----:B------:R0:W-:Y:S04]  /*f49e0*/  STL [R1+0x13c], R29 ;  /* 0x00013c1d01007387 */ /* 0x0001e80000100800 */
[----:B0-----:R-:W2:Y:S02]  /*f49f0*/  LDL.LU.64 R28, [R1+0x3ee0] ;  /* 0x003ee000011c7983 */ /* 0x001ea40000300a00 */
[----:B--2---:R-:W-:-:S05]  /*f4a00*/  LEA.HI.X.SX32 R25, R28, R3, 0x1, P3 ;  /* 0x000000031c197211 */ /* 0x004fca00018f0eff */
[----:B------:R0:W-:Y:S04]  /*f4a10*/  STL [R1+0x134], R25 ;  /* 0x0001341901007387 */ /* 0x0001e80000100800 */
[----:B0-----:R-:W2:Y:S01]  /*f4a20*/  LDL.LU.64 R24, [R1+0x3ed8] ;  /* 0x003ed80001187983 */ /* 0x001ea20000300a00 */
[----:B------:R-:W-:-:S03]  /*f4a30*/  LEA R8, P1, R27, R4, 0x1 ;  /* 0x000000041b087211 */ /* 0x000fc600078208ff */
[----:B------:R-:W3:Y:S01]  /*f4a40*/  LDL R28, [R1+0x26c] ;  /* 0x00026c00011c7983 */ /* 0x000ee20000100800 */
[----:B------:R-:W-:Y:S02]  /*f4a50*/  LEA.HI.X.SX32 R9, R27, R3, 0x1, P1 ;  /* 0x000000031b097211 */ /* 0x000fe400008f0eff */
[----:B--2---:R-:W-:-:S05]  /*f4a60*/  LEA R24, P2, R24, R4, 0x1 ;  /* 0x0000000418187211 */ /* 0x004fca00078408ff */
[----:B------:R0:W-:Y:S04]  /*f4a70*/  STL [R1+0x120], R24 ;  /* 0x0001201801007387 */ /* 0x0001e80000100800 */
[----:B0-----:R-:W2:Y:S04]  /*f4a80*/  LDL.LU.64 R24, [R1+0x3ed0] ;  /* 0x003ed00001187983 */ /* 0x001ea80000300a00 */
[----:B------:R0:W-:Y:S04]  /*f4a90*/  STL.64 [R1+0x128], R8 ;  /* 0x0001280801007387 */ /* 0x0001e80000100a00 */
[----:B0-----:R-:W4:Y:S04]  /*f4aa0*/  LDL.LU.64 R8, [R1+0x3ec8] ;  /* 0x003ec80001087983 */ /* 0x001f280000300a00 */
[----:B------:R0:W-:Y:S04]  /*f4ab0*/  STL [R1+0x3eb8], R12 ;  /* 0x003eb80c01007387 */ /* 0x0001e80000100800 */
[----:B0-----:R-:W2:Y:S04]  /*f4ac0*/  LDL.LU R12, [R1+0x264] ;  /* 0x00026400010c7983 */ /* 0x001ea80000300800 */
[----:B------:R0:W-:Y:S04]  /*f4ad0*/  STL [R1+0x3ea0], R26 ;  /* 0x003ea01a01007387 */ /* 0x0001e80000100800 */
[----:B0-----:R1:W2:Y:S04]  /*f4ae0*/  LDL.64 R26, [R1+0x120] ;  /* 0x00012000011a7983 */ /* 0x0012a80000100a00 */
[----:B--2---:R-:W2:Y:S04]  /*f4af0*/  LDL.LU R27, [R1+0x260] ;  /* 0x00026000011b7983 */ /* 0x004ea80000300800 */
[----:B------:R0:W-:Y:S04]  /*f4b00*/  STL.64 [R1+0x3ea8], R24 ;  /* 0x003ea81801007387 */ /* 0x0001e80000100a00 */
[----:B0-----:R-:W2:Y:S04]  /*f4b10*/  LDL R24, [R1+0x280] ;  /* 0x0002800001187983 */ /* 0x001ea80000100800 */
[----:B--2---:R0:W-:Y:S04]  /*f4b20*/  STL.64 [R1+0x3eb0], R24 ;  /* 0x003eb01801007387 */ /* 0x0041e80000100a00 */
[----:B0-----:R-:W2:Y:S04]  /*f4b30*/  LDL.LU R25, [R1+0x268] ;  /* 0x0002680001197983 */ /* 0x001ea80000300800 */
[----:B----4-:R2:W-:Y:S01]  /*f4b40*/  STL.64 [R1+0x3ec0], R8 ;  /* 0x003ec00801007387 */ /* 0x0105e20000100a00 */
[----:B------:R-:W-:-:S02]  /*f4b50*/  LEA R24, P3, R12, R4, 0x1 ;  /* 0x000000040c187211 */ /* 0x000fc400078608ff */
[----:B------:R-:W-:-:S05]  /*f4b60*/  LEA.HI.X.SX32 R27, R27, R3, 0x1, P2 ;  /* 0x000000031b1b7211 */ /* 0x000fca00010f0eff */
[----:B------:R-:W-:Y:S01]  /*f4b70*/  STL [R1+0x124], R27 ;  /* 0x0001241b01007387 */ /* 0x000fe20000100800 */
[----:B--2---:R-:W-:Y:S01]  /*f4b80*/  IMAD.MOV.U32 R9, RZ, RZ, R25 ;  /* 0x000000ffff097224 */ /* 0x004fe200078e0019 */
[----:B------:R-:W-:-:S04]  /*f4b90*/  LEA R8, P1, R25, R4, 0x1 ;  /* 0x0000000419087211 */ /* 0x000fc800078208ff */
[-C--:B------:R-:W-:Y:S02]  /*f4ba0*/  LEA.HI.X.SX32 R9, R9, R3.reuse, 0x1, P1 ;  /* 0x0000000309097211 */ /* 0x080fe400008f0eff */
[----:B------:R-:W-:-:S03]  /*f4bb0*/  LEA.HI.X.SX32 R25, R12, R3, 0x1, P3 ;  /* 0x000000030c197211 */ /* 0x000fc600018f0eff */
[----:B------:R0:W-:Y:S04]  /*f4bc0*/  STL.64 [R1+0x118], R8 ;  /* 0x0001180801007387 */ /* 0x0001e80000100a00 */
[----:B0-----:R-:W2:Y:S04]  /*f4bd0*/  LDL.LU.64 R8, [R1+0x3ec0] ;  /* 0x003ec00001087983 */ /* 0x001ea80000300a00 */
[----:B------:R-:W4:Y:S04]  /*f4be0*/  LDL.LU R12, [R1+0x3eb8] ;  /* 0x003eb800010c7983 */ /* 0x000f280000300800 */
[----:B------:R0:W-:Y:S04]  /*f4bf0*/  STL.64 [R1+0x110], R24 ;  /* 0x0001101801007387 */ /* 0x0001e80000100a00 */
[----:B0-----:R-:W2:Y:S01]  /*f4c00*/  LDL.LU.64 R24, [R1+0x3eb0] ;  /* 0x003eb00001187983 */ /* 0x001ea20000300a00 */
[----:B---3--:R-:W-:-:S04]  /*f4c10*/  LEA R26, P2, R28, R4, 0x1 ;  /* 0x000000041c1a7211 */ /* 0x008fc800078408ff */
[----:B------:R-:W-:Y:S02]  /*f4c20*/  LEA.HI.X.SX32 R27, R28, R3, 0x1, P2 ;  /* 0x000000031c1b7211 */ /* 0x000fe400010f0eff */
[----:B--2---:R-:W-:-:S05]  /*f4c30*/  LEA R24, P1, R24, R4, 0x1 ;  /* 0x0000000418187211 */ /* 0x004fca00078208ff */
[----:B------:R0:W-:Y:S04]  /*f4c40*/  STL [R1+0x100], R24 ;  /* 0x0001001801007387 */ /* 0x0001e80000100800 */
[----:B0-----:R-:W2:Y:S04]  /*f4c50*/  LDL.LU.64 R24, [R1+0x3ea8] ;  /* 0x003ea80001187983 */ /* 0x001ea80000300a00 */
[----:B------:R0:W-:Y:S04]  /*f4c60*/  STL.64 [R1+0x108], R26 ;  /* 0x0001081a01007387 */ /* 0x0001e80000100a00 */
[----:B0-----:R-:W3:Y:S04]  /*f4c70*/  LDL.LU R26, [R1+0x3ea0] ;  /* 0x003ea000011a7983 */ /* 0x001ee80000300800 */
[----:B----4-:R0:W-:Y:S04]  /*f4c80*/  STL.64 [R1+0x3e88], R12 ;  /* 0x003e880c01007387 */ /* 0x0101e80000100a00 */
[----:B0-----:R-:W4:Y:S04]  /*f4c90*/  LDL R12, [R1+0x28c] ;  /* 0x00028c00010c7983 */ /* 0x001f280000100800 */
[----:B----4-:R0:W-:Y:S04]  /*f4ca0*/  STL.64 [R1+0x3e90], R12 ;  /* 0x003e900c01007387 */ /* 0x0101e80000100a00 */
[----:B0-----:R-:W4:Y:S04]  /*f4cb0*/  LDL.64 R12, [R1+0x100] ;  /* 0x00010000010c7983 */ /* 0x001f280000100a00 */
[----:B----4-:R-:W4:Y:S04]  /*f4cc0*/  LDL.LU R13, [R1+0x280] ;  /* 0x00028000010d7983 */ /* 0x010f280000300800 */
[----:B----4-:R0:W-:Y:S04]  /*f4cd0*/  STL.64 [R1+0x3e98], R12 ;  /* 0x003e980c01007387 */ /* 0x0101e80000100a00 */
[----:B0-----:R-:W4:Y:S04]  /*f4ce0*/  LDL R12, [R1+0x284] ;  /* 0x00028400010c7983 */ /* 0x001f280000100800 */
[----:B------:R0:W-:Y:S04]  /*f4cf0*/  STL.64 [R1+0x3e80], R18 ;  /* 0x003e801201007387 */ /* 0x0001e80000100a00 */
[----:B0-----:R-:W2:Y:S04]  /*f4d00*/  LDL R19, [R1+0x288] ;  /* 0x0002880001137983 */ /* 0x001ea80000100800 */
[----:B------:R-:W3:Y:S04]  /*f4d10*/  LDL.LU R28, [R1+0x290] ;  /* 0x00029000011c7983 */ /* 0x000ee80000300800 */
[----:B------:R-:W3:Y:S01]  /*f4d20*/  LDL R27, [R1+0x2b4] ;  /* 0x0002b400011b7983 */ /* 0x000ee20000100800 */
[----:B----4-:R-:W-:-:S02]  /*f4d30*/  LEA R12, P3, R12, R4, 0x1 ;  /* 0x000000040c0c7211 */ /* 0x010fc400078608ff */
[----:B--2---:R-:W-:Y:S01]  /*f4d40*/  LEA R18, P2, R19, R4, 0x1 ;  /* 0x0000000413127211 */ /* 0x004fe200078408ff */
[----:B---3--:R0:W-:Y:S04]  /*f4d50*/  STL [R1+0x3e1c], R27 ;  /* 0x003e1c1b01007387 */ /* 0x0081e80000100800 */
[----:B0-----:R-:W2:Y:S04]  /*f4d60*/  LDL.LU R27, [R1+0x294] ;  /* 0x00029400011b7983 */ /* 0x001ea80000300800 */
[----:B------:R-:W3:Y:S04]  /*f4d70*/  LDL.LU R19, [R1+0x288] ;  /* 0x0002880001137983 */ /* 0x000ee80000300800 */
[----:B------:R0:W-:Y:S04]  /*f4d80*/  STL [R1+0xf0], R12 ;  /* 0x0000f00c01007387 */ /* 0x0001e80000100800 */
[----:B0-----:R-:W4:Y:S02]  /*f4d90*/  LDL.LU.64 R12, [R1+0x3e98] ;  /* 0x003e9800010c7983 */ /* 0x001f240000300a00 */
[----:B----4-:R-:W-:-:S05]  /*f4da0*/  LEA.HI.X.SX32 R13, R13, R3, 0x1, P1 ;  /* 0x000000030d0d7211 */ /* 0x010fca00008f0eff */
[----:B------:R0:W-:Y:S04]  /*f4db0*/  STL [R1+0x104], R13 ;  /* 0x0001040d01007387 */ /* 0x0001e80000100800 */
[----:B0-----:R-:W4:Y:S01]  /*f4dc0*/  LDL.LU.64 R12, [R1+0x3e90] ;  /* 0x003e9000010c7983 */ /* 0x001f220000300a00 */
[----:B---3--:R-:W-:Y:S02]  /*f4dd0*/  LEA.HI.X.SX32 R19, R19, R3, 0x1, P2 ;  /* 0x0000000313137211 */ /* 0x008fe400010f0eff */
[----:B----4-:R-:W-:-:S05]  /*f4de0*/  LEA R12, P1, R12, R4, 0x1 ;  /* 0x000000040c0c7211 */ /* 0x010fca00078208ff */
[----:B------:R0:W-:Y:S04]  /*f4df0*/  STL [R1+0xe8], R12 ;  /* 0x0000e80c01007387 */ /* 0x0001e80000100800 */
[----:B0-----:R-:W3:Y:S04]  /*f4e00*/  LDL.LU.64 R12, [R1+0x3e88] ;  /* 0x003e8800010c7983 */ /* 0x001ee80000300a00 */
[----:B------:R0:W-:Y:S04]  /*f4e10*/  STL.64 [R1+0xf8], R18 ;  /* 0x0000f81201007387 */ /* 0x0001e80000100a00 */
[----:B0-----:R-:W4:Y:S04]  /*f4e20*/  LDL.LU.64 R18, [R1+0x3e80] ;  /* 0x003e800001127983 */ /* 0x001f280000300a00 */
[----:B--2---:R0:W-:Y:S04]  /*f4e30*/  STL.64 [R1+0x3e70], R26 ;  /* 0x003e701a01007387 */ /* 0x0041e80000100a00 */
[----:B0-----:R-:W2:Y:S04]  /*f4e40*/  LDL R26, [R1+0x298] ;  /* 0x00029800011a7983 */ /* 0x001ea80000100800 */
[----:B--2---:R0:W-:Y:S04]  /*f4e50*/  STL.64 [R1+0x3e78], R26 ;  /* 0x003e781a01007387 */ /* 0x0041e80000100a00 */
[----:B0-----:R1:W2:Y:S04]  /*f4e60*/  LDL.64 R26, [R1+0xe8] ;  /* 0x0000e800011a7983 */ /* 0x0012a80000100a00 */
[----:B--2---:R-:W2:Y:S04]  /*f4e70*/  LDL.LU R27, [R1+0x28c] ;  /* 0x00028c00011b7983 */ /* 0x004ea80000300800 */
[----:B---3--:R0:W-:Y:S04]  /*f4e80*/  STL.64 [R1+0x3e60], R12 ;  /* 0x003e600c01007387 */ /* 0x0081e80000100a00 */
[----:B0-----:R1:W3:Y:S04]  /*f4e90*/  LDL.64 R12, [R1+0xf0] ;  /* 0x0000f000010c7983 */ /* 0x0012e80000100a00 */
[----:B---3--:R-:W3:Y:S01]  /*f4ea0*/  LDL.LU R13, [R1+0x284] ;  /* 0x00028400010d7983 */ /* 0x008ee20000300800 */
[----:B--2---:R-:W-:-:S03]  /*f4eb0*/  LEA.HI.X.SX32 R27, R27, R3, 0x1, P1 ;  /* 0x000000031b1b7211 */ /* 0x004fc600008f0eff */
[----:B----4-:R-:W-:Y:S01]  /*f4ec0*/  STL.64 [R1+0x3e68], R18 ;  /* 0x003e681201007387 */ /* 0x010fe20000100a00 */
[----:B---3--:R-:W-:-:S05]  /*f4ed0*/  LEA.HI.X.SX32 R13, R13, R3, 0x1, P3 ;  /* 0x000000030d0d7211 */ /* 0x008fca00018f0eff */
[----:B------:R-:W-:Y:S04]  /*f4ee0*/  STL [R1+0xf4], R13 ;  /* 0x0000f40d01007387 */ /* 0x000fe80000100800 */
[----:B------:R0:W-:Y:S04]  /*f4ef0*/  STL [R1+0xec], R27 ;  /* 0x0000ec1b01007387 */ /* 0x0001e80000100800 */
[----:B0-----:R-:W2:Y:S02]  /*f4f00*/  LDL.LU.64 R26, [R1+0x3e78] ;  /* 0x003e7800011a7983 */ /* 0x001ea40000300a00 */
[----:B--2---:R-:W-:-:S05]  /*f4f10*/  LEA R26, P1, R26, R4, 0x1 ;  /* 0x000000041a1a7211 */ /* 0x004fca00078208ff */
        /* <DEDUP_REMOVED lines=8> */
[----:B0-----:R-:W3:Y:S04]  /*f4fa0*/  LDL.LU.64 R12, [R1+0x3e60] ;  /* 0x003e6000010c7983 */ /* 0x001ee80000300a00 */
[----:B------:R-:W4:Y:S04]  /*f4fb0*/  LDL R28, [R1+0x29c] ;  /* 0x00029c00011c7983 */ /* 0x000f280000100800 */
[----:B------:R0:W-:Y:S04]  /*f4fc0*/  STL.64 [R1+0x3e50], R14 ;  /* 0x003e500e01007387 */ /* 0x0001e80000100a00 */
[----:B0-----:R-:W2:Y:S04]  /*f4fd0*/  LDL.64 R14, [R1+0xd0] ;  /* 0x0000d000010e7983 */ /* 0x001ea80000100a00 */
[----:B--2---:R0:W-:Y:S04]  /*f4fe0*/  STL [R1+0x3e58], R14 ;  /* 0x003e580e01007387 */ /* 0x0041e80000100800 */
[----:B0-----:R1:W2:Y:S04]  /*f4ff0*/  LDL.64 R14, [R1+0xd8] ;  /* 0x0000d800010e7983 */ /* 0x0012a80000100a00 */
[----:B--2---:R-:W2:Y:S04]  /*f5000*/  LDL.LU R15, [R1+0x298] ;  /* 0x00029800010f7983 */ /* 0x004ea80000300800 */
[----:B------:R0:W-:Y:S04]  /*f5010*/  STL.64 [R1+0x3e48], R8 ;  /* 0x003e480801007387 */ /* 0x0001e80000100a00 */
[----:B0-----:R-:W3:Y:S04]  /*f5020*/  LDL R8, [R1+0x2a0] ;  /* 0x0002a00001087983 */ /* 0x001ee80000100800 */
[----:B------:R0:W-:Y:S04]  /*f5030*/  STL [R1+0x3e40], R29 ;  /* 0x003e401d01007387 */ /* 0x0001e80000100800 */
[----:B0-----:R-:W3:Y:S01]  /*f5040*/  LDL.LU R29, [R1+0x29c] ;  /* 0x00029c00011d7983 */ /* 0x001ee20000300800 */
[----:B--2---:R-:W-:-:S05]  /*f5050*/  LEA.HI.X.SX32 R15, R15, R3, 0x1, P1 ;  /* 0x000000030f0f7211 */ /* 0x004fca00008f0eff */
[----:B------:R0:W-:Y:S04]  /*f5060*/  STL [R1+0xdc], R15 ;  /* 0x0000dc0f01007387 */ /* 0x0001e80000100800 */
[----:B------:R1:W2:Y:S01]  /*f5070*/  LDL.LU R14, [R1+0x3e58] ;  /* 0x003e5800010e7983 */ /* 0x0002a20000300800 */
[-C--:B----4-:R-:W-:Y:S02]  /*f5080*/  LEA R28, P2, R28, R4.reuse, 0x1 ;  /* 0x000000041c1c7211 */ /* 0x090fe400078408ff */
[----:B0-----:R-:W-:Y:S02]  /*f5090*/  LEA.HI.X.SX32 R15, R27, R3, 0x1, P3 ;  /* 0x000000031b0f7211 */ /* 0x001fe400018f0eff */
[----:B---3--:R-:W-:-:S03]  /*f50a0*/  LEA R8, P1, R8, R4, 0x1 ;  /* 0x0000000408087211 */ /* 0x008fc600078208ff */
[----:B------:R2:W-:Y:S01]  /*f50b0*/  STL [R1+0xd4], R15 ;  /* 0x0000d40f01007387 */ /* 0x0005e20000100800 */
[----:B------:R-:W-:-:S03]  /*f50c0*/  LEA.HI.X.SX32 R29, R29, R3, 0x1, P2 ;  /* 0x000000031d1d7211 */ /* 0x000fc600010f0eff */
[----:B--2---:R-:W2:Y:S04]  /*f50d0*/  LDL.LU.64 R14, [R1+0x3e50] ;  /* 0x003e5000010e7983 */ /* 0x004ea80000300a00 */
[----:B------:R-:W3:Y:S04]  /*f50e0*/  LDL.LU R27, [R1+0x2ac] ;  /* 0x0002ac00011b7983 */ /* 0x000ee80000300800 */
[----:B------:R0:W-:Y:S04]  /*f50f0*/  STL [R1+0xc0], R8 ;  /* 0x0000c00801007387 */ /* 0x0001e80000100800 */
[----:B0-----:R-:W4:Y:S04]  /*f5100*/  LDL.LU.64 R8, [R1+0x3e48] ;  /* 0x003e480001087983 */ /* 0x001f280000300a00 */
[----:B------:R0:W-:Y:S04]  /*f5110*/  STL.64 [R1+0xc8], R28 ;  /* 0x0000c81c01007387 */ /* 0x0001e80000100a00 */
[----:B0-----:R-:W2:Y:S04]  /*f5120*/  LDL.LU R29, [R1+0x3e40] ;  /* 0x003e4000011d7983 */ /* 0x001ea80000300800 */
[----:B--2---:R0:W-:Y:S04]  /*f5130*/  STL [R1+0x3e18], R29 ;  /* 0x003e181d01007387 */ /* 0x0041e80000100800 */
[----:B0-----:R1:W2:Y:S04]  /*f5140*/  LDL.64 R28, [R1+0xc0] ;  /* 0x0000c000011c7983 */ /* 0x0012a80000100a00 */
[----:B--2---:R-:W2:Y:S04]  /*f5150*/  LDL.LU R29, [R1+0x2a0] ;  /* 0x0002a000011d7983 */ /* 0x004ea80000300800 */
[----:B------:R0:W-:Y:S04]  /*f5160*/  STL [R1+0x3e30], R11 ;  /* 0x003e300b01007387 */ /* 0x0001e80000100800 */
[----:B0-----:R-:W2:Y:S04]  /*f5170*/  LDL R11, [R1+0x2a4] ;  /* 0x0002a400010b7983 */ /* 0x001ea80000100800 */
[----:B----4-:R0:W-:Y:S04]  /*f5180*/  STL.64 [R1+0x3e20], R8 ;  /* 0x003e200801007387 */ /* 0x0101e80000100a00 */
[----:B0-----:R-:W4:Y:S04]  /*f5190*/  LDL R8, [R1+0x2b0] ;  /* 0x0002b00001087983 */ /* 0x001f280000100800 */
[----:B----4-:R0:W-:Y:S04]  /*f51a0*/  STL.64 [R1+0x3e28], R8 ;  /* 0x003e280801007387 */ /* 0x0101e80000100a00 */
[----:B0-----:R-:W4:Y:S04]  /*f51b0*/  LDL.LU R9, [R1+0x2a8] ;  /* 0x0002a80001097983 */ /* 0x001f280000300800 */
[----:B------:R4:W-:Y:S01]  /*f51c0*/  STL.64 [R1+0x3e38], R16 ;  /* 0x003e381001007387 */ /* 0x0009e20000100a00 */
[----:B--2---:R-:W-:-:S02]  /*f51d0*/  LEA R8, P3, R11, R4, 0x1 ;  /* 0x000000040b087211 */ /* 0x004fc400078608ff */
[----:B------:R-:W-:-:S05]  /*f51e0*/  LEA.HI.X.SX32 R29, R29, R3, 0x1, P1 ;  /* 0x000000031d1d7211 */ /* 0x000fca00008f0eff */
[----:B------:R-:W-:Y:S01]  /*f51f0*/  STL [R1+0xc4], R29 ;  /* 0x0000c41d01007387 */ /* 0x000fe20000100800 */
[----:B----4-:R-:W-:Y:S01]  /*f5200*/  IMAD.MOV.U32 R17, RZ, RZ, R9 ;  /* 0x000000ffff117224 */ /* 0x010fe200078e0009 */
        /* <DEDUP_REMOVED lines=13> */
[----:B------:R-:W3:Y:S04]  /*f52e0*/  LDL.LU R27, [R1+0x3e1c] ;  /* 0x003e1c00011b7983 */ /* 0x000ee80000300800 */
[----:B------:R0:W-:Y:S04]  /*f52f0*/  STL.64 [R1+0xa8], R28 ;  /* 0x0000a81c01007387 */ /* 0x0001e80000100a00 */
[----:B0-----:R-:W2:Y:S04]  /*f5300*/  LDL.LU R29, [R1+0x3e18] ;  /* 0x003e1800011d7983 */ /* 0x001ea80000300800 */
[----:B------:R-:W3:Y:S04]  /*f5310*/  LDL R28, [R1+0x2b8] ;  /* 0x0002b800011c7983 */ /* 0x000ee80000100800 */
[----:B--2---:R-:W-:Y:S04]  /*f5320*/  STL [R1+0x3e00], R29 ;  /* 0x003e001d01007387 */ /* 0x004fe80000100800 */
[----:B------:R0:W-:Y:S04]  /*f5330*/  STL.64 [R1+0x3e08], R14 ;  /* 0x003e080e01007387 */ /* 0x0001e80000100a00 */
[----:B0-----:R-:W2:Y:S04]  /*f5340*/  LDL R14, [R1+0x2bc] ;  /* 0x0002bc00010e7983 */ /* 0x001ea80000100800 */
[----:B--2---:R0:W-:Y:S04]  /*f5350*/  STL.64 [R1+0x3e10], R14 ;  /* 0x003e100e01007387 */ /* 0x0041e80000100a00 */
[----:B0-----:R1:W2:Y:S04]  /*f5360*/  LDL.64 R14, [R1+0xa0] ;  /* 0x0000a000010e7983 */ /* 0x0012a80000100a00 */
[----:B--2---:R-:W2:Y:S04]  /*f5370*/  LDL.LU R15, [R1+0x2b0] ;  /* 0x0002b000010f7983 */ /* 0x004ea80000300800 */
[----:B----4-:R-:W-:Y:S04]  /*f5380*/  STL.64 [R1+0x3df8], R10 ;  /* 0x003df80a01007387 */ /* 0x010fe80000100a00 */
[----:B------:R-:W4:Y:S01]  /*f5390*/  LDL.LU R29, [R1+0x2b8] ;  /* 0x0002b800011d7983 */ /* 0x000f220000300800 */
[----:B--2---:R-:W-:-:S05]  /*f53a0*/  LEA.HI.X.SX32 R15, R15, R3, 0x1, P2 ;  /* 0x000000030f0f7211 */ /* 0x004fca00010f0eff */
[----:B------:R0:W-:Y:S04]  /*f53b0*/  STL [R1+0xa4], R15 ;  /* 0x0000a40f01007387 */ /* 0x0001e80000100800 */
[----:B0-----:R-:W2:Y:S01]  /*f53c0*/  LDL.LU.64 R14, [R1+0x3e10] ;  /* 0x003e1000010e7983 */ /* 0x001ea20000300a00 */
[-C--:B---3--:R-:W-:Y:S02]  /*f53d0*/  LEA R28, P1, R28, R4.reuse, 0x1 ;  /* 0x000000041c1c7211 */ /* 0x088fe400078208ff */
[----:B------:R-:W-:Y:S02]  /*f53e0*/  LEA R10, P3, R27, R4, 0x1 ;  /* 0x000000041b0a7211 */ /* 0x000fe400078608ff */
[-C--:B----4-:R-:W-:Y:S02]  /*f53f0*/  LEA.HI.X.SX32 R29, R29, R3.reuse, 0x1, P1 ;  /* 0x000000031d1d7211 */ /* 0x090fe400008f0eff */
[----:B------:R-:W-:-:S02]  /*f5400*/  LEA.HI.X.SX32 R11, R27, R3, 0x1, P3 ;  /* 0x000000031b0b7211 */ /* 0x000fc400018f0eff */
[----:B--2---:R-:W-:-:S05]  /*f5410*/  LEA R14, P2, R14, R4, 0x1 ;  /* 0x000000040e0e7211 */ /* 0x004fca00078408ff */
[----:B------:R0:W-:Y:S04]  /*f5420*/  STL [R1+0x88], R14 ;  /* 0x0000880e01007387 */ /* 0x0001e80000100800 */
[----:B0-----:R-:W2:Y:S04]  /*f5430*/  LDL.LU.64 R14, [R1+0x3e08] ;  /* 0x003e0800010e7983 */ /* 0x001ea80000300a00 */
[----:B------:R0:W-:Y:S04]  /*f5440*/  STL.64 [R1+0x98], R28 ;  /* 0x0000981c01007387 */ /* 0x0001e80000100a00 */
[----:B0-----:R-:W3:Y:S04]  /*f5450*/  LDL.LU R29, [R1+0x3e00] ;  /* 0x003e0000011d7983 */ /* 0x001ee80000300800 */
[----:B------:R0:W-:Y:S04]  /*f5460*/  STL.64 [R1+0x90], R10 ;  /* 0x0000900a01007387 */ /* 0x0001e80000100a00 */
[----:B0-----:R-:W4:Y:S04]  /*f5470*/  LDL.LU.64 R10, [R1+0x3df8] ;  /* 0x003df800010a7983 */ /* 0x001f280000300a00 */
[----:B----4-:R0:W-:Y:S04]  /*f5480*/  STL.64 [R1+0x3de8], R10 ;  /* 0x003de80a01007387 */ /* 0x0101e80000100a00 */
[----:B0-----:R-:W4:Y:S04]  /*f5490*/  LDL.64 R10, [R1+0x88] ;  /* 0x00008800010a7983 */ /* 0x001f280000100a00 */
[----:B----4-:R-:W4:Y:S04]  /*f54a0*/  LDL R11, [R1+0x2bc] ;  /* 0x0002bc00010b7983 */ /* 0x010f280000100800 */
[----:B----4-:R0:W-:Y:S04]  /*f54b0*/  STL.64 [R1+0x3df0], R10 ;  /* 0x003df00a01007387 */ /* 0x0101e80000100a00 */
[----:B------:R-:W4:Y:S04]  /*f54c0*/  LDL R28, [R1+0x2d4] ;  /* 0x0002d400011c7983 */ /* 0x000f280000100800 */
[----:B0-----:R-:W2:Y:S04]  /*f54d0*/  LDL R10, [R1+0x2c0] ;  /* 0x0002c000010a7983 */ /* 0x001ea80000100800 */
[----:B------:R-:W2:Y:S04]  /*f54e0*/  LDL.LU R27, [R1+0x2fc] ;  /* 0x0002fc00011b7983 */ /* 0x000ea80000300800 */
[----:B--2---:R0:W-:Y:S04]  /*f54f0*/  STL [R1+0x3d68], R27 ;  /* 0x003d681b01007387 */ /* 0x0041e80000100800 */
[----:B0-----:R-:W2:Y:S01]  /*f5500*/  LDL.LU R27, [R1+0x2dc] ;  /* 0x0002dc00011b7983 */ /* 0x001ea20000300800 */
[----:B------:R-:W-:-:S03]  /*f5510*/  LEA R10, P1, R10, R4, 0x1 ;  /* 0x000000040a0a7211 */ /* 0x000fc600078208ff */
[----:B--2---:R0:W-:Y:S04]  /*f5520*/  STL [R1+0x3dd8], R27 ;  /* 0x003dd81b01007387 */ /* 0x0041e80000100800 */
[----:B0-----:R-:W2:Y:S04]  /*f5530*/  LDL.LU R27, [R1+0x2c4] ;  /* 0x0002c400011b7983 */ /* 0x001ea80000300800 */
        /* <DEDUP_REMOVED lines=9> */
[----:B0-----:R-:W2:Y:S04]  /*f55d0*/  LDL R8, [R1+0x2d8] ;  /* 0x0002d80001087983 */ /* 0x001ea80000100800 */
[----:B--2---:R0:W-:Y:S04]  /*f55e0*/  STL.64 [R1+0x3dd0], R8 ;  /* 0x003dd00801007387 */ /* 0x0041e80000100a00 */
[----:B0-----:R-:W2:Y:S04]  /*f55f0*/  LDL.LU R9, [R1+0x2d0] ;  /* 0x0002d00001097983 */ /* 0x001ea80000300800 */
[----:B------:R2:W-:Y:S01]  /*f5600*/  STL.64 [R1+0x3de0], R10 ;  /* 0x003de00a01007387 */ /* 0x0005e20000100a00 */
        /* <DEDUP_REMOVED lines=9> */
[----:B------:R-:W2:Y:S04]  /*f56a0*/  LDL.LU R27, [R1+0x3dd8] ;  /* 0x003dd800011b7983 */ /* 0x000ea80000300800 */
[----:B------:R0:W-:Y:S04]  /*f56b0*/  STL.64 [R1+0x70], R8 ;  /* 0x0000700801007387 */ /* 0x0001e80000100a00 */
[----:B0-----:R-:W2:Y:S01]  /*f56c0*/  LDL.LU.64 R8, [R1+0x3dd0] ;  /* 0x003dd00001087983 */ /* 0x001ea20000300a00 */
[----:B----4-:R-:W-:-:S04]  /*f56d0*/  LEA R22, P1, R28, R4, 0x1 ;  /* 0x000000041c167211 */ /* 0x010fc800078208ff */
[----:B------:R-:W-:Y:S02]  /*f56e0*/  LEA.HI.X.SX32 R23, R28, R3, 0x1, P1 ;  /* 0x000000031c177211 */ /* 0x000fe400008f0eff */
[----:B--2---:R-:W-:-:S05]  /*f56f0*/  LEA R8, P2, R8, R4, 0x1 ;  /* 0x0000000408087211 */ /* 0x004fca00078408ff */
[----:B------:R0:W-:Y:S04]  /*f5700*/  STL [R1+0x60], R8 ;  /* 0x0000600801007387 */ /* 0x0001e80000100800 */
[----:B0-----:R-:W2:Y:S04]  /*f5710*/  LDL.LU.64 R8, [R1+0x3dc8] ;  /* 0x003dc80001087983 */ /* 0x001ea80000300a00 */
[----:B------:R0:W-:Y:S04]  /*f5720*/  STL.64 [R1+0x68], R22 ;  /* 0x0000681601007387 */ /* 0x0001e80000100a00 */
[----:B0-----:R-:W4:Y:S04]  /*f5730*/  LDL.LU.64 R22, [R1+0x3dc0] ;  /* 0x003dc00001167983 */ /* 0x001f280000300a00 */
[----:B------:R-:W2:Y:S04]  /*f5740*/  LDL R28, [R1+0x2e0] ;  /* 0x0002e000011c7983 */ /* 0x000ea80000100800 */
[----:B------:R-:W-:Y:S04]  /*f5750*/  STL.64 [R1+0x3da8], R20 ;  /* 0x003da81401007387 */ /* 0x000fe80000100a00 */
[----:B------:R0:W-:Y:S04]  /*f5760*/  STL.64 [R1+0x3db0], R12 ;  /* 0x003db00c01007387 */ /* 0x0001e80000100a00 */
[----:B0-----:R-:W2:Y:S04]  /*f5770*/  LDL R12, [R1+0x2e4] ;  /* 0x0002e400010c7983 */ /* 0x001ea80000100800 */
[----:B--2---:R0:W-:Y:S04]  /*f5780*/  STL.64 [R1+0x3db8], R12 ;  /* 0x003db80c01007387 */ /* 0x0041e80000100a00 */
[----:B0-----:R1:W2:Y:S04]  /*f5790*/  LDL.64 R12, [R1+0x60] ;  /* 0x00006000010c7983 */ /* 0x0012a80000100a00 */
[----:B--2---:R-:W2:Y:S04]  /*f57a0*/  LDL.LU R13, [R1+0x2d8] ;  /* 0x0002d800010d7983 */ /* 0x004ea80000300800 */
[----:B---3--:R-:W-:Y:S04]  /*f57b0*/  STL [R1+0x3da0], R29 ;  /* 0x003da01d01007387 */ /* 0x008fe80000100800 */
[----:B------:R-:W3:Y:S01]  /*f57c0*/  LDL.LU R21, [R1+0x2e0] ;  /* 0x0002e00001157983 */ /* 0x000ee20000300800 */
[----:B--2---:R-:W-:-:S05]  /*f57d0*/  LEA.HI.X.SX32 R13, R13, R3, 0x1, P2 ;  /* 0x000000030d0d7211 */ /* 0x004fca00010f0eff */
[----:B------:R0:W-:Y:S04]  /*f57e0*/  STL [R1+0x64], R13 ;  /* 0x0000640d01007387 */ /* 0x0001e80000100800 */
[----:B0-----:R-:W2:Y:S01]  /*f57f0*/  LDL.LU.64 R12, [R1+0x3db8] ;  /* 0x003db800010c7983 */ /* 0x001ea20000300a00 */
[-C--:B------:R-:W-:Y:S02]  /*f5800*/  LEA R20, P1, R28, R4.reuse, 0x1 ;  /* 0x000000041c147211 */ /* 0x080fe400078208ff */
[----:B------:R-:W-:Y:S02]  /*f5810*/  LEA R28, P3, R27, R4, 0x1 ;  /* 0x000000041b1c7211 */ /* 0x000fe400078608ff */
[-C--:B---3--:R-:W-:Y:S02]  /*f5820*/  LEA.HI.X.SX32 R21, R21, R3.reuse, 0x1, P1 ;  /* 0x0000000315157211 */ /* 0x088fe400008f0eff */
[----:B------:R-:W-:-:S02]  /*f5830*/  LEA.HI.X.SX32 R29, R27, R3, 0x1, P3 ;  /* 0x000000031b1d7211 */ /* 0x000fc400018f0eff */
[----:B--2---:R-:W-:-:S05]  /*f5840*/  LEA R12, P2, R12, R4, 0x1 ;  /* 0x000000040c0c7211 */ /* 0x004fca00078408ff */
[----:B------:R0:W-:Y:S04]  /*f5850*/  STL [R1+0x48], R12 ;  /* 0x0000480c01007387 */ /* 0x0001e80000100800 */
[----:B0-----:R-:W2:Y:S04]  /*f5860*/  LDL.LU.64 R12, [R1+0x3db0] ;  /* 0x003db000010c7983 */ /* 0x001ea80000300a00 */
[----:B------:R0:W-:Y:S04]  /*f5870*/  STL.64 [R1+0x58], R20 ;  /* 0x0000581401007387 */ /* 0x0001e80000100a00 */
[----:B0-----:R-:W3:Y:S04]  /*f5880*/  LDL.LU.64 R20, [R1+0x3da8] ;  /* 0x003da80001147983 */ /* 0x001ee80000300a00 */
[----:B------:R0:W-:Y:S04]  /*f5890*/  STL.64 [R1+0x50], R28 ;  /* 0x0000501c01007387 */ /* 0x0001e80000100a00 */
[----:B0-----:R-:W2:Y:S04]  /*f58a0*/  LDL.LU R29, [R1+0x3da0] ;  /* 0x003da000011d7983 */ /* 0x001ea80000300800 */
[----:B------:R0:W-:Y:S04]  /*f58b0*/  STL.64 [R1+0x3d90], R16 ;  /* 0x003d901001007387 */ /* 0x0001e80000100a00 */
[----:B0-----:R-:W2:Y:S04]  /*f58c0*/  LDL.64 R16, [R1+0x48] ;  /* 0x0000480001107983 */ /* 0x001ea80000100a00 */
[----:B--2---:R-:W2:Y:S04]  /*f58d0*/  LDL.LU R17, [R1+0x2e4] ;  /* 0x0002e40001117983 */ /* 0x004ea80000300800 */
[----:B--2---:R0:W-:Y:S04]  /*f58e0*/  STL.64 [R1+0x3d98], R16 ;  /* 0x003d981001007387 */ /* 0x0041e80000100a00 */
[----:B0-----:R-:W2:Y:S04]  /*f58f0*/  LDL R16, [R1+0x2e8] ;  /* 0x0002e80001107983 */ /* 0x001ea80000100800 */
[----:B------:R-:W3:Y:S04]  /*f5900*/  LDL.LU R27, [R1+0x2f4] ;  /* 0x0002f400011b7983 */ /* 0x000ee80000300800 */
[----:B------:R-:W3:Y:S01]  /*f5910*/  LDL.LU R28, [R1+0x31c] ;  /* 0x00031c00011c7983 */ /* 0x000ee20000300800 */
[----:B--2---:R-:W-:-:S03]  /*f5920*/  LEA R16, P1, R16, R4, 0x1 ;  /* 0x0000000410107211 */ /* 0x004fc600078208ff */
[----:B---3--:R0:W-:Y:S04]  /*f5930*/  STL [R1+0x3d80], R28 ;  /* 0x003d801c01007387 */ /* 0x0081e80000100800 */
[----:B0-----:R-:W2:Y:S04]  /*f5940*/  LDL.LU R28, [R1+0x2ec] ;  /* 0x0002ec00011c7983 */ /* 0x001ea80000300800 */
[----:B------:R0:W-:Y:S04]  /*f5950*/  STL [R1+0x40], R16 ;  /* 0x0000401001007387 */ /* 0x0001e80000100800 */
[----:B0-----:R-:W3:Y:S02]  /*f5960*/  LDL.LU.64 R16, [R1+0x3d98] ;  /* 0x003d980001107983 */ /* 0x001ee40000300a00 */
[----:B---3--:R-:W-:-:S05]  /*f5970*/  LEA.HI.X.SX32 R17, R17, R3, 0x1, P2 ;  /* 0x0000000311117211 */ /* 0x008fca00010f0eff */
[----:B------:R0:W-:Y:S04]  /*f5980*/  STL [R1+0x4c], R17 ;  /* 0x00004c1101007387 */ /* 0x0001e80000100800 */
[----:B0-----:R-:W3:Y:S04]  /*f5990*/  LDL.LU.64 R16, [R1+0x3d90] ;  /* 0x003d900001107983 */ /* 0x001ee80000300a00 */
        /* <DEDUP_REMOVED lines=20> */
[----:B------:R-:W-:-:S04]  /*f5ae0*/  LEA R6, P1, R27, R4, 0x1 ;  /* 0x000000041b067211 */ /* 0x000fc800078208ff */
[----:B------:R-:W-:Y:S02]  /*f5af0*/  LEA.HI.X.SX32 R7, R27, R3, 0x1, P1 ;  /* 0x000000031b077211 */ /* 0x000fe400008f0eff */
[----:B--2---:R-:W-:-:S05]  /*f5b00*/  LEA R8, P2, R8, R4, 0x1 ;  /* 0x0000000408087211 */ /* 0x004fca00078408ff */
[----:B------:R0:W-:Y:S04]  /*f5b10*/  STL [R1+0x20], R8 ;  /* 0x0000200801007387 */ /* 0x0001e80000100800 */
[----:B0-----:R-:W2:Y:S04]  /*f5b20*/  LDL.LU.64 R8, [R1+0x3d70] ;  /* 0x003d700001087983 */ /* 0x001ea80000300a00 */
[----:B------:R-:W2:Y:S04]  /*f5b30*/  LDL.LU R27, [R1+0x3d68] ;  /* 0x003d6800011b7983 */ /* 0x000ea80000300800 */
[----:B------:R0:W-:Y:S04]  /*f5b40*/  STL.64 [R1+0x28], R6 ;  /* 0x0000280601007387 */ /* 0x0001e80000100a00 */
[----:B0-----:R-:W2:Y:S04]  /*f5b50*/  LDL.LU.64 R6, [R1+0x3d60] ;  /* 0x003d600001067983 */ /* 0x001ea80000300a00 */
[----:B---3--:R0:W-:Y:S04]  /*f5b60*/  STL.64 [R1+0x3d48], R16 ;  /* 0x003d481001007387 */ /* 0x0081e80000100a00 */
[----:B0-----:R-:W3:Y:S04]  /*f5b70*/  LDL R17, [R1+0x300] ;  /* 0x0003000001117983 */ /* 0x001ee80000100800 */
[----:B------:R0:W-:Y:S04]  /*f5b80*/  STL.64 [R1+0x3d50], R14 ;  /* 0x003d500e01007387 */ /* 0x0001e80000100a00 */
[----:B0-----:R-:W2:Y:S04]  /*f5b90*/  LDL R14, [R1+0x304] ;  /* 0x00030400010e7983 */ /* 0x001ea80000100800 */
[----:B--2---:R0:W-:Y:S04]  /*f5ba0*/  STL.64 [R1+0x3d58], R14 ;  /* 0x003d580e01007387 */ /* 0x0041e80000100a00 */
[----:B0-----:R1:W2:Y:S04]  /*f5bb0*/  LDL.64 R14, [R1+0x20] ;  /* 0x00002000010e7983 */ /* 0x0012a80000100a00 */
[----:B--2---:R-:W2:Y:S01]  /*f5bc0*/  LDL.LU R15, [R1+0x2f8] ;  /* 0x0002f800010f7983 */ /* 0x004ea20000300800 */
[----:B---3--:R-:W-:-:S03]  /*f5bd0*/  LEA R16, P1, R17, R4, 0x1 ;  /* 0x0000000411107211 */ /* 0x008fc600078208ff */
[----:B------:R-:W-:Y:S04]  /*f5be0*/  STL.64 [R1+0x3d40], R28 ;  /* 0x003d401c01007387 */ /* 0x000fe80000100a00 */
[----:B------:R-:W3:Y:S01]  /*f5bf0*/  LDL.LU R17, [R1+0x300] ;  /* 0x0003000001117983 */ /* 0x000ee20000300800 */
[----:B--2---:R-:W-:-:S05]  /*f5c00*/  LEA.HI.X.SX32 R15, R15, R3, 0x1, P2 ;  /* 0x000000030f0f7211 */ /* 0x004fca00010f0eff */
[----:B------:R0:W-:Y:S04]  /*f5c10*/  STL [R1+0x24], R15 ;  /* 0x0000240f01007387 */ /* 0x0001e80000100800 */
[----:B0-----:R-:W2:Y:S01]  /*f5c20*/  LDL.LU.64 R14, [R1+0x3d58] ;  /* 0x003d5800010e7983 */ /* 0x001ea20000300a00 */
[-C--:B------:R-:W-:Y:S02]  /*f5c30*/  LEA R28, P3, R27, R4.reuse, 0x1 ;  /* 0x000000041b1c7211 */ /* 0x080fe400078608ff */
[-C--:B---3--:R-:W-:Y:S02]  /*f5c40*/  LEA.HI.X.SX32 R17, R17, R3.reuse, 0x1, P1 ;  /* 0x0000000311117211 */ /* 0x088fe400008f0eff */
[----:B------:R-:W-:Y:S02]  /*f5c50*/  LEA.HI.X.SX32 R29, R27, R3, 0x1, P3 ;  /* 0x000000031b1d7211 */ /* 0x000fe400018f0eff */
[----:B--2---:R-:W-:-:S05]  /*f5c60*/  LEA R14, P2, R14, R4, 0x1 ;  /* 0x000000040e0e7211 */ /* 0x004fca00078408ff */
[----:B------:R0:W-:Y:S04]  /*f5c70*/  STL [R1+0x1c0], R14 ;  /* 0x0001c00e01007387 */ /* 0x0001e80000100800 */
[----:B0-----:R-:W2:Y:S04]  /*f5c80*/  LDL.LU.64 R14, [R1+0x3d50] ;  /* 0x003d5000010e7983 */ /* 0x001ea80000300a00 */
[----:B------:R0:W-:Y:S04]  /*f5c90*/  STL.64 [R1+0x18], R16 ;  /* 0x0000181001007387 */ /* 0x0001e80000100a00 */
[----:B0-----:R-:W3:Y:S04]  /*f5ca0*/  LDL.LU.64 R16, [R1+0x3d48] ;  /* 0x003d480001107983 */ /* 0x001ee80000300a00 */
[----:B------:R0:W-:Y:S04]  /*f5cb0*/  STL.64 [R1+0x3d38], R8 ;  /* 0x003d380801007387 */ /* 0x0001e80000100a00 */
[----:B0-----:R-:W2:Y:S04]  /*f5cc0*/  LDL R8, [R1+0x308] ;  /* 0x0003080001087983 */ /* 0x001ea80000100800 */
[----:B------:R0:W-:Y:S04]  /*f5cd0*/  STL.64 [R1+0x10], R28 ;  /* 0x0000101c01007387 */ /* 0x0001e80000100a00 */
[----:B0-----:R-:W2:Y:S04]  /*f5ce0*/  LDL.LU.64 R28, [R1+0x3d40] ;  /* 0x003d4000011c7983 */ /* 0x001ea80000300a00 */
[----:B--2---:R0:W-:Y:S04]  /*f5cf0*/  STL.64 [R1+0x3d30], R28 ;  /* 0x003d301c01007387 */ /* 0x0041e80000100a00 */
[----:B0-----:R1:W2:Y:S01]  /*f5d00*/  LDL.64 R28, [R1+0x1c0] ;  /* 0x0001c000011c7983 */ /* 0x0012a20000100a00 */
[----:B------:R-:W-:-:S03]  /*f5d10*/  LEA R8, P1, R8, R4, 0x1 ;  /* 0x0000000408087211 */ /* 0x000fc600078208ff */
[----:B--2---:R-:W2:Y:S04]  /*f5d20*/  LDL.LU R29, [R1+0x304] ;  /* 0x00030400011d7983 */ /* 0x004ea80000300800 */
[----:B------:R-:W3:Y:S01]  /*f5d30*/  LDL.LU R27, [R1+0x32c] ;  /* 0x00032c00011b7983 */ /* 0x000ee20000300800 */
[----:B--2---:R-:W-:-:S03]  /*f5d40*/  LEA.HI.X.SX32 R29, R29, R3, 0x1, P2 ;  /* 0x000000031d1d7211 */ /* 0x004fc600010f0eff */
[----:B---3--:R0:W-:Y:S04]  /*f5d50*/  STL [R1+0x3d08], R27 ;  /* 0x003d081b01007387 */ /* 0x0081e80000100800 */
[----:B0-----:R-:W2:Y:S04]  /*f5d60*/  LDL.LU R27, [R1+0x314] ;  /* 0x00031400011b7983 */ /* 0x001ea80000300800 */
[----:B------:R0:W-:Y:S04]  /*f5d70*/  STL [R1+0x1d0], R8 ;  /* 0x0001d00801007387 */ /* 0x0001e80000100800 */
[----:B0-----:R-:W3:Y:S04]  /*f5d80*/  LDL.LU.64 R8, [R1+0x3d38] ;  /* 0x003d380001087983 */ /* 0x001ee80000300a00 */
[----:B------:R0:W-:Y:S04]  /*f5d90*/  STL [R1+0x1c4], R29 ;  /* 0x0001c41d01007387 */ /* 0x0001e80000100800 */
[----:B0-----:R-:W2:Y:S04]  /*f5da0*/  LDL.LU.64 R28, [R1+0x3d30] ;  /* 0x003d3000011c7983 */ /* 0x001ea80000300a00 */
[----:B------:R0:W-:Y:S04]  /*f5db0*/  STL [R1+0x3d20], R12 ;  /* 0x003d200c01007387 */ /* 0x0001e80000100800 */
[----:B0-----:R-:W3:Y:S04]  /*f5dc0*/  LDL R12, [R1+0x30c] ;  /* 0x00030c00010c7983 */ /* 0x001ee80000100800 */
[----:B--2---:R0:W-:Y:S04]  /*f5dd0*/  STL.64 [R1+0x3d00], R28 ;  /* 0x003d001c01007387 */ /* 0x0041e80000100a00 */
[----:B0-----:R1:W2:Y:S04]  /*f5de0*/  LDL.64 R28, [R1+0x1d0] ;  /* 0x0001d000011c7983 */ /* 0x0012a80000100a00 */
[----:B--2---:R-:W2:Y:S04]  /*f5df0*/  LDL.LU R29, [R1+0x308] ;  /* 0x00030800011d7983 */ /* 0x004ea80000300800 */
[----:B---3--:R0:W-:Y:S04]  /*f5e00*/  STL.64 [R1+0x3d10], R8 ;  /* 0x003d100801007387 */ /* 0x0081e80000100a00 */
[----:B0-----:R-:W3:Y:S04]  /*f5e10*/  LDL R8, [R1+0x318] ;  /* 0x0003180001087983 */ /* 0x001ee80000100800 */
[----:B---3--:R0:W-:Y:S04]  /*f5e20*/  STL.64 [R1+0x3d18], R8 ;  /* 0x003d180801007387 */ /* 0x0081e80000100a00 */
[----:B0-----:R-:W3:Y:S04]  /*f5e30*/  LDL.LU R9, [R1+0x310] ;  /* 0x0003100001097983 */ /* 0x001ee80000300800 */
[----:B------:R3:W-:Y:S01]  /*f5e40*/  STL.64 [R1+0x3d28], R6 ;  /* 0x003d280601007387 */ /* 0x0007e20000100a00 */
[----:B------:R-:W-:-:S02]  /*f5e50*/  LEA R8, P3, R12, R4, 0x1 ;  /* 0x000000040c087211 */ /* 0x000fc400078608ff */
[----:B--2---:R-:W-:-:S05]  /*f5e60*/  LEA.HI.X.SX32 R29, R29, R3, 0x1, P1 ;  /* 0x000000031d1d7211 */ /* 0x004fca00008f0eff */
[----:B------:R-:W-:Y:S01]  /*f5e70*/  STL [R1+0x1d4], R29 ;  /* 0x0001d41d01007387 */ /* 0x000fe20000100800 */
[----:B---3--:R-:W-:Y:S01]  /*f5e80*/  IMAD.MOV.U32 R7, RZ, RZ, R9 ;  /* 0x000000ffff077224 */ /* 0x008fe200078e0009 */
[----:B------:R-:W-:-:S04]  /*f5e90*/  LEA R6, P2, R9, R4, 0x1 ;  /* 0x0000000409067211 */ /* 0x000fc800078408ff */
[-C--:B------:R-:W-:Y:S02]  /*f5ea0*/  LEA.HI.X.SX32 R7, R7, R3.reuse, 0x1, P2 ;  /* 0x0000000307077211 */ /* 0x080fe400010f0eff */
[----:B------:R-:W-:-:S03]  /*f5eb0*/  LEA.HI.X.SX32 R9, R12, R3, 0x1, P3 ;  /* 0x000000030c097211 */ /* 0x000fc600018f0eff */
[----:B------:R0:W-:Y:S04]  /*f5ec0*/  STL.64 [R1+0x1d8], R6 ;  /* 0x0001d80601007387 */ /* 0x0001e80000100a00 */
[----:B0-----:R-:W2:Y:S04]  /*f5ed0*/  LDL.LU.64 R6, [R1+0x3d28] ;  /* 0x003d280001067983 */ /* 0x001ea80000300a00 */
[----:B------:R-:W3:Y:S04]  /*f5ee0*/  LDL.LU R12, [R1+0x3d20] ;  /* 0x003d2000010c7983 */ /* 0x000ee80000300800 */
        /* <DEDUP_REMOVED lines=23> */
[CC--:B------:R-:W-:Y:S02]  /*f6060*/  LEA R26, P3, R28.reuse, R4.reuse, 0x1 ;  /* 0x000000041c1a7211 */ /* 0x0c0fe400078608ff */
        /* <DEDUP_REMOVED lines=8> */
[----:B0-----:R-:W2:Y:S04]  /*f60f0*/  LDL.LU.64 R26, [R1+0x3ce0] ;  /* 0x003ce000011a7983 */ /* 0x001ea80000300a00 */
[----:B--2---:R0:W-:Y:S04]  /*f6100*/  STL.64 [R1+0x3cd0], R26 ;  /* 0x003cd01a01007387 */ /* 0x0041e80000100a00 */
[----:B0-----:R-:W2:Y:S04]  /*f6110*/  LDL.64 R26, [R1+0x228] ;  /* 0x00022800011a7983 */ /* 0x001ea80000100a00 */
[----:B--2---:R-:W2:Y:S04]  /*f6120*/  LDL.LU R27, [R1+0x324] ;  /* 0x00032400011b7983 */ /* 0x004ea80000300800 */
[----:B--2---:R0:W-:Y:S04]  /*f6130*/  STL.64 [R1+0x3cd8], R26 ;  /* 0x003cd81a01007387 */ /* 0x0041e80000100a00 */
        /* <DEDUP_REMOVED lines=12> */
[----:B---3--:R-:W-:Y:S04]  /*f6200*/  STL.64 [R1+0x3cc0], R12 ;  /* 0x003cc00c01007387 */ /* 0x008fe80000100a00 */
[----:B------:R0:W-:Y:S04]  /*f6210*/  STL [R1+0x3cc8], R13 ;  /* 0x003cc80d01007387 */ /* 0x0001e80000100800 */
[----:B0-----:R1:W3:Y:S04]  /*f6220*/  LDL.64 R12, [R1+0x230] ;  /* 0x00023000010c7983 */ /* 0x0012e80000100a00 */
[----:B---3--:R-:W3:Y:S04]  /*f6230*/  LDL.LU R13, [R1+0x328] ;  /* 0x00032800010d7983 */ /* 0x008ee80000300800 */
[----:B------:R0:W-:Y:S04]  /*f6240*/  STL.64 [R1+0x3cb0], R20 ;  /* 0x003cb01401007387 */ /* 0x0001e80000100a00 */
[----:B0-----:R-:W2:Y:S01]  /*f6250*/  LDL R20, [R1+0x330] ;  /* 0x0003300001147983 */ /* 0x001ea20000100800 */
[----:B---3--:R-:W-:-:S02]  /*f6260*/  LEA.HI.X.SX32 R13, R13, R3, 0x1, P1 ;  /* 0x000000030d0d7211 */ /* 0x008fc400008f0eff */
[----:B--2---:R-:W-:-:S05]  /*f6270*/  LEA R20, P2, R20, R4, 0x1 ;  /* 0x0000000414147211 */ /* 0x004fca00078408ff */
[----:B------:R0:W-:Y:S04]  /*f6280*/  STL [R1+0x238], R20 ;  /* 0x0002381401007387 */ /* 0x0001e80000100800 */
[----:B------:R-:W2:Y:S04]  /*f6290*/  LDL.LU R21, [R1+0x330] ;  /* 0x0003300001157983 */ /* 0x000ea80000300800 */
[----:B------:R3:W-:Y:S01]  /*f62a0*/  STL.64 [R1+0x3cb8], R26 ;  /* 0x003cb81a01007387 */ /* 0x0007e20000100a00 */
[----:B0-----:R-:W-:-:S03]  /*f62b0*/  LEA R20, P3, R27, R4, 0x1 ;  /* 0x000000041b147211 */ /* 0x001fc600078608ff */
[----:B---3--:R1:W2:Y:S04]  /*f62c0*/  LDL.64 R26, [R1+0x238] ;  /* 0x00023800011a7983 */ /* 0x0082a80000100a00 */
[----:B------:R0:W-:Y:S04]  /*f62d0*/  STL [R1+0x234], R13 ;  /* 0x0002340d01007387 */ /* 0x0001e80000100800 */
[----:B0-----:R1:W3:Y:S01]  /*f62e0*/  LDL.LU R13, [R1+0x3cc8] ;  /* 0x003cc800010d7983 */ /* 0x0012e20000300800 */
[----:B------:R-:W-:-:S05]  /*f62f0*/  LEA R12, P1, R28, R4, 0x1 ;  /* 0x000000041c0c7211 */ /* 0x000fca00078208ff */
[----:B------:R3:W-:Y:S01]  /*f6300*/  STL [R1+0x250], R12 ;  /* 0x0002500c01007387 */ /* 0x0007e20000100800 */
[----:B--2---:R-:W-:-:S03]  /*f6310*/  LEA.HI.X.SX32 R27, R21, R3, 0x1, P2 ;  /* 0x00000003151b7211 */ /* 0x004fc600010f0eff */
[----:B---3--:R-:W2:Y:S04]  /*f6320*/  LDL.LU.64 R12, [R1+0x3cc0] ;  /* 0x003cc000010c7983 */ /* 0x008ea80000300a00 */
[----:B------:R0:W-:Y:S04]  /*f6330*/  STL [R1+0x23c], R27 ;  /* 0x00023c1b01007387 */ /* 0x0001e80000100800 */
[----:B0-----:R-:W3:Y:S02]  /*f6340*/  LDL.LU.64 R26, [R1+0x3cb8] ;  /* 0x003cb800011a7983 */ /* 0x001ee40000300a00 */
[----:B---3--:R-:W-:-:S05]  /*f6350*/  LEA.HI.X.SX32 R21, R27, R3, 0x1, P3 ;  /* 0x000000031b157211 */ /* 0x008fca00018f0eff */
[----:B------:R0:W-:Y:S04]  /*f6360*/  STL.64 [R1+0x248], R20 ;  /* 0x0002481401007387 */ /* 0x0001e80000100a00 */
[----:B0-----:R-:W3:Y:S04]  /*f6370*/  LDL.LU.64 R20, [R1+0x3cb0] ;  /* 0x003cb00001147983 */ /* 0x001ee80000300a00 */
[----:B---3--:R0:W-:Y:S04]  /*f6380*/  STL.64 [R1+0x3c98], R20 ;  /* 0x003c981401007387 */ /* 0x0081e80000100a00 */
[----:B0-----:R-:W3:Y:S04]  /*f6390*/  LDL R21, [R1+0x338] ;  /* 0x0003380001157983 */ /* 0x001ee80000100800 */
[----:B------:R0:W-:Y:S04]  /*f63a0*/  STL [R1+0x3ca8], R26 ;  /* 0x003ca81a01007387 */ /* 0x0001e80000100800 */
[----:B0-----:R1:W2:Y:S04]  /*f63b0*/  LDL.64 R26, [R1+0x250] ;  /* 0x00025000011a7983 */ /* 0x0012a80000100a00 */
[----:B------:R-:W-:Y:S04]  /*f63c0*/  STL.64 [R1+0x3ca0], R16 ;  /* 0x003ca01001007387 */ /* 0x000fe80000100a00 */
[----:B------:R0:W-:Y:S04]  /*f63d0*/  STL [R1+0x3c40], R25 ;  /* 0x003c401901007387 */ /* 0x0001e80000100800 */
[----:B0-----:R-:W2:Y:S04]  /*f63e0*/  LDL.LU R25, [R1+0x368] ;  /* 0x0003680001197983 */ /* 0x001ea80000300800 */
[----:B--2---:R0:W-:Y:S04]  /*f63f0*/  STL [R1+0x3c60], R25 ;  /* 0x003c601901007387 */ /* 0x0041e80000100800 */
[----:B0-----:R-:W2:Y:S01]  /*f6400*/  LDL.LU R25, [R1+0x358] ;  /* 0x0003580001197983 */ /* 0x001ea20000300800 */
[----:B------:R-:W-:-:S02]  /*f6410*/  LEA.HI.X.SX32 R27, R28, R3, 0x1, P1 ;  /* 0x000000031c1b7211 */ /* 0x000fc400008f0eff */
[----:B---3--:R-:W-:Y:S01]  /*f6420*/  LEA R20, P2, R21, R4, 0x1 ;  /* 0x0000000415147211 */ /* 0x008fe200078408ff */
[----:B--2---:R0:W-:Y:S04]  /*f6430*/  STL [R1+0x3c90], R25 ;  /* 0x003c901901007387 */ /* 0x0041e80000100800 */
[----:B0-----:R-:W2:Y:S04]  /*f6440*/  LDL.LU R25, [R1+0x348] ;  /* 0x0003480001197983 */ /* 0x001ea80000300800 */
[----:B------:R-:W3:Y:S04]  /*f6450*/  LDL.LU R21, [R1+0x338] ;  /* 0x0003380001157983 */ /* 0x000ee80000300800 */
[----:B------:R-:W2:Y:S04]  /*f6460*/  LDL.LU R28, [R1+0x3cac] ;  /* 0x003cac00011c7983 */ /* 0x000ea80000300800 */
[----:B------:R0:W-:Y:S04]  /*f6470*/  STL [R1+0x254], R27 ;  /* 0x0002541b01007387 */ /* 0x0001e80000100800 */
[----:B------:R-:W0:Y:S01]  /*f6480*/  LDL.LU R26, [R1+0x3ca8] ;  /* 0x003ca800011a7983 */ /* 0x000e220000300800 */
[----:B---3--:R-:W-:-:S02]  /*f6490*/  LEA.HI.X.SX32 R21, R21, R3, 0x1, P2 ;  /* 0x0000000315157211 */ /* 0x008fc400010f0eff */
[-C--:B--2---:R-:W-:Y:S01]  /*f64a0*/  LEA R16, P3, R28, R4.reuse, 0x1 ;  /* 0x000000041c107211 */ /* 0x084fe200078608ff */
[----:B0-----:R-:W-:Y:S02]  /*f64b0*/  IMAD.MOV.U32 R27, RZ, RZ, R26 ;  /* 0x000000ffff1b7224 */ /* 0x001fe400078e001a */
[----:B------:R-:W2:Y:S04]  /*f64c0*/  LDL R26, [R1+0x34c] ;  /* 0x00034c00011a7983 */ /* 0x000ea80000100800 */
[----:B------:R-:W-:Y:S04]  /*f64d0*/  STL.64 [R1+0x3c88], R8 ;  /* 0x003c880801007387 */ /* 0x000fe80000100a00 */
[----:B------:R0:W-:Y:S04]  /*f64e0*/  STL [R1+0x268], R16 ;  /* 0x0002681001007387 */ /* 0x0001e80000100800 */
[----:B0-----:R-:W3:Y:S04]  /*f64f0*/  LDL.LU.64 R16, [R1+0x3ca0] ;  /* 0x003ca00001107983 */ /* 0x001ee80000300a00 */
[----:B------:R0:W-:Y:S04]  /*f6500*/  STL.64 [R1+0x258], R20 ;  /* 0x0002581401007387 */ /* 0x0001e80000100a00 */
[----:B0-----:R-:W2:Y:S01]  /*f6510*/  LDL.LU.64 R20, [R1+0x3c98] ;  /* 0x003c980001147983 */ /* 0x001ea20000300a00 */
[----:B------:R-:W-:-:S04]  /*f6520*/  LEA R8, P1, R25, R4, 0x1 ;  /* 0x0000000419087211 */ /* 0x000fc800078208ff */
[----:B------:R-:W-:Y:S01]  /*f6530*/  LEA.HI.X.SX32 R9, R25, R3, 0x1, P1 ;  /* 0x0000000319097211 */ /* 0x000fe200008f0eff */
[----:B--2---:R0:W-:Y:S04]  /*f6540*/  STL.64 [R1+0x3c78], R20 ;  /* 0x003c781401007387 */ /* 0x0041e80000100a00 */
[----:B0-----:R1:W2:Y:S04]  /*f6550*/  LDL.64 R20, [R1+0x268] ;  /* 0x0002680001147983 */ /* 0x0012a80000100a00 */
[----:B------:R-:W3:Y:S04]  /*f6560*/  LDL.LU R25, [R1+0x3c90] ;  /* 0x003c900001197983 */ /* 0x000ee80000300800 */
[----:B------:R0:W-:Y:S04]  /*f6570*/  STL.64 [R1+0x260], R8 ;  /* 0x0002600801007387 */ /* 0x0001e80000100a00 */
[----:B0-----:R-:W3:Y:S01]  /*f6580*/  LDL.LU.64 R8, [R1+0x3c88] ;  /* 0x003c880001087983 */ /* 0x001ee20000300a00 */
[----:B--2---:R-:W-:-:S03]  /*f6590*/  IMAD.MOV.U32 R21, RZ, RZ, R27 ;  /* 0x000000ffff157224 */ /* 0x004fc600078e001b */
[----:B------:R-:W2:Y:S04]  /*f65a0*/  LDL.LU R27, [R1+0x34c] ;  /* 0x00034c00011b7983 */ /* 0x000ea80000300800 */
[----:B---3--:R0:W-:Y:S04]  /*f65b0*/  STL.64 [R1+0x3c68], R8 ;  /* 0x003c680801007387 */ /* 0x0081e80000100a00 */
[----:B0-----:R-:W3:Y:S04]  /*f65c0*/  LDL R8, [R1+0x35c] ;  /* 0x00035c0001087983 */ /* 0x001ee80000100800 */
[----:B---3--:R0:W-:Y:S02]  /*f65d0*/  STL.64 [R1+0x3c70], R8 ;  /* 0x003c700801007387 */ /* 0x0081e40000100a00 */
[----:B0-----:R-:W-:Y:S01]  /*f65e0*/  IMAD.MOV.U32 R9, RZ, RZ, R21 ;  /* 0x000000ffff097224 */ /* 0x001fe200078e0015 */
[----:B------:R-:W-:-:S02]  /*f65f0*/  LEA.HI.X.SX32 R21, R28, R3, 0x1, P3 ;  /* 0x000000031c157211 */ /* 0x000fc400018f0eff */
[----:B------:R-:W3:Y:S04]  /*f6600*/  LDL.LU R28, [R1+0x3c80] ;  /* 0x003c8000011c7983 */ /* 0x000ee80000300800 */
[----:B------:R0:W-:Y:S04]  /*f6610*/  STL [R1+0x26c], R21 ;  /* 0x00026c1501007387 */ /* 0x0001e80000100800 */
[----:B0-----:R-:W3:Y:S01]  /*f6620*/  LDL.LU.64 R20, [R1+0x3c78] ;  /* 0x003c780001147983 */ /* 0x001ee20000300a00 */
[----:B------:R-:W-:-:S04]  /*f6630*/  LEA R26, P2, R26, R4, 0x1 ;  /* 0x000000041a1a7211 */ /* 0x000fc800078408ff */
[----:B--2---:R-:W-:Y:S01]  /*f6640*/  LEA.HI.X.SX32 R27, R27, R3, 0x1, P2 ;  /* 0x000000031b1b7211 */ /* 0x004fe200010f0eff */
[----:B---3--:R0:W-:Y:S02]  /*f6650*/  STL.64 [R1+0x3c58], R20 ;  /* 0x003c581401007387 */ /* 0x0081e40000100a00 */
[----:B0-----:R-:W-:-:S04]  /*f6660*/  IMAD.MOV.U32 R21, RZ, RZ, R9 ;  /* 0x000000ffff157224 */ /* 0x001fc800078e0009 */
[----:B------:R-:W-:Y:S01]  /*f6670*/  IMAD.MOV.U32 R9, RZ, RZ, R21 ;  /* 0x000000ffff097224 */ /* 0x000fe200078e0015 */
[----:B------:R-:W-:-:S04]  /*f6680*/  LEA R8, P1, R21, R4, 0x1 ;  /* 0x0000000415087211 */ /* 0x000fc800078208ff */
[----:B------:R-:W-:Y:S01]  /*f6690*/  LEA.HI.X.SX32 R9, R9, R3, 0x1, P1 ;  /* 0x0000000309097211 */ /* 0x000fe200008f0eff */
[----:B------:R-:W-:Y:S04]  /*f66a0*/  STL.64 [R1+0x280], R26 ;  /* 0x0002801a01007387 */ /* 0x000fe80000100a00 */
[----:B------:R0:W-:Y:S04]  /*f66b0*/  STL.64 [R1+0x288], R8 ;  /* 0x0002880801007387 */ /* 0x0001e80000100a00 */
[----:B0-----:R-:W2:Y:S01]  /*f66c0*/  LDL.LU.64 R8, [R1+0x3c70] ;  /* 0x003c700001087983 */ /* 0x001ea20000300a00 */
[----:B------:R-:W-:-:S04]  /*f66d0*/  LEA R20, P2, R25, R4, 0x1 ;  /* 0x0000000419147211 */ /* 0x000fc800078408ff */
[----:B------:R-:W-:Y:S02]  /*f66e0*/  LEA.HI.X.SX32 R21, R25, R3, 0x1, P2 ;  /* 0x0000000319157211 */ /* 0x000fe400010f0eff */
[----:B--2---:R-:W-:-:S05]  /*f66f0*/  LEA R8, P1, R8, R4, 0x1 ;  /* 0x0000000408087211 */ /* 0x004fca00078208ff */
[----:B------:R0:W-:Y:S04]  /*f6700*/  STL [R1+0x2a0], R8 ;  /* 0x0002a00801007387 */ /* 0x0001e80000100800 */
[----:B0-----:R-:W2:Y:S04]  /*f6710*/  LDL.LU.64 R8, [R1+0x3c68] ;  /* 0x003c680001087983 */ /* 0x001ea80000300a00 */
[----:B------:R-:W3:Y:S04]  /*f6720*/  LDL.LU R25, [R1+0x3c60] ;  /* 0x003c600001197983 */ /* 0x000ee80000300800 */
[----:B------:R0:W-:Y:S04]  /*f6730*/  STL.64 [R1+0x290], R20 ;  /* 0x0002901401007387 */ /* 0x0001e80000100a00 */
[----:B0-----:R-:W2:Y:S01]  /*f6740*/  LDL.LU.64 R20, [R1+0x3c58] ;  /* 0x003c580001147983 */ /* 0x001ea20000300a00 */
[----:B------:R-:W-:-:S04]  /*f6750*/  LEA R26, P3, R28, R4, 0x1 ;  /* 0x000000041c1a7211 */ /* 0x000fc800078608ff */
[----:B------:R-:W-:-:S05]  /*f6760*/  LEA.HI.X.SX32 R27, R28, R3, 0x1, P3 ;  /* 0x000000031c1b7211 */ /* 0x000fca00018f0eff */
[----:B------:R0:W-:Y:S04]  /*f6770*/  STL.64 [R1+0x298], R26 ;  /* 0x0002981a01007387 */ /* 0x0001e80000100a00 */
[----:B0-----:R-:W3:Y:S04]  /*f6780*/  LDL R26, [R1+0x360] ;  /* 0x00036000011a7983 */ /* 0x001ee80000100800 */
[----:B--2---:R-:W-:Y:S04]  /*f6790*/  STL.64 [R1+0x3c48], R20 ;  /* 0x003c481401007387 */ /* 0x004fe80000100a00 */
[----:B------:R-:W-:Y:S04]  /*f67a0*/  STL [R1+0x3c50], R21 ;  /* 0x003c501501007387 */ /* 0x000fe80000100800 */
[----:B------:R0:W-:Y:S04]  /*f67b0*/  STL [R1+0x3c54], R21 ;  /* 0x003c541501007387 */ /* 0x0001e80000100800 */
[----:B0-----:R1:W2:Y:S04]  /*f67c0*/  LDL.64 R20, [R1+0x2a0] ;  /* 0x0002a00001147983 */ /* 0x0012a80000100a00 */
[----:B--2---:R-:W2:Y:S04]  /*f67d0*/  LDL.LU R21, [R1+0x35c] ;  /* 0x00035c0001157983 */ /* 0x004ea80000300800 */
[----:B------:R-:W3:Y:S01]  /*f67e0*/  LDL.LU R28, [R1+0x398] ;  /* 0x00039800011c7983 */ /* 0x000ee20000300800 */
[----:B--2---:R-:W-:-:S03]  /*f67f0*/  LEA.HI.X.SX32 R21, R21, R3, 0x1, P1 ;  /* 0x0000000315157211 */ /* 0x004fc600008f0eff */
[----:B---3--:R0:W-:Y:S04]  /*f6800*/  STL [R1+0x3c34], R28 ;  /* 0x003c341c01007387 */ /* 0x0081e80000100800 */
[----:B0-----:R-:W2:Y:S04]  /*f6810*/  LDL.LU R28, [R1+0x364] ;  /* 0x00036400011c7983 */ /* 0x001ea80000300800 */
[----:B------:R-:W3:Y:S04]  /*f6820*/  LDL.LU R27, [R1+0x360] ;  /* 0x00036000011b7983 */ /* 0x000ee80000300800 */
[----:B------:R0:W-:Y:S04]  /*f6830*/  STL [R1+0x2a4], R21 ;  /* 0x0002a41501007387 */ /* 0x0001e80000100800 */
[----:B0-----:R1:W2:Y:S01]  /*f6840*/  LDL.LU R21, [R1+0x3c54] ;  /* 0x003c540001157983 */ /* 0x0012a20000300800 */
[----:B------:R-:W-:-:S05]  /*f6850*/  LEA R20, P1, R25, R4, 0x1 ;  /* 0x0000000419147211 */ /* 0x000fca00078208ff */
[----:B------:R0:W-:Y:S04]  /*f6860*/  STL [R1+0x2b0], R20 ;  /* 0x0002b01401007387 */ /* 0x0001e80000100800 */
[----:B--2---:R1:W2:Y:S01]  /*f6870*/  LDL.LU R21, [R1+0x3c50] ;  /* 0x003c500001157983 */ /* 0x0042a20000300800 */
[----:B0-----:R-:W-:-:S05]  /*f6880*/  LEA R20, P3, R28, R4, 0x1 ;  /* 0x000000041c147211 */ /* 0x001fca00078608ff */
[----:B------:R2:W-:Y:S01]  /*f6890*/  STL [R1+0x2b8], R20 ;  /* 0x0002b81401007387 */ /* 0x0005e20000100800 */
[----:B------:R-:W-:-:S03]  /*f68a0*/  LEA R26, P2, R26, R4, 0x1 ;  /* 0x000000041a1a7211 */ /* 0x000fc600078408ff */
[----:B--2---:R-:W2:Y:S01]  /*f68b0*/  LDL.LU.64 R20, [R1+0x3c48] ;  /* 0x003c480001147983 */ /* 0x004ea20000300a00 */
[----:B---3--:R-:W-:-:S05]  /*f68c0*/  LEA.HI.X.SX32 R27, R27, R3, 0x1, P2 ;  /* 0x000000031b1b7211 */ /* 0x008fca00010f0eff */
[----:B------:R0:W-:Y:S04]  /*f68d0*/  STL.64 [R1+0x2a8], R26 ;  /* 0x0002a81a01007387 */ /* 0x0001e80000100a00 */
[----:B------:R3:W-:Y:S01]  /*f68e0*/  STL.64 [R1+0x3c38], R28 ;  /* 0x003c381c01007387 */ /* 0x0007e20000100a00 */
[----:B0-----:R-:W-:-:S03]  /*f68f0*/  IMAD.MOV.U32 R26, RZ, RZ, R24 ;  /* 0x000000ffff1a7224 */ /* 0x001fc600078e0018 */
[----:B---3--:R1:W3:Y:S04]  /*f6900*/  LDL.64 R28, [R1+0x2b0] ;  /* 0x0002b000011c7983 */ /* 0x0082e80000100a00 */
[----:B--2---:R-:W-:Y:S04]  /*f6910*/  STL.64 [R1+0x3c20], R20 ;  /* 0x003c201401007387 */ /* 0x004fe80000100a00 */
[----:B------:R-:W-:Y:S04]  /*f6920*/  STL.64 [R1+0x3c28], R10 ;  /* 0x003c280a01007387 */ /* 0x000fe80000100a00 */
[----:B------:R0:W-:Y:S04]  /*f6930*/  STL [R1+0x3c30], R11 ;  /* 0x003c300b01007387 */ /* 0x0001e80000100800 */
[----:B0-----:R1:W2:Y:S04]  /*f6940*/  LDL.64 R10, [R1+0x2b8] ;  /* 0x0002b800010a7983 */ /* 0x0012a80000100a00 */
[----:B------:R-:W2:Y:S04]  /*f6950*/  LDL.LU R24, [R1+0x394] ;  /* 0x0003940001187983 */ /* 0x000ea80000300800 */
[----:B------:R-:W2:Y:S01]  /*f6960*/  LDL.LU R27, [R1+0x3c4] ;  /* 0x0003c400011b7983 */ /* 0x000ea20000300800 */
[----:B---3--:R-:W-:-:S03]  /*f6970*/  LEA.HI.X.SX32 R29, R25, R3, 0x1, P1 ;  /* 0x00000003191d7211 */ /* 0x008fc600008f0eff */
[----:B--2---:R0:W-:Y:S04]  /*f6980*/  STL [R1+0x3c10], R27 ;  /* 0x003c101b01007387 */ /* 0x0041e80000100800 */
[----:B0-----:R-:W2:Y:S04]  /*f6990*/  LDL.LU R27, [R1+0x36c] ;  /* 0x00036c00011b7983 */ /* 0x001ea80000300800 */
[----:B------:R-:W3:Y:S04]  /*f69a0*/  LDL.LU R25, [R1+0x3c40] ;  /* 0x003c400001197983 */ /* 0x000ee80000300800 */
[----:B------:R0:W-:Y:S04]  /*f69b0*/  STL [R1+0x2b4], R29 ;  /* 0x0002b41d01007387 */ /* 0x0001e80000100800 */
[----:B0-----:R-:W2:Y:S02]  /*f69c0*/  LDL.LU.64 R28, [R1+0x3c38] ;  /* 0x003c3800011c7983 */ /* 0x001ea40000300a00 */
[----:B--2---:R-:W-:-:S02]  /*f69d0*/  LEA.HI.X.SX32 R11, R28, R3, 0x1, P3 ;  /* 0x000000031c0b7211 */ /* 0x004fc400018f0eff */
[----:B------:R-:W2:Y:S04]  /*f69e0*/  LDL.LU R28, [R1+0x3c34] ;  /* 0x003c3400011c7983 */ /* 0x000ea80000300800 */
[----:B------:R0:W-:Y:S04]  /*f69f0*/  STL [R1+0x2bc], R11 ;  /* 0x0002bc0b01007387 */ /* 0x0001e80000100800 */
[----:B0-----:R1:W2:Y:S01]  /*f6a00*/  LDL.LU R11, [R1+0x3c30] ;  /* 0x003c3000010b7983 */ /* 0x0012a20000300800 */
[-C--:B------:R-:W-:Y:S02]  /*f6a10*/  LEA R20, P2, R27, R4.reuse, 0x1 ;  /* 0x000000041b147211 */ /* 0x080fe400078408ff */
[----:B---3--:R-:W-:Y:S01]  /*f6a20*/  LEA R10, P1, R25, R4, 0x1 ;  /* 0x00000004190a7211 */ /* 0x008fe200078208ff */
[----:B------:R0:W-:Y:S01]  /*f6a30*/  STL [R1+0x3be4], R15 ;  /* 0x003be40f01007387 */ /* 0x0001e20000100800 */
[----:B------:R-:W-:-:S03]  /*f6a40*/  LEA.HI.X.SX32 R21, R27, R3, 0x1, P2 ;  /* 0x000000031b157211 */ /* 0x000fc600010f0eff */
[----:B0-----:R-:W3:Y:S04]  /*f6a50*/  LDL.LU R15, [R1+0x39c] ;  /* 0x00039c00010f7983 */ /* 0x001ee80000300800 */
[----:B------:R2:W-:Y:S04]  /*f6a60*/  STL [R1+0x2d0], R10 ;  /* 0x0002d00a01007387 */ /* 0x0005e80000100800 */
[----:B--2---:R-:W2:Y:S04]  /*f6a70*/  LDL.LU.64 R10, [R1+0x3c28] ;  /* 0x003c2800010a7983 */ /* 0x004ea80000300a00 */
[----:B------:R0:W-:Y:S04]  /*f6a80*/  STL.64 [R1+0x2c0], R20 ;  /* 0x0002c01401007387 */ /* 0x0001e80000100a00 */
[----:B0-----:R-:W3:Y:S04]  /*f6a90*/  LDL.LU.64 R20, [R1+0x3c20] ;  /* 0x003c200001147983 */ /* 0x001ee80000300a00 */
[----:B--2---:R0:W-:Y:S04]  /*f6aa0*/  STL [R1+0x3c14], R11 ;  /* 0x003c140b01007387 */ /* 0x0041e80000100800 */
[----:B0-----:R-:W2:Y:S04]  /*f6ab0*/  LDL.LU R11, [R1+0x384] ;  /* 0x00038400010b7983 */ /* 0x001ea80000300800 */
[----:B---3--:R-:W-:Y:S04]  /*f6ac0*/  STL.64 [R1+0x3c18], R20 ;  /* 0x003c181401007387 */ /* 0x008fe80000100a00 */
[----:B------:R0:W-:Y:S04]  /*f6ad0*/  STL.64 [R1+0x3c08], R14 ;  /* 0x003c080e01007387 */ /* 0x0001e80000100a00 */
[----:B0-----:R1:W3:Y:S01]  /*f6ae0*/  LDL.64 R14, [R1+0x2d0] ;  /* 0x0002d000010e7983 */ /* 0x0012e20000100a00 */
[----:B------:R-:W-:Y:S01]  /*f6af0*/  IMAD.MOV.U32 R21, RZ, RZ, R26 ;  /* 0x000000ffff157224 */ /* 0x000fe200078e001a */
[----:B------:R-:W-:-:S02]  /*f6b00*/  LEA R20, P2, R26, R4, 0x1 ;  /* 0x000000041a147211 */ /* 0x000fc400078408ff */
[----:B---3--:R-:W-:Y:S02]  /*f6b10*/  MOV R15, R25 ;  /* 0x00000019000f7202 */ /* 0x008fe40000000f00 */
[----:B------:R-:W3:Y:S01]  /*f6b20*/  LDL.LU R25, [R1+0x3c8] ;  /* 0x0003c80001197983 */ /* 0x000ee20000300800 */
[-C--:B------:R-:W-:Y:S02]  /*f6b30*/  LEA.HI.X.SX32 R21, R21, R3.reuse, 0x1, P2 ;  /* 0x0000000315157211 */ /* 0x080fe400010f0eff */
[----:B------:R-:W-:Y:S02]  /*f6b40*/  LEA.HI.X.SX32 R15, R15, R3, 0x1, P1 ;  /* 0x000000030f0f7211 */ /* 0x000fe400008f0eff */
[----:B--2---:R-:W-:-:S04]  /*f6b50*/  LEA R26, P3, R11, R4, 0x1 ;  /* 0x000000040b1a7211 */ /* 0x004fc800078608ff */
[----:B------:R-:W-:Y:S01]  /*f6b60*/  LEA.HI.X.SX32 R27, R11, R3, 0x1, P3 ;  /* 0x000000030b1b7211 */ /* 0x000fe200018f0eff */
[----:B---3--:R0:W-:Y:S04]  /*f6b70*/  STL [R1+0x3bf0], R25 ;  /* 0x003bf01901007387 */ /* 0x0081e80000100800 */
[----:B0-----:R-:W2:Y:S04]  /*f6b80*/  LDL.LU R25, [R1+0x3c0] ;  /* 0x0003c00001197983 */ /* 0x001ea80000300800 */
[----:B------:R-:W-:Y:S04]  /*f6b90*/  STL [R1+0x2d4], R15 ;  /* 0x0002d40f01007387 */ /* 0x000fe80000100800 */
[----:B------:R0:W-:Y:S04]  /*f6ba0*/  STL.64 [R1+0x2d8], R20 ;  /* 0x0002d81401007387 */ /* 0x0001e80000100a00 */
[----:B0-----:R-:W3:Y:S01]  /*f6bb0*/  LDL.LU.64 R20, [R1+0x3c18] ;  /* 0x003c180001147983 */ /* 0x001ee20000300a00 */
[----:B------:R-:W-:-:S03]  /*f6bc0*/  LEA R14, P1, R24, R4, 0x1 ;  /* 0x00000004180e7211 */ /* 0x000fc600078208ff */
[----:B------:R-:W2:Y:S04]  /*f6bd0*/  LDL.LU R11, [R1+0x3c14] ;  /* 0x003c1400010b7983 */ /* 0x000ea80000300800 */
[----:B------:R0:W-:Y:S01]  /*f6be0*/  STL.64 [R1+0x2e0], R26 ;  /* 0x0002e01a01007387 */ /* 0x0001e20000100a00 */
[----:B------:R-:W-:-:S03]  /*f6bf0*/  LEA.HI.X.SX32 R15, R24, R3, 0x1, P1 ;  /* 0x00000003180f7211 */ /* 0x000fc600008f0eff */
[----:B0-----:R-:W2:Y:S04]  /*f6c00*/  LDL.LU R27, [R1+0x3c10] ;  /* 0x003c1000011b7983 */ /* 0x001ea80000300800 */
[----:B------:R0:W-:Y:S02]  /*f6c10*/  STL.64 [R1+0x3c00], R16 ;  /* 0x003c001001007387 */ /* 0x0001e40000100a00 */
[----:B0-----:R-:W-:-:S04]  /*f6c20*/  LEA R16, P2, R28, R4, 0x1 ;  /* 0x000000041c107211 */ /* 0x001fc800078408ff */
[----:B------:R-:W-:Y:S01]  /*f6c30*/  LEA.HI.X.SX32 R17, R28, R3, 0x1, P2 ;  /* 0x000000031c117211 */ /* 0x000fe200010f0eff */
[----:B---3--:R-:W-:Y:S04]  /*f6c40*/  STL.64 [R1+0x3be8], R20 ;  /* 0x003be81401007387 */ /* 0x008fe80000100a00 */
[----:B------:R0:W-:Y:S04]  /*f6c50*/  STL.64 [R1+0x2e8], R14 ;  /* 0x0002e80e01007387 */ /* 0x0001e80000100a00 */
[----:B0-----:R-:W3:Y:S04]  /*f6c60*/  LDL.LU.64 R14, [R1+0x3c08] ;  /* 0x003c0800010e7983 */ /* 0x001ee80000300a00 */
[----:B------:R-:W-:Y:S04]  /*f6c70*/  STL.64 [R1+0x3bf8], R18 ;  /* 0x003bf81201007387 */ /* 0x000fe80000100a00 */
[----:B------:R0:W-:Y:S04]  /*f6c80*/  STL.64 [R1+0x2f0], R16 ;  /* 0x0002f01001007387 */ /* 0x0001e80000100a00 */
[----:B0-----:R-:W3:Y:S01]  /*f6c90*/  LDL.LU.64 R16, [R1+0x3c00] ;  /* 0x003c000001107983 */ /* 0x001ee20000300a00 */
[----:B--2---:R-:W-:Y:S01]  /*f6ca0*/  LEA R20, P1, R25, R4, 0x1 ;  /* 0x0000000419147211 */ /* 0x004fe200078208ff */
[----:B---3--:R-:W-:-:S02]  /*f6cb0*/  IMAD.MOV.U32 R28, RZ, RZ, R16 ;  /* 0x000000ffff1c7224 */ /* 0x008fc400078e0010 */
[----:B------:R-:W2:Y:S01]  /*f6cc0*/  LDL.LU R16, [R1+0x40c] ;  /* 0x00040c0001107983 */ /* 0x000ea20000300800 */
[-C--:B------:R-:W-:Y:S02]  /*f6cd0*/  LEA R18, P2, R27, R4.reuse, 0x1 ;  /* 0x000000041b127211 */ /* 0x080fe400078408ff */
[----:B------:R-:W-:Y:S01]  /*f6ce0*/  LEA.HI.X.SX32 R21, R25, R3, 0x1, P1 ;  /* 0x0000000319157211 */ /* 0x000fe200008f0eff */
[----:B--2---:R0:W-:Y:S04]  /*f6cf0*/  STL [R1+0x3bd0], R16 ;  /* 0x003bd01001007387 */ /* 0x0041e80000100800 */
[----:B0-----:R-:W2:Y:S04]  /*f6d00*/  LDL.LU R16, [R1+0x3cc] ;  /* 0x0003cc0001107983 */ /* 0x001ea80000300800 */
[----:B------:R0:W-:Y:S04]  /*f6d10*/  STL [R1+0x308], R18 ;  /* 0x0003081201007387 */ /* 0x0001e80000100800 */
[----:B0-----:R-:W3:Y:S04]  /*f6d20*/  LDL.LU.64 R18, [R1+0x3bf8] ;  /* 0x003bf80001127983 */ /* 0x001ee80000300a00 */
[----:B------:R-:W2:Y:S04]  /*f6d30*/  LDL.LU R25, [R1+0x3bf0] ;  /* 0x003bf00001197983 */ /* 0x000ea80000300800 */
[----:B------:R0:W-:Y:S04]  /*f6d40*/  STL.64 [R1+0x2f8], R20 ;  /* 0x0002f81401007387 */ /* 0x0001e80000100a00 */
[----:B0-----:R-:W2:Y:S01]  /*f6d50*/  LDL.LU.64 R20, [R1+0x3be8] ;  /* 0x003be80001147983 */ /* 0x001ea20000300a00 */
[----:B----4-:R-:W-:Y:S01]  /*f6d60*/  IMAD.MOV.U32 R24, RZ, RZ, R22 ;  /* 0x000000ffff187224 */ /* 0x010fe200078e0016 */
[----:B------:R-:W-:Y:S01]  /*f6d70*/  LEA R22, P3, R15, R4, 0x1 ;  /* 0x000000040f167211 */ /* 0x000fe200078608ff */
[----:B------:R-:W-:-:S03]  /*f6d80*/  IMAD.MOV.U32 R26, RZ, RZ, R23 ;  /* 0x000000ffff1a7224 */ /* 0x000fc600078e0017 */
[----:B------:R-:W-:Y:S01]  /*f6d90*/  LEA.HI.X.SX32 R23, R15, R3, 0x1, P3 ;  /* 0x000000030f177211 */ /* 0x000fe200018f0eff */
[----:B--2---:R0:W-:Y:S04]  /*f6da0*/  STL.64 [R1+0x3bd8], R20 ;  /* 0x003bd81401007387 */ /* 0x0041e80000100a00 */
[----:B0-----:R1:W2:Y:S04]  /*f6db0*/  LDL.64 R20, [R1+0x308] ;  /* 0x0003080001147983 */ /* 0x0012a80000100a00 */
[----:B------:R-:W4:Y:S04]  /*f6dc0*/  LDL.LU R15, [R1+0x3be4] ;  /* 0x003be400010f7983 */ /* 0x000f280000300800 */
[----:B------:R0:W-:Y:S02]  /*f6dd0*/  STL.64 [R1+0x300], R22 ;  /* 0x0003001601007387 */ /* 0x0001e40000100a00 */
[----:B0-----:R-:W-:-:S04]  /*f6de0*/  LEA R22, P1, R25, R4, 0x1 ;  /* 0x0000000419167211 */ /* 0x001fc800078208ff */
[-C--:B------:R-:W-:Y:S02]  /*f6df0*/  LEA.HI.X.SX32 R23, R25, R3.reuse, 0x1, P1 ;  /* 0x0000000319177211 */ /* 0x080fe400008f0eff */
[----:B--2---:R-:W-:-:S05]  /*f6e00*/  LEA.HI.X.SX32 R21, R27, R3, 0x1, P2 ;  /* 0x000000031b157211 */ /* 0x004fca00010f0eff */
[----:B------:R-:W-:Y:S04]  /*f6e10*/  STL [R1+0x30c], R21 ;  /* 0x00030c1501007387 */ /* 0x000fe80000100800 */
[----:B------:R0:W-:Y:S04]  /*f6e20*/  STL.64 [R1+0x310], R22 ;  /* 0x0003101601007387 */ /* 0x0001e80000100a00 */
[----:B0-----:R-:W2:Y:S01]  /*f6e30*/  LDL.LU R23, [R1+0x3be0] ;  /* 0x003be00001177983 */ /* 0x001ea20000300800 */
[----:B------:R-:W-:Y:S01]  /*f6e40*/  IMAD.MOV.U32 R21, RZ, RZ, R26 ;  /* 0x000000ffff157224 */ /* 0x000fe200078e001a */
[----:B------:R-:W-:-:S02]  /*f6e50*/  LEA R20, P2, R26, R4, 0x1 ;  /* 0x000000041a147211 */ /* 0x000fc400078408ff */
[CC--:B------:R-:W-:Y:S01]  /*f6e60*/  LEA R26, P3, R16.reuse, R4.reuse, 0x1 ;  /* 0x00000004101a7211 */ /* 0x0c0fe200078608ff */
[----:B------:R-:W2:Y:S01]  /*f6e70*/  LDL.LU R25, [R1+0x3ec] ;  /* 0x0003ec0001197983 */ /* 0x000ea20000300800 */
[-C--:B------:R-:W-:Y:S02]  /*f6e80*/  LEA.HI.X.SX32 R21, R21, R3.reuse, 0x1, P2 ;  /* 0x0000000315157211 */ /* 0x080fe400010f0eff */
[CC--:B----4-:R-:W-:Y:S02]  /*f6e90*/  LEA R22, P1, R15.reuse, R4.reuse, 0x1 ;  /* 0x000000040f167211 */ /* 0x0d0fe400078208ff */
[-C--:B------:R-:W-:Y:S01]  /*f6ea0*/  LEA.HI.X.SX32 R27, R16, R3.reuse, 0x1, P3 ;  /* 0x00000003101b7211 */ /* 0x080fe200018f0eff */
[----:B------:R0:W-:Y:S04]  /*f6eb0*/  STL.64 [R1+0x318], R20 ;  /* 0x0003181401007387 */ /* 0x0001e80000100a00 */
[----:B0-----:R-:W4:Y:S04]  /*f6ec0*/  LDL.LU.64 R20, [R1+0x3bd8] ;  /* 0x003bd80001147983 */ /* 0x001f280000300a00 */
[----:B------:R-:W4:Y:S04]  /*f6ed0*/  LDL.LU R16, [R1+0x3bd0] ;  /* 0x003bd00001107983 */ /* 0x000f280000300800 */
[----:B------:R-:W-:Y:S04]  /*f6ee0*/  STL [R1+0x328], R22 ;  /* 0x0003281601007387 */ /* 0x000fe80000100800 */
[----:B------:R0:W-:Y:S04]  /*f6ef0*/  STL.64 [R1+0x320], R26 ;  /* 0x0003201a01007387 */ /* 0x0001e80000100a00 */
[----:B------:R-:W-:Y:S04]  /*f6f00*/  STL [R1+0x3bc0], R29 ;  /* 0x003bc01d01007387 */ /* 0x000fe80000100800 */
[----:B---3--:R3:W-:Y:S04]  /*f6f10*/  STL.64 [R1+0x3bc8], R18 ;  /* 0x003bc81201007387 */ /* 0x0087e80000100a00 */
[----:B0-----:R-:W4:Y:S01]  /*f6f20*/  LDL.LU R27, [R1+0x410] ;  /* 0x00041000011b7983 */ /* 0x001f220000300800 */
[----:B---3--:R-:W-:Y:S01]  /*f6f30*/  IMAD.MOV.U32 R18, RZ, RZ, R22 ;  /* 0x000000ffff127224 */ /* 0x008fe200078e0016 */
[----:B------:R-:W-:Y:S01]  /*f6f40*/  LEA R22, P2, R24, R4, 0x1 ;  /* 0x0000000418167211 */ /* 0x000fe200078408ff */
[----:B--2---:R-:W-:Y:S01]  /*f6f50*/  IMAD.MOV.U32 R19, RZ, RZ, R23 ;  /* 0x000000ffff137224 */ /* 0x004fe200078e0017 */
[----:B------:R-:W-:Y:S01]  /*f6f60*/  LEA.HI.X.SX32 R19, R15, R3, 0x1, P1 ;  /* 0x000000030f137211 */ /* 0x000fe200008f0eff */
[----:B------:R-:W-:-:S02]  /*f6f70*/  IMAD.MOV.U32 R23, RZ, RZ, R24 ;  /* 0x000000ffff177224 */ /* 0x000fc400078e0018 */
[----:B------:R-:W-:Y:S02]  /*f6f80*/  IMAD.MOV.U32 R15, RZ, RZ, R14 ;  /* 0x000000ffff0f7224 */ /* 0x000fe400078e000e */
[----:B------:R0:W-:Y:S01]  /*f6f90*/  STL [R1+0x32c], R19 ;  /* 0x00032c1301007387 */ /* 0x0001e20000100800 */
[----:B------:R-:W-:-:S03]  /*f6fa0*/  IMAD.MOV.U32 R14, RZ, RZ, R13 ;  /* 0x000000ffff0e7224 */ /* 0x000fc600078e000d */
[----:B------:R-:W2:Y:S04]  /*f6fb0*/  LDL.LU R26, [R1+0x418] ;  /* 0x00041800011a7983 */ /* 0x000ea80000300800 */
[----:B------:R-:W3:Y:S04]  /*f6fc0*/  LDL.LU R24, [R1+0x41c] ;  /* 0x00041c0001187983 */ /* 0x000ee80000300800 */
[----:B------:R-:W2:Y:S01]  /*f6fd0*/  LDL.LU R13, [R1+0x44c] ;  /* 0x00044c00010d7983 */ /* 0x000ea20000300800 */
[----:B0-----:R-:W-:Y:S01]  /*f6fe0*/  IMAD.MOV.U32 R19, RZ, RZ, R28 ;  /* 0x000000ffff137224 */ /* 0x001fe200078e001c */
[----:B------:R-:W-:-:S02]  /*f6ff0*/  LEA R18, P1, R28, R4, 0x1 ;  /* 0x000000041c127211 */ /* 0x000fc400078208ff */
[-C--:B------:R-:W-:Y:S02]  /*f7000*/  LEA R28, P3, R25, R4.reuse, 0x1 ;  /* 0x00000004191c7211 */ /* 0x080fe400078608ff */
[-C--:B------:R-:W-:Y:S02]  /*f7010*/  LEA.HI.X.SX32 R23, R23, R3.reuse, 0x1, P2 ;  /* 0x0000000317177211 */ /* 0x080fe400010f0eff */
[-C--:B------:R-:W-:Y:S02]  /*f7020*/  LEA.HI.X.SX32 R19, R19, R3.reuse, 0x1, P1 ;  /* 0x0000000313137211 */ /* 0x080fe400008f0eff */
[----:B------:R-:W-:Y:S01]  /*f7030*/  LEA.HI.X.SX32 R29, R25, R3, 0x1, P3 ;  /* 0x00000003191d7211 */ /* 0x000fe200018f0eff */
[----:B----4-:R-:W-:Y:S01]  /*f7040*/  IMAD.MOV.U32 R25, RZ, RZ, R20 ;  /* 0x000000ffff197224 */ /* 0x010fe200078e0014 */
[----:B--2---:R0:W-:Y:S04]  /*f7050*/  STL [R1+0x3ba8], R13 ;  /* 0x003ba80d01007387 */ /* 0x0041e80000100800 */
[----:B0-----:R-:W2:Y:S04]  /*f7060*/  LDL.LU R13, [R1+0x414] ;  /* 0x00041400010d7983 */ /* 0x001ea80000300800 */
[----:B------:R-:W-:Y:S04]  /*f7070*/  STL.64 [R1+0x330], R22 ;  /* 0x0003301601007387 */ /* 0x000fe80000100a00 */
[----:B------:R0:W-:Y:S04]  /*f7080*/  STL.64 [R1+0x338], R18 ;  /* 0x0003381201007387 */ /* 0x0001e80000100a00 */
[----:B0-----:R-:W4:Y:S04]  /*f7090*/  LDL.LU.64 R18, [R1+0x3bc8] ;  /* 0x003bc80001127983 */ /* 0x001f280000300a00 */
[----:B------:R0:W-:Y:S04]  /*f70a0*/  STL.64 [R1+0x348], R28 ;  /* 0x0003481c01007387 */ /* 0x0001e80000100a00 */
[----:B0-----:R-:W2:Y:S04]  /*f70b0*/  LDL.LU R29, [R1+0x3bc0] ;  /* 0x003bc000011d7983 */ /* 0x001ea80000300800 */
[----:B---3--:R0:W-:Y:S04]  /*f70c0*/  STL.64 [R1+0x3bb8], R24 ;  /* 0x003bb81801007387 */ /* 0x0081e80000100a00 */
[----:B------:R-:W2:Y:S01]  /*f70d0*/  LDL.LU R28, [R1+0x448] ;  /* 0x00044800011c7983 */ /* 0x000ea20000300800 */
[----:B------:R-:W-:-:S04]  /*f70e0*/  LEA R22, P2, R16, R4, 0x1 ;  /* 0x0000000410167211 */ /* 0x000fc800078408ff */
[----:B------:R-:W-:Y:S02]  /*f70f0*/  LEA.HI.X.SX32 R23, R16, R3, 0x1, P2 ;  /* 0x0000000310177211 */ /* 0x000fe400010f0eff */
[----:B0-----:R-:W-:Y:S01]  /*f7100*/  LEA R24, P1, R27, R4, 0x1 ;  /* 0x000000041b187211 */ /* 0x001fe200078208ff */
[----:B------:R-:W-:-:S03]  /*f7110*/  IMAD.MOV.U32 R16, RZ, RZ, R6 ;  /* 0x000000ffff107224 */ /* 0x000fc600078e0006 */
[----:B------:R-:W-:Y:S01]  /*f7120*/  LEA.HI.X.SX32 R25, R27, R3, 0x1, P1 ;  /* 0x000000031b197211 */ /* 0x000fe200008f0eff */
[----:B----4-:R-:W-:Y:S01]  /*f7130*/  IMAD.MOV.U32 R20, RZ, RZ, R19 ;  /* 0x000000ffff147224 */ /* 0x010fe200078e0013 */
[----:B--2---:R0:W-:Y:S04]  /*f7140*/  STL.64 [R1+0x3bb0], R28 ;  /* 0x003bb01c01007387 */ /* 0x0041e80000100a00 */
[----:B------:R-:W2:Y:S04]  /*f7150*/  LDL.LU R19, [R1+0x444] ;  /* 0x0004440001137983 */ /* 0x000ea80000300800 */
[----:B------:R-:W-:Y:S04]  /*f7160*/  STL.64 [R1+0x350], R22 ;  /* 0x0003501601007387 */ /* 0x000fe80000100a00 */
[----:B------:R-:W3:Y:S01]  /*f7170*/  LDL.LU R6, [R1+0x454] ;  /* 0x0004540001067983 */ /* 0x000ee20000300800 */
[----:B0-----:R-:W-:-:S03]  /*f7180*/  LEA R28, P2, R26, R4, 0x1 ;  /* 0x000000041a1c7211 */ /* 0x001fc600078408ff */
[----:B------:R0:W-:Y:S01]  /*f7190*/  STL.64 [R1+0x358], R24 ;  /* 0x0003581801007387 */ /* 0x0001e20000100a00 */
[----:B------:R-:W-:-:S03]  /*f71a0*/  LEA.HI.X.SX32 R29, R26, R3, 0x1, P2 ;  /* 0x000000031a1d7211 */ /* 0x000fc600010f0eff */
[----:B0-----:R-:W4:Y:S04]  /*f71b0*/  LDL.LU.64 R24, [R1+0x3bb8] ;  /* 0x003bb80001187983 */ /* 0x001f280000300a00 */
[----:B------:R-:W-:Y:S04]  /*f71c0*/  STL.64 [R1+0x3ba0], R14 ;  /* 0x003ba00e01007387 */ /* 0x000fe80000100a00 */
[----:B------:R-:W2:Y:S04]  /*f71d0*/  LDL.LU R27, [R1+0x458] ;  /* 0x00045800011b7983 */ /* 0x000ea80000300800 */
[----:B------:R0:W-:Y:S01]  /*f71e0*/  STL.64 [R1+0x360], R28 ;  /* 0x0003601c01007387 */ /* 0x0001e20000100a00 */
[----:B------:R-:W-:-:S04]  /*f71f0*/  LEA R22, P3, R13, R4, 0x1 ;  /* 0x000000040d167211 */ /* 0x000fc800078608ff */
[----:B------:R-:W-:Y:S01]  /*f7200*/  LEA.HI.X.SX32 R23, R13, R3, 0x1, P3 ;  /* 0x000000030d177211 */ /* 0x000fe200018f0eff */
[----:B0-----:R-:W3:Y:S04]  /*f7210*/  LDL.LU.64 R28, [R1+0x3bb0] ;  /* 0x003bb000011c7983 */ /* 0x001ee80000300a00 */
[----:B------:R-:W3:Y:S04]  /*f7220*/  LDL.LU R26, [R1+0x45c] ;  /* 0x00045c00011a7983 */ /* 0x000ee80000300800 */
[----:B------:R-:W3:Y:S04]  /*f7230*/  LDL.LU R13, [R1+0x3ba8] ;  /* 0x003ba800010d7983 */ /* 0x000ee80000300800 */
[----:B------:R0:W-:Y:S01]  /*f7240*/  STL.64 [R1+0x368], R22 ;  /* 0x0003681601007387 */ /* 0x0001e20000100a00 */
[----:B----4-:R-:W-:Y:S01]  /*f7250*/  LEA R14, P1, R24, R4, 0x1 ;  /* 0x00000004180e7211 */ /* 0x010fe200078208ff */
[----:B0-----:R-:W-:-:S03]  /*f7260*/  IMAD.MOV.U32 R23, RZ, RZ, R25 ;  /* 0x000000ffff177224 */ /* 0x001fc600078e0019 */
[----:B------:R-:W-:Y:S02]  /*f7270*/  LEA.HI.X.SX32 R15, R24, R3, 0x1, P1 ;  /* 0x00000003180f7211 */ /* 0x000fe400008f0eff */
[----:B------:R-:W-:-:S03]  /*f7280*/  LEA R22, P2, R25, R4, 0x1 ;  /* 0x0000000419167211 */ /* 0x000fc600078408ff */
[----:B------:R3:W-:Y:S01]  /*f7290*/  STL.64 [R1+0x380], R14 ;  /* 0x0003800e01007387 */ /* 0x0007e20000100a00 */
[----:B--2---:R-:W-:Y:S02]  /*f72a0*/  LEA R24, P3, R19, R4, 0x1 ;  /* 0x0000000413187211 */ /* 0x004fe400078608ff */
[-C--:B------:R-:W-:Y:S02]  /*f72b0*/  LEA.HI.X.SX32 R23, R23, R3.reuse, 0x1, P2 ;  /* 0x0000000317177211 */ /* 0x080fe400010f0eff */
[----:B------:R-:W-:-:S03]  /*f72c0*/  LEA.HI.X.SX32 R25, R19, R3, 0x1, P3 ;  /* 0x0000000313197211 */ /* 0x000fc600018f0eff */
[----:B------:R0:W-:Y:S01]  /*f72d0*/  STL.64 [R1+0x390], R22 ;  /* 0x0003901601007387 */ /* 0x0001e20000100a00 */
[----:B---3--:R-:W-:-:S04]  /*f72e0*/  LEA R14, P1, R28, R4, 0x1 ;  /* 0x000000041c0e7211 */ /* 0x008fc800078208ff */
[----:B------:R-:W-:Y:S02]  /*f72f0*/  LEA.HI.X.SX32 R15, R28, R3, 0x1, P1 ;  /* 0x000000031c0f7211 */ /* 0x000fe400008f0eff */
[----:B0-----:R-:W-:-:S03]  /*f7300*/  LEA R22, P2, R13, R4, 0x1 ;  /* 0x000000040d167211 */ /* 0x001fc600078408ff */
[----:B------:R0:W-:Y:S01]  /*f7310*/  STL.64 [R1+0x398], R14 ;  /* 0x0003980e01007387 */ /* 0x0001e20000100a00 */
[----:B------:R-:W-:Y:S01]  /*f7320*/  IMAD.MOV.U32 R19, RZ, RZ, R16 ;  /* 0x000000ffff137224 */ /* 0x000fe200078e0010 */
[----:B------:R-:W-:Y:S02]  /*f7330*/  LEA.HI.X.SX32 R23, R13, R3, 0x1, P2 ;  /* 0x000000030d177211 */ /* 0x000fe400010f0eff */
[----:B0-----:R-:W2:Y:S04]  /*f7340*/  LDL.LU.64 R14, [R1+0x3ba0] ;  /* 0x003ba000010e7983 */ /* 0x001ea80000300a00 */
[----:B------:R0:W-:Y:S04]  /*f7350*/  STL.64 [R1+0x8], R24 ;  /* 0x0000081801007387 */ /* 0x0001e80000100a00 */
[----:B------:R3:W-:Y:S04]  /*f7360*/  STL.64 [R1+0x3b98], R10 ;  /* 0x003b980a01007387 */ /* 0x0007e80000100a00 */
[----:B------:R-:W4:Y:S01]  /*f7370*/  LDL.LU R16, [R1+0x48c] ;  /* 0x00048c0001107983 */ /* 0x000f220000300800 */
[----:B0-----:R-:W-:Y:S01]  /*f7380*/  LEA R24, P1, R21, R4, 0x1 ;  /* 0x0000000415187211 */ /* 0x001fe200078208ff */
[----:B------:R-:W-:-:S02]  /*f7390*/  IMAD.MOV.U32 R25, RZ, RZ, R21 ;  /* 0x000000ffff197224 */ /* 0x000fc400078e0015 */
[----:B------:R-:W4:Y:S01]  /*f73a0*/  LDL.LU R28, [R1+0x488] ;  /* 0x00048800011c7983 */ /* 0x000f220000300800 */
[----:B---3--:R-:W-:-:S03]  /*f73b0*/  LEA R10, P2, R27, R4, 0x1 ;  /* 0x000000041b0a7211 */ /* 0x008fc600078408ff */
[----:B------:R-:W3:Y:S01]  /*f73c0*/  LDL.LU R21, [R1+0x46c] ;  /* 0x00046c0001157983 */ /* 0x000ee20000300800 */
[----:B------:R-:W-:-:S03]  /*f73d0*/  LEA.HI.X.SX32 R25, R25, R3, 0x1, P1 ;  /* 0x0000000319197211 */ /* 0x000fc600008f0eff */
[----:B------:R-:W3:Y:S01]  /*f73e0*/  LDL.LU R13, [R1+0x49c] ;  /* 0x00049c00010d7983 */ /* 0x000ee20000300800 */
[----:B------:R-:W-:-:S03]  /*f73f0*/  LEA.HI.X.SX32 R11, R27, R3, 0x1, P2 ;  /* 0x000000031b0b7211 */ /* 0x000fc600010f0eff */
[----:B------:R0:W-:Y:S04]  /*f7400*/  STL.64 [R1+0x3b8], R22 ;  /* 0x0003b81601007387 */ /* 0x0001e80000100a00 */
[----:B------:R-:W-:Y:S01]  /*f7410*/  STL.64 [R1+0x3c0], R24 ;  /* 0x0003c01801007387 */ /* 0x000fe20000100a00 */
[----:B0-----:R-:W-:-:S03]  /*f7420*/  LEA R22, P3, R6, R4, 0x1 ;  /* 0x0000000406167211 */ /* 0x001fc600078608ff */
[----:B------:R0:W-:Y:S01]  /*f7430*/  STL.64 [R1+0x3d0], R10 ;  /* 0x0003d00a01007387 */ /* 0x0001e20000100a00 */
[----:B------:R-:W-:-:S03]  /*f7440*/  LEA.HI.X.SX32 R23, R6, R3, 0x1, P3 ;  /* 0x0000000306177211 */ /* 0x000fc600018f0eff */
[----:B0-----:R-:W3:Y:S04]  /*f7450*/  LDL.LU.64 R10, [R1+0x3b98] ;  /* 0x003b9800010a7983 */ /* 0x001ee80000300a00 */
[----:B------:R0:W-:Y:S04]  /*f7460*/  STL.64 [R1+0x3c8], R22 ;  /* 0x0003c81601007387 */ /* 0x0001e80000100a00 */
[----:B0-----:R-:W3:Y:S04]  /*f7470*/  LDL.LU R23, [R1+0x3b90] ;  /* 0x003b900001177983 */ /* 0x001ee80000300800 */
[----:B------:R-:W3:Y:S01]  /*f7480*/  LDL.LU R6, [R1+0x498] ;  /* 0x0004980001067983 */ /* 0x000ee20000300800 */
[----:B------:R-:W-:-:S02]  /*f7490*/  LEA R24, P1, R26, R4, 0x1 ;  /* 0x000000041a187211 */ /* 0x000fc400078208ff */
[----:B------:R-:W-:Y:S01]  /*f74a0*/  LEA R22, P2, R17, R4, 0x1 ;  /* 0x0000000411167211 */ /* 0x000fe200078408ff */
[----:B------:R-:W3:Y:S01]  /*f74b0*/  LDL.LU R27, [R1+0x494] ;  /* 0x00049400011b7983 */ /* 0x000ee20000300800 */
[----:B------:R-:W-:-:S03]  /*f74c0*/  LEA.HI.X.SX32 R25, R26, R3, 0x1, P1 ;  /* 0x000000031a197211 */ /* 0x000fc600008f0eff */
[----:B------:R-:W-:Y:S04]  /*f74d0*/  STL [R1+0x408], R22 ;  /* 0x0004081601007387 */ /* 0x000fe80000100800 */
[----:B------:R-:W-:Y:S01]  /*f74e0*/  STL.64 [R1+0x3e8], R24 ;  /* 0x0003e81801007387 */ /* 0x000fe20000100a00 */
[----:B------:R-:W-:-:S03]  /*f74f0*/  IMAD.MOV.U32 R26, RZ, RZ, R19 ;  /* 0x000000ffff1a7224 */ /* 0x000fc600078e0013 */
[----:B--2---:R0:W-:Y:S04]  /*f7500*/  STL.64 [R1+0x3b88], R14 ;  /* 0x003b880e01007387 */ /* 0x0041e80000100a00 */
[----:B------:R-:W2:Y:S01]  /*f7510*/  LDL.LU R19, [R1+0x4c0] ;  /* 0x0004c00001137983 */ /* 0x000ea20000300800 */
[----:B0-----:R-:W-:Y:S01]  /*f7520*/  IMAD.MOV.U32 R14, RZ, RZ, R22 ;  /* 0x000000ffff0e7224 */ /* 0x001fe200078e0016 */
[CC--:B----4-:R-:W-:Y:S02]  /*f7530*/  LEA R24, P1, R28.reuse, R4.reuse, 0x1 ;  /* 0x000000041c187211 */ /* 0x0d0fe400078208ff */
[----:B---3--:R-:W-:Y:S02]  /*f7540*/  LEA R22, P3, R21, R4, 0x1 ;  /* 0x0000000415167211 */ /* 0x008fe400078608ff */
[----:B------:R-:W-:Y:S01]  /*f7550*/  LEA.HI.X.SX32 R25, R28, R3, 0x1, P1 ;  /* 0x000000031c197211 */ /* 0x000fe200008f0eff */
[----:B------:R-:W-:-:S02]  /*f7560*/  IMAD.MOV.U32 R15, RZ, RZ, R23 ;  /* 0x000000ffff0f7224 */ /* 0x000fc400078e0017 */
[----:B------:R-:W-:Y:S01]  /*f7570*/  IMAD.MOV.U32 R15, RZ, RZ, R17 ;  /* 0x000000ffff0f7224 */ /* 0x000fe200078e0011 */
[-C--:B------:R-:W-:Y:S01]  /*f7580*/  LEA.HI.X.SX32 R23, R21, R3.reuse, 0x1, P3 ;  /* 0x0000000315177211 */ /* 0x080fe200018f0eff */
[----:B------:R-:W3:Y:S03]  /*f7590*/  LDL.LU R17, [R1+0x4a4] ;  /* 0x0004a40001117983 */ /* 0x000ee60000300800 */
[----:B------:R-:W-:Y:S02]  /*f75a0*/  LEA.HI.X.SX32 R15, R15, R3, 0x1, P2 ;  /* 0x000000030f0f7211 */ /* 0x000fe400010f0eff */
[----:B------:R-:W-:-:S03]  /*f75b0*/  LEA R14, P2, R16, R4, 0x1 ;  /* 0x00000004100e7211 */ /* 0x000fc600078408ff */
[----:B------:R0:W-:Y:S04]  /*f75c0*/  STL [R1+0x40c], R15 ;  /* 0x00040c0f01007387 */ /* 0x0001e80000100800 */
[----:B------:R-:W-:Y:S01]  /*f75d0*/  STL.64 [R1+0x418], R24 ;  /* 0x0004181801007387 */ /* 0x000fe20000100a00 */
[----:B0-----:R-:W-:-:S03]  /*f75e0*/  LEA.HI.X.SX32 R15, R16, R3, 0x1, P2 ;  /* 0x00000003100f7211 */ /* 0x001fc600010f0eff */
[----:B------:R0:W-:Y:S04]  /*f75f0*/  STL.64 [R1+0x410], R22 ;  /* 0x0004101601007387 */ /* 0x0001e80000100a00 */
[----:B------:R4:W-:Y:S01]  /*f7600*/  STL.64 [R1+0x440], R14 ;  /* 0x0004400e01007387 */ /* 0x0009e20000100a00 */
[----:B0-----:R-:W-:Y:S01]  /*f7610*/  IMAD.MOV.U32 R23, RZ, RZ, R18 ;  /* 0x000000ffff177224 */ /* 0x001fe200078e0012 */
[-C--:B------:R-:W-:Y:S02]  /*f7620*/  LEA R22, P1, R18, R4.reuse, 0x1 ;  /* 0x0000000412167211 */ /* 0x080fe400078208ff */
[----:B------:R-:W3:Y:S01]  /*f7630*/  LDL.LU R18, [R1+0x4c4] ;  /* 0x0004c40001127983 */ /* 0x000ee20000300800 */
[C---:B----4-:R-:W-:Y:S02]  /*f7640*/  LEA R14, P2, R6.reuse, R4, 0x1 ;  /* 0x00000004060e7211 */ /* 0x050fe400078408ff */
[-C--:B------:R-:W-:Y:S01]  /*f7650*/  LEA.HI.X.SX32 R23, R23, R3.reuse, 0x1, P1 ;  /* 0x0000000317177211 */ /* 0x080fe200008f0eff */
[----:B------:R-:W4:Y:S01]  /*f7660*/  LDL.LU R16, [R1+0x4cc] ;  /* 0x0004cc0001107983 */ /* 0x000f220000300800 */
[----:B------:R-:W-:-:S03]  /*f7670*/  LEA.HI.X.SX32 R15, R6, R3, 0x1, P2 ;  /* 0x00000003060f7211 */ /* 0x000fc600010f0eff */
[----:B------:R-:W4:Y:S04]  /*f7680*/  LDL.LU R28, [R1+0x4d4] ;  /* 0x0004d400011c7983 */ /* 0x000f280000300800 */
[----:B------:R-:W4:Y:S04]  /*f7690*/  LDL.LU R21, [R1+0x4e4] ;  /* 0x0004e40001157983 */ /* 0x000f280000300800 */
[----:B------:R-:W-:Y:S04]  /*f76a0*/  STL.64 [R1+0x448], R22 ;  /* 0x0004481601007387 */ /* 0x000fe80000100a00 */
[----:B------:R0:W-:Y:S04]  /*f76b0*/  STL.64 [R1+0x458], R14 ;  /* 0x0004580e01007387 */ /* 0x0001e80000100a00 */
[----:B0-----:R-:W4:Y:S04]  /*f76c0*/  LDL.LU.64 R14, [R1+0x3b88] ;  /* 0x003b8800010e7983 */ /* 0x001f280000300a00 */
[----:B------:R-:W4:Y:S01]  /*f76d0*/  LDL.LU R6, [R1+0x4f4] ;  /* 0x0004f40001067983 */ /* 0x000f220000300800 */
[----:B------:R-:W-:-:S04]  /*f76e0*/  LEA R24, P3, R27, R4, 0x1 ;  /* 0x000000041b187211 */ /* 0x000fc800078608ff */
[----:B------:R-:W-:Y:S02]  /*f76f0*/  LEA.HI.X.SX32 R25, R27, R3, 0x1, P3 ;  /* 0x000000031b197211 */ /* 0x000fe400018f0eff */
[----:B------:R-:W-:-:S03]  /*f7700*/  LEA R22, P1, R13, R4, 0x1 ;  /* 0x000000040d167211 */ /* 0x000fc600078208ff */
[----:B------:R0:W-:Y:S01]  /*f7710*/  STL.64 [R1+0x450], R24 ;  /* 0x0004501801007387 */ /* 0x0001e20000100a00 */
[----:B------:R-:W-:-:S03]  /*f7720*/  LEA.HI.X.SX32 R23, R13, R3, 0x1, P1 ;  /* 0x000000030d177211 */ /* 0x000fc600008f0eff */
[----:B------:R-:W4:Y:S01]  /*f7730*/  LDL.LU R13, [R1+0x4ec] ;  /* 0x0004ec00010d7983 */ /* 0x000f220000300800 */
[----:B0-----:R-:W-:Y:S01]  /*f7740*/  IMAD.MOV.U32 R25, RZ, RZ, R26 ;  /* 0x000000ffff197224 */ /* 0x001fe200078e001a */
[----:B------:R-:W-:Y:S02]  /*f7750*/  LEA R24, P2, R26, R4, 0x1 ;  /* 0x000000041a187211 */ /* 0x000fe400078408ff */
[----:B------:R3:W-:Y:S02]  /*f7760*/  STL.64 [R1+0x468], R22 ;  /* 0x0004681601007387 */ /* 0x0007e40000100a00 */
[----:B------:R-:W-:-:S05]  /*f7770*/  LEA.HI.X.SX32 R25, R25, R3, 0x1, P2 ;  /* 0x0000000319197211 */ /* 0x000fca00010f0eff */
[----:B------:R0:W-:Y:S01]  /*f7780*/  STL.64 [R1+0x488], R24 ;  /* 0x0004881801007387 */ /* 0x0001e20000100a00 */
[----:B--2---:R-:W-:-:S04]  /*f7790*/  LEA R26, P1, R19, R4, 0x1 ;  /* 0x00000004131a7211 */ /* 0x004fc800078208ff */
[----:B------:R-:W-:Y:S02]  /*f77a0*/  LEA.HI.X.SX32 R27, R19, R3, 0x1, P1 ;  /* 0x00000003131b7211 */ /* 0x000fe400008f0eff */
[----:B---3--:R-:W-:-:S04]  /*f77b0*/  LEA R22, P3, R17, R4, 0x1 ;  /* 0x0000000411167211 */ /* 0x008fc800078608ff */
[----:B------:R-:W-:Y:S01]  /*f77c0*/  LEA.HI.X.SX32 R23, R17, R3, 0x1, P3 ;  /* 0x0000000311177211 */ /* 0x000fe200018f0eff */
[----:B----4-:R2:W-:Y:S04]  /*f77d0*/  STL.64 [R1+0x3b80], R6 ;  /* 0x003b800601007387 */ /* 0x0105e80000100a00 */
[----:B0-----:R-:W3:Y:S04]  /*f77e0*/  LDL.LU R24, [R1+0x51c] ;  /* 0x00051c0001187983 */ /* 0x001ee80000300800 */
[----:B------:R-:W4:Y:S01]  /*f77f0*/  LDL.LU R17, [R1+0x52c] ;  /* 0x00052c0001117983 */ /* 0x000f220000300800 */
[----:B--2---:R-:W-:-:S03]  /*f7800*/  LEA R6, P2, R18, R4, 0x1 ;  /* 0x0000000412067211 */ /* 0x004fc600078408ff */
[----:B------:R0:W-:Y:S01]  /*f7810*/  STL.64 [R1+0x498], R26 ;  /* 0x0004981a01007387 */ /* 0x0001e20000100a00 */
[----:B------:R-:W-:-:S03]  /*f7820*/  LEA.HI.X.SX32 R7, R18, R3, 0x1, P2 ;  /* 0x0000000312077211 */ /* 0x000fc600010f0eff */
[----:B------:R2:W-:Y:S01]  /*f7830*/  STL.64 [R1+0x490], R22 ;  /* 0x0004901601007387 */ /* 0x0005e20000100a00 */
[----:B0-----:R-:W-:-:S03]  /*f7840*/  LEA R26, P1, R16, R4, 0x1 ;  /* 0x00000004101a7211 */ /* 0x001fc600078208ff */
[----:B--2---:R-:W2:Y:S01]  /*f7850*/  LDL.LU R23, [R1+0x524] ;  /* 0x0005240001177983 */ /* 0x004ea20000300800 */
[----:B------:R-:W-:-:S03]  /*f7860*/  LEA.HI.X.SX32 R27, R16, R3, 0x1, P1 ;  /* 0x00000003101b7211 */ /* 0x000fc600008f0eff */
[----:B------:R-:W2:Y:S04]  /*f7870*/  LDL.LU R25, [R1+0x564] ;  /* 0x0005640001197983 */ /* 0x000ea80000300800 */
[----:B------:R0:W-:Y:S01]  /*f7880*/  STL.64 [R1+0x4a0], R6 ;  /* 0x0004a00601007387 */ /* 0x0001e20000100a00 */
[----:B------:R-:W-:Y:S02]  /*f7890*/  IMAD.MOV.U32 R16, RZ, RZ, R15 ;  /* 0x000000ffff107224 */ /* 0x000fe400078e000f */
[----:B------:R-:W-:Y:S01]  /*f78a0*/  IMAD.MOV.U32 R15, RZ, RZ, R14 ;  /* 0x000000ffff0f7224 */ /* 0x000fe200078e000e */
[----:B------:R-:W-:Y:S01]  /*f78b0*/  STL.64 [R1+0x4c0], R26 ;  /* 0x0004c01a01007387 */ /* 0x000fe20000100a00 */
[----:B------:R-:W-:-:S03]  /*f78c0*/  IMAD.MOV.U32 R14, RZ, RZ, R11 ;  /* 0x000000ffff0e7224 */ /* 0x000fc600078e000b */
[----:B------:R-:W2:Y:S01]  /*f78d0*/  LDL.LU R22, [R1+0x534] ;  /* 0x0005340001167983 */ /* 0x000ea20000300800 */
[----:B0-----:R-:W-:-:S03]  /*f78e0*/  LEA R6, P2, R28, R4, 0x1 ;  /* 0x000000041c067211 */ /* 0x001fc600078408ff */
[----:B------:R-:W2:Y:S01]  /*f78f0*/  LDL.LU R11, [R1+0x544] ;  /* 0x00054400010b7983 */ /* 0x000ea20000300800 */
[----:B------:R-:W-:-:S05]  /*f7900*/  LEA.HI.X.SX32 R7, R28, R3, 0x1, P2 ;  /* 0x000000031c077211 */ /* 0x000fca00010f0eff */
[----:B------:R0:W-:Y:S04]  /*f7910*/  STL.64 [R1+0x4d0], R6 ;  /* 0x0004d00601007387 */ /* 0x0001e80000100a00 */
[----:B0-----:R-:W2:Y:S01]  /*f7920*/  LDL.LU.64 R6, [R1+0x3b80] ;  /* 0x003b800001067983 */ /* 0x001ea20000300a00 */
[-C--:B------:R-:W-:Y:S02]  /*f7930*/  LEA R18, P3, R21, R4.reuse, 0x1 ;  /* 0x0000000415127211 */ /* 0x080fe400078608ff */
[----:B------:R-:W-:Y:S02]  /*f7940*/  LEA R26, P1, R13, R4, 0x1 ;  /* 0x000000040d1a7211 */ /* 0x000fe400078208ff */
[-C--:B------:R-:W-:Y:S02]  /*f7950*/  LEA.HI.X.SX32 R19, R21, R3.reuse, 0x1, P3 ;  /* 0x0000000315137211 */ /* 0x080fe400018f0eff */
[----:B------:R-:W-:-:S03]  /*f7960*/  LEA.HI.X.SX32 R27, R13, R3, 0x1, P1 ;  /* 0x000000030d1b7211 */ /* 0x000fc600008f0eff */
[----:B------:R-:W-:Y:S04]  /*f7970*/  STL.64 [R1+0x4c8], R18 ;  /* 0x0004c81201007387 */ /* 0x000fe80000100a00 */
[----:B------:R0:W-:Y:S04]  /*f7980*/  STL.64 [R1+0x4e0], R26 ;  /* 0x0004e01a01007387 */ /* 0x0001e80000100a00 */
[----:B------:R-:W4:Y:S01]  /*f7990*/  LDL.LU R13, [R1+0x584] ;  /* 0x00058400010d7983 */ /* 0x000f220000300800 */
[----:B0-----:R-:W-:Y:S01]  /*f79a0*/  IMAD.MOV.U32 R27, RZ, RZ, R20 ;  /* 0x000000ffff1b7224 */ /* 0x001fe200078e0014 */
[----:B------:R-:W-:-:S04]  /*f79b0*/  LEA R26, P1, R20, R4, 0x1 ;  /* 0x00000004141a7211 */ /* 0x000fc800078208ff */
[----:B------:R-:W-:Y:S02]  /*f79c0*/  LEA.HI.X.SX32 R27, R27, R3, 0x1, P1 ;  /* 0x000000031b1b7211 */ /* 0x000fe400008f0eff */
[----:B---3--:R-:W-:-:S04]  /*f79d0*/  LEA R20, P3, R24, R4, 0x1 ;  /* 0x0000000418147211 */ /* 0x008fc800078608ff */
[----:B------:R-:W-:Y:S02]  /*f79e0*/  LEA.HI.X.SX32 R21, R24, R3, 0x1, P3 ;  /* 0x0000000318157211 */ /* 0x000fe400018f0eff */
[----:B--2---:R-:W-:-:S04]  /*f79f0*/  LEA R18, P2, R6, R4, 0x1 ;  /* 0x0000000406127211 */ /* 0x004fc800078408ff */
[----:B------:R-:W-:Y:S01]  /*f7a00*/  LEA.HI.X.SX32 R19, R6, R3, 0x1, P2 ;  /* 0x0000000306137211 */ /* 0x000fe200010f0eff */
[----:B------:R-:W-:-:S05]  /*f7a10*/  IMAD.MOV.U32 R6, RZ, RZ, R2 ;  /* 0x000000ffff067224 */ /* 0x000fca00078e0002 */
[----:B------:R-:W-:Y:S04]  /*f7a20*/  STL.64 [R1+0x3b78], R6 ;  /* 0x003b780601007387 */ /* 0x000fe80000100a00 */
[----:B------:R-:W2:Y:S04]  /*f7a30*/  LDL.LU R2, [R1+0x574] ;  /* 0x0005740001027983 */ /* 0x000ea80000300800 */
[----:B------:R0:W-:Y:S04]  /*f7a40*/  STL.64 [R1+0x4e8], R18 ;  /* 0x0004e81201007387 */ /* 0x0001e80000100a00 */
[----:B------:R-:W3:Y:S04]  /*f7a50*/  LDL.LU R28, [R1+0x5a4] ;  /* 0x0005a400011c7983 */ /* 0x000ee80000300800 */
[----:B------:R1:W-:Y:S01]  /*f7a60*/  STL.64 [R1+0x4f8], R26 ;  /* 0x0004f81a01007387 */ /* 0x0003e20000100a00 */
[----:B0-----:R-:W-:-:S04]  /*f7a70*/  LEA R18, P2, R23, R4, 0x1 ;  /* 0x0000000417127211 */ /* 0x001fc800078408ff */
[----:B------:R-:W-:Y:S01]  /*f7a80*/  LEA.HI.X.SX32 R19, R23, R3, 0x1, P2 ;  /* 0x0000000317137211 */ /* 0x000fe200010f0eff */
[----:B-1----:R-:W2:Y:S01]  /*f7a90*/  LDL.LU R26, [R1+0x57c] ;  /* 0x00057c00011a7983 */ /* 0x002ea20000300800 */
[----:B------:R-:W-:-:S03]  /*f7aa0*/  LEA R6, P2, R22, R4, 0x1 ;  /* 0x0000000416067211 */ /* 0x000fc600078408ff */
[----:B------:R4:W-:Y:S01]  /*f7ab0*/  STL.64 [R1+0x4f0], R20 ;  /* 0x0004f01401007387 */ /* 0x0009e20000100a00 */
[----:B------:R-:W-:-:S03]  /*f7ac0*/  LEA.HI.X.SX32 R7, R22, R3, 0x1, P2 ;  /* 0x0000000316077211 */ /* 0x000fc600010f0eff */
[----:B------:R-:W-:Y:S04]  /*f7ad0*/  STL.64 [R1+0x518], R18 ;  /* 0x0005181201007387 */ /* 0x000fe80000100a00 */
[----:B------:R-:W2:Y:S01]  /*f7ae0*/  LDL.LU R23, [R1+0x5b4] ;  /* 0x0005b40001177983 */ /* 0x000ea20000300800 */
[----:B----4-:R-:W-:-:S04]  /*f7af0*/  LEA R20, P1, R17, R4, 0x1 ;  /* 0x0000000411147211 */ /* 0x010fc800078208ff */
[----:B------:R-:W-:Y:S02]  /*f7b00*/  LEA.HI.X.SX32 R21, R17, R3, 0x1, P1 ;  /* 0x0000000311157211 */ /* 0x000fe400008f0eff */
[----:B------:R-:W4:Y:S04]  /*f7b10*/  LDL.LU R17, [R1+0x5c4] ;  /* 0x0005c40001117983 */ /* 0x000f280000300800 */
[----:B------:R-:W-:Y:S04]  /*f7b20*/  STL.64 [R1+0x520], R20 ;  /* 0x0005201401007387 */ /* 0x000fe80000100a00 */
[----:B------:R0:W-:Y:S04]  /*f7b30*/  STL.64 [R1+0x530], R6 ;  /* 0x0005300601007387 */ /* 0x0001e80000100a00 */
[----:B0-----:R-:W2:Y:S01]  /*f7b40*/  LDL.LU.64 R6, [R1+0x3b78] ;  /* 0x003b780001067983 */ /* 0x001ea20000300a00 */
[----:B------:R-:W-:-:S02]  /*f7b50*/  LEA R18, P3, R11, R4, 0x1 ;  /* 0x000000040b127211 */ /* 0x000fc400078608ff */
[----:B------:R-:W-:Y:S01]  /*f7b60*/  LEA R20, P1, R25, R4, 0x1 ;  /* 0x0000000419147211 */ /* 0x000fe200078208ff */
[----:B------:R-:W3:Y:S01]  /*f7b70*/  LDL.LU R27, [R1+0x5ac] ;  /* 0x0005ac00011b7983 */ /* 0x000ee20000300800 */
[-C--:B------:R-:W-:Y:S01]  /*f7b80*/  LEA.HI.X.SX32 R19, R11, R3.reuse, 0x1, P3 ;  /* 0x000000030b137211 */ /* 0x080fe200018f0eff */
[----:B------:R-:W-:Y:S01]  /*f7b90*/  IMAD.MOV.U32 R11, RZ, RZ, R10 ;  /* 0x000000ffff0b7224 */ /* 0x000fe200078e000a */
[----:B------:R-:W-:-:S03]  /*f7ba0*/  LEA.HI.X.SX32 R21, R25, R3, 0x1, P1 ;  /* 0x0000000319157211 */ /* 0x000fc600008f0eff */
[----:B------:R0:W-:Y:S04]  /*f7bb0*/  STL.64 [R1+0x528], R18 ;  /* 0x0005281201007387 */ /* 0x0001e80000100a00 */
[----:B------:R-:W3:Y:S01]  /*f7bc0*/  LDL.LU R22, [R1+0x5cc] ;  /* 0x0005cc0001167983 */ /* 0x000ee20000300800 */
[----:B--2---:R-:W-:Y:S02]  /*f7bd0*/  IMAD.MOV.U32 R10, RZ, RZ, R7 ;  /* 0x000000ffff0a7224 */ /* 0x004fe400078e0007 */
[----:B------:R-:W-:Y:S02]  /*f7be0*/  IMAD.MOV.U32 R7, RZ, RZ, R5 ;  /* 0x000000ffff077224 */ /* 0x000fe400078e0005 */
[----:B------:R-:W2:Y:S04]  /*f7bf0*/  LDL.LU R5, [R1+0x5dc] ;  /* 0x0005dc0001057983 */ /* 0x000ea80000300800 */
[----:B------:R-:W2:Y:S04]  /*f7c00*/  LDL.LU R24, [R1+0x5fc] ;  /* 0x0005fc0001187983 */ /* 0x000ea80000300800 */
[----:B------:R-:W2:Y:S01]  /*f7c10*/  LDL.LU R25, [R1+0x5d4] ;  /* 0x0005d40001197983 */ /* 0x000ea20000300800 */
[----:B0-----:R-:W-:-:S04]  /*f7c20*/  LEA R18, P2, R2, R4, 0x1 ;  /* 0x0000000402127211 */ /* 0x001fc800078408ff */
[----:B------:R-:W-:Y:S01]  /*f7c30*/  LEA.HI.X.SX32 R19, R2, R3, 0x1, P2 ;  /* 0x0000000302137211 */ /* 0x000fe200010f0eff */
[----:B--2---:R0:W-:Y:S04]  /*f7c40*/  STL.64 [R1+0x3b68], R24 ;  /* 0x003b681801007387 */ /* 0x0041e80000100a00 */
[----:B------:R1:W-:Y:S04]  /*f7c50*/  STL.64 [R1+0x540], R20 ;  /* 0x0005401401007387 */ /* 0x0003e80000100a00 */
[----:B------:R-:W2:Y:S01]  /*f7c60*/  LDL.LU R2, [R1+0x3b70] ;  /* 0x003b700001027983 */ /* 0x000ea20000300800 */
[----:B0-----:R-:W-:-:S02]  /*f7c70*/  LEA R24, P1, R26, R4, 0x1 ;  /* 0x000000041a187211 */ /* 0x001fc400078208ff */
[C---:B-1----:R-:W-:Y:S02]  /*f7c80*/  LEA R20, P3, R13.reuse, R4, 0x1 ;  /* 0x000000040d147211 */ /* 0x042fe400078608ff */
[-C--:B------:R-:W-:Y:S01]  /*f7c90*/  LEA.HI.X.SX32 R25, R26, R3.reuse, 0x1, P1 ;  /* 0x000000031a197211 */ /* 0x080fe200008f0eff */
[----:B------:R-:W-:Y:S01]  /*f7ca0*/  STL.64 [R1+0x560], R18 ;  /* 0x0005601201007387 */ /* 0x000fe20000100a00 */
[----:B------:R-:W-:-:S03]  /*f7cb0*/  LEA.HI.X.SX32 R21, R13, R3, 0x1, P3 ;  /* 0x000000030d157211 */ /* 0x000fc600018f0eff */
[----:B------:R-:W-:Y:S04]  /*f7cc0*/  STL.64 [R1+0x578], R24 ;  /* 0x0005781801007387 */ /* 0x000fe80000100a00 */
[----:B------:R-:W2:Y:S04]  /*f7cd0*/  LDL.LU R26, [R1+0x604] ;  /* 0x00060400011a7983 */ /* 0x000ea80000300800 */
[----:B------:R-:W2:Y:S04]  /*f7ce0*/  LDL.LU R13, [R1+0x60c] ;  /* 0x00060c00010d7983 */ /* 0x000ea80000300800 */
[----:B------:R0:W-:Y:S04]  /*f7cf0*/  STL.64 [R1+0x570], R20 ;  /* 0x0005701401007387 */ /* 0x0001e80000100a00 */
[----:B0-----:R-:W2:Y:S04]  /*f7d00*/  LDL.LU R21, [R1+0x614] ;  /* 0x0006140001157983 */ /* 0x001ea80000300800 */
[----:B------:R-:W2:Y:S01]  /*f7d10*/  LDL.LU R20, [R1+0x624] ;  /* 0x0006240001147983 */ /* 0x000ea20000300800 */
[----:B---3--:R-:W-:-:S04]  /*f7d20*/  LEA R18, P2, R28, R4, 0x1 ;  /* 0x000000041c127211 */ /* 0x008fc800078408ff */
[----:B------:R-:W-:Y:S02]  /*f7d30*/  LEA.HI.X.SX32 R19, R28, R3, 0x1, P2 ;  /* 0x000000031c137211 */ /* 0x000fe400010f0eff */
[----:B------:R-:W-:-:S04]  /*f7d40*/  LEA R24, P2, R23, R4, 0x1 ;  /* 0x0000000417187211 */ /* 0x000fc800078408ff */
[----:B------:R-:W-:Y:S01]  /*f7d50*/  LEA.HI.X.SX32 R25, R23, R3, 0x1, P2 ;  /* 0x0000000317197211 */ /* 0x000fe200010f0eff */
[----:B--2---:R0:W-:Y:S04]  /*f7d60*/  STL.64 [R1+0x3b60], R20 ;  /* 0x003b601401007387 */ /* 0x0041e80000100a00 */
[----:B------:R-:W-:Y:S01]  /*f7d70*/  STL.64 [R1+0x580], R18 ;  /* 0x0005801201007387 */ /* 0x000fe20000100a00 */
[----:B0-----:R-:W-:-:S04]  /*f7d80*/  LEA R20, P1, R27, R4, 0x1 ;  /* 0x000000041b147211 */ /* 0x001fc800078208ff */
[----:B------:R-:W-:-:S05]  /*f7d90*/  LEA.HI.X.SX32 R21, R27, R3, 0x1, P1 ;  /* 0x000000031b157211 */ /* 0x000fca00008f0eff */
[----:B------:R-:W-:Y:S04]  /*f7da0*/  STL.64 [R1+0x5a0], R20 ;  /* 0x0005a01401007387 */ /* 0x000fe80000100a00 */
[----:B------:R0:W-:Y:S04]  /*f7db0*/  STL.64 [R1+0x5b0], R24 ;  /* 0x0005b01801007387 */ /* 0x0001e80000100a00 */
[----:B0-----:R-:W2:Y:S01]  /*f7dc0*/  LDL.LU.64 R24, [R1+0x3b68] ;  /* 0x003b680001187983 */ /* 0x001ea20000300a00 */
[-C--:B----4-:R-:W-:Y:S02]  /*f7dd0*/  LEA R18, P3, R17, R4.reuse, 0x1 ;  /* 0x0000000411127211 */ /* 0x090fe400078608ff */
[----:B------:R-:W-:-:S02]  /*f7de0*/  LEA R20, P1, R22, R4, 0x1 ;  /* 0x0000000416147211 */ /* 0x000fc400078208ff */
[-C--:B------:R-:W-:Y:S02]  /*f7df0*/  LEA.HI.X.SX32 R19, R17, R3.reuse, 0x1, P3 ;  /* 0x0000000311137211 */ /* 0x080fe400018f0eff */
[----:B------:R-:W-:Y:S01]  /*f7e00*/  LEA.HI.X.SX32 R21, R22, R3, 0x1, P1 ;  /* 0x0000000316157211 */ /* 0x000fe200008f0eff */
[----:B------:R-:W3:Y:S04]  /*f7e10*/  LDL.LU R17, [R1+0x628] ;  /* 0x0006280001117983 */ /* 0x000ee80000300800 */
[----:B------:R-:W-:Y:S04]  /*f7e20*/  STL.64 [R1+0x5a8], R18 ;  /* 0x0005a81201007387 */ /* 0x000fe80000100a00 */
[----:B------:R0:W-:Y:S02]  /*f7e30*/  STL.64 [R1+0x5c0], R20 ;  /* 0x0005c01401007387 */ /* 0x0001e40000100a00 */
[----:B0-----:R-:W-:-:S04]  /*f7e40*/  LEA R20, P1, R5, R4, 0x1 ;  /* 0x0000000405147211 */ /* 0x001fc800078208ff */
[----:B------:R-:W-:Y:S02]  /*f7e50*/  LEA.HI.X.SX32 R21, R5, R3, 0x1, P1 ;  /* 0x0000000305157211 */ /* 0x000fe400008f0eff */
[----:B--2---:R-:W-:-:S04]  /*f7e60*/  LEA R18, P2, R25, R4, 0x1 ;  /* 0x0000000419127211 */ /* 0x004fc800078408ff */
[----:B------:R-:W-:-:S05]  /*f7e70*/  LEA.HI.X.SX32 R19, R25, R3, 0x1, P2 ;  /* 0x0000000319137211 */ /* 0x000fca00010f0eff */
[----:B------:R-:W-:Y:S04]  /*f7e80*/  STL.64 [R1+0x5c8], R18 ;  /* 0x0005c81201007387 */ /* 0x000fe80000100a00 */
[----:B------:R0:W-:Y:S04]  /*f7e90*/  STL.64 [R1+0x5d8], R20 ;  /* 0x0005d81401007387 */ /* 0x0001e80000100a00 */
[----:B0-----:R-:W2:Y:S04]  /*f7ea0*/  LDL.LU.64 R20, [R1+0x3b60] ;  /* 0x003b600001147983 */ /* 0x001ea80000300a00 */
[----:B------:R-:W4:Y:S01]  /*f7eb0*/  LDL.LU R25, [R1+0x62c] ;  /* 0x00062c0001197983 */ /* 0x000f220000300800 */
[----:B------:R-:W-:-:S03]  /*f7ec0*/  LEA R22, P3, R24, R4, 0x1 ;  /* 0x0000000418167211 */ /* 0x000fc600078608ff */
[----:B------:R-:W4:Y:S01]  /*f7ed0*/  LDL.LU R5, [R1+0x634] ;  /* 0x0006340001057983 */ /* 0x000f220000300800 */
[----:B------:R-:W-:-:S03]  /*f7ee0*/  LEA.HI.X.SX32 R23, R24, R3, 0x1, P3 ;  /* 0x0000000318177211 */ /* 0x000fc600018f0eff */
[----:B------:R-:W4:Y:S01]  /*f7ef0*/  LDL.LU R24, [R1+0x658] ;  /* 0x0006580001187983 */ /* 0x000f220000300800 */
[----:B------:R-:W-:-:S03]  /*f7f00*/  LEA R18, P2, R26, R4, 0x1 ;  /* 0x000000041a127211 */ /* 0x000fc600078408ff */
[----:B------:R0:W-:Y:S01]  /*f7f10*/  STL.64 [R1+0x5d0], R22 ;  /* 0x0005d01601007387 */ /* 0x0001e20000100a00 */
[----:B------:R-:W-:Y:S02]  /*f7f20*/  LEA.HI.X.SX32 R19, R26, R3, 0x1, P2 ;  /* 0x000000031a137211 */ /* 0x000fe400010f0eff */
[----:B0-----:R-:W-:-:S04]  /*f7f30*/  LEA R22, P1, R13, R4, 0x1 ;  /* 0x000000040d167211 */ /* 0x001fc800078208ff */
[----:B------:R-:W-:Y:S01]  /*f7f40*/  LEA.HI.X.SX32 R23, R13, R3, 0x1, P1 ;  /* 0x000000030d177211 */ /* 0x000fe200008f0eff */
[----:B------:R-:W-:Y:S02]  /*f7f50*/  IMAD.MOV.U32 R13, RZ, RZ, R11 ;  /* 0x000000ffff0d7224 */ /* 0x000fe400078e000b */
[----:B------:R-:W-:Y:S01]  /*f7f60*/  IMAD.MOV.U32 R11, RZ, RZ, R7 ;  /* 0x000000ffff0b7224 */ /* 0x000fe200078e0007 */
[----:B------:R-:W-:Y:S04]  /*f7f70*/  STL.64 [R1+0x5f8], R18 ;  /* 0x0005f81201007387 */ /* 0x000fe80000100a00 */
[----:B------:R0:W-:Y:S04]  /*f7f80*/  STL.64 [R1+0x600], R22 ;  /* 0x0006001601007387 */ /* 0x0001e80000100a00 */
[----:B------:R3:W-:Y:S04]  /*f7f90*/  STL.64 [R1+0x3b58], R10 ;  /* 0x003b580a01007387 */ /* 0x0007e80000100a00 */
[----:B0-----:R-:W4:Y:S01]  /*f7fa0*/  LDL.LU R23, [R1+0x65c] ;  /* 0x00065c0001177983 */ /* 0x001f220000300800 */
[----:B---3--:R-:W-:-:S03]  /*f7fb0*/  LEA R10, P1, R17, R4, 0x1 ;  /* 0x00000004110a7211 */ /* 0x008fc600078208ff */
[----:B------:R-:W3:Y:S01]  /*f7fc0*/  LDL.LU R7, [R1+0x664] ;  /* 0x0006640001077983 */ /* 0x000ee20000300800 */
[-C--:B------:R-:W-:Y:S02]  /*f7fd0*/  LEA.HI.X.SX32 R11, R17, R3.reuse, 0x1, P1 ;  /* 0x00000003110b7211 */ /* 0x080fe400008f0eff */
[CC--:B--2---:R-:W-:Y:S02]  /*f7fe0*/  LEA R26, P2, R21.reuse, R4.reuse, 0x1 ;  /* 0x00000004151a7211 */ /* 0x0c4fe400078408ff */
[CC--:B------:R-:W-:Y:S02]  /*f7ff0*/  LEA R18, P3, R20.reuse, R4.reuse, 0x1 ;  /* 0x0000000414127211 */ /* 0x0c0fe400078608ff */
[-C--:B------:R-:W-:Y:S02]  /*f8000*/  LEA.HI.X.SX32 R27, R21, R3.reuse, 0x1, P2 ;  /* 0x00000003151b7211 */ /* 0x080fe400010f0eff */
[----:B------:R-:W-:Y:S01]  /*f8010*/  LEA.HI.X.SX32 R19, R20, R3, 0x1, P3 ;  /* 0x0000000314137211 */ /* 0x000fe200018f0eff */
[----:B------:R-:W2:Y:S04]  /*f8020*/  LDL.LU R21, [R1+0x668] ;  /* 0x0006680001157983 */ /* 0x000ea80000300800 */
[----:B------:R-:W-:Y:S04]  /*f8030*/  STL.64 [R1+0x610], R26 ;  /* 0x0006101a01007387 */ /* 0x000fe80000100a00 */
[----:B------:R0:W-:Y:S04]  /*f8040*/  STL.64 [R1+0x608], R18 ;  /* 0x0006081201007387 */ /* 0x0001e80000100a00 */
[----:B------:R4:W-:Y:S04]  /*f8050*/  STL.64 [R1+0x620], R10 ;  /* 0x0006200a01007387 */ /* 0x0009e80000100a00 */
[----:B0-----:R-:W2:Y:S01]  /*f8060*/  LDL.LU R18, [R1+0x684] ;  /* 0x0006840001127983 */ /* 0x001ea20000300800 */
[----:B----4-:R-:W-:-:S03]  /*f8070*/  LEA R10, P1, R25, R4, 0x1 ;  /* 0x00000004190a7211 */ /* 0x010fc600078208ff */
[----:B------:R-:W4:Y:S01]  /*f8080*/  LDL.LU R22, [R1+0x68c] ;  /* 0x00068c0001167983 */ /* 0x000f220000300800 */
[----:B------:R-:W-:-:S05]  /*f8090*/  LEA.HI.X.SX32 R11, R25, R3, 0x1, P1 ;  /* 0x00000003190b7211 */ /* 0x000fca00008f0eff */
[----:B------:R0:W-:Y:S04]  /*f80a0*/  STL.64 [R1+0x628], R10 ;  /* 0x0006280a01007387 */ /* 0x0001e80000100a00 */
[----:B0-----:R-:W4:Y:S01]  /*f80b0*/  LDL.LU.64 R10, [R1+0x3b58] ;  /* 0x003b5800010a7983 */ /* 0x001f220000300a00 */
[----:B------:R-:W-:Y:S01]  /*f80c0*/  LEA R26, P2, R5, R4, 0x1 ;  /* 0x00000004051a7211 */ /* 0x000fe200078408ff */
[----:B------:R-:W-:-:S03]  /*f80d0*/  VIADD R28, R2, UR46 ;  /* 0x0000002e021c7c36 */ /* 0x000fc60008000000 */
[-C--:B------:R-:W-:Y:S01]  /*f80e0*/  LEA.HI.X.SX32 R27, R5, R3.reuse, 0x1, P2 ;  /* 0x00000003051b7211 */ /* 0x080fe200010f0eff */
[----:B------:R-:W-:Y:S01]  /*f80f0*/  IMAD.MOV.U32 R17, RZ, RZ, R14 ;  /* 0x000000ffff117224 */ /* 0x000fe200078e000e */
[CC--:B------:R-:W-:Y:S01]  /*f8100*/  LEA R14, P3, R24.reuse, R4.reuse, 0x1 ;  /* 0x00000004180e7211 */ /* 0x0c0fe200078608ff */
[----:B------:R-:W-:Y:S02]  /*f8110*/  IMAD.MOV.U32 R19, RZ, RZ, R16 ;  /* 0x000000ffff137224 */ /* 0x000fe400078e0010 */
[----:B------:R-:W-:Y:S01]  /*f8120*/  IMAD.MOV.U32 R16, RZ, RZ, R0 ;  /* 0x000000ffff107224 */ /* 0x000fe200078e0000 */
[----:B------:R-:W-:Y:S01]  /*f8130*/  STL.64 [R1+0x638], R26 ;  /* 0x0006381a01007387 */ /* 0x000fe20000100a00 */
[----:B------:R-:W-:Y:S01]  /*f8140*/  IMAD.MOV.U32 R20, RZ, RZ, R15 ;  /* 0x000000ffff147224 */ /* 0x000fe200078e000f */
[----:B------:R-:W-:Y:S01]  /*f8150*/  LEA.HI.X.SX32 R15, R24, R3, 0x1, P3 ;  /* 0x00000003180f7211 */ /* 0x000fe200018f0eff */
[----:B------:R-:W-:Y:S01]  /*f8160*/  VIADD R0, R28, UR42 ;  /* 0x0000002a1c007c36 */ /* 0x000fe20008000000 */
[----:B------:R0:W-:Y:S03]  /*f8170*/  STL.64 [R1+0x3b50], R28 ;  /* 0x003b501c01007387 */ /* 0x0001e60000100a00 */
[----:B------:R-:W-:Y:S01]  /*f8180*/  VIADD R5, R0, UR41 ;  /* 0x0000002900057c36 */ /* 0x000fe20008000000 */
[----:B------:R1:W-:Y:S01]  /*f8190*/  STL.64 [R1+0x630], R14 ;  /* 0x0006300e01007387 */ /* 0x0003e20000100a00 */
[----:B0-----:R-:W-:-:S02]  /*f81a0*/  LEA R28, P1, R23, R4, 0x1 ;  /* 0x00000004171c7211 */ /* 0x001fc400078208ff */
[----:B---3--:R-:W-:Y:S02]  /*f81b0*/  LEA R26, P2, R7, R4, 0x1 ;  /* 0x00000004071a7211 */ /* 0x008fe400078408ff */
[-C--:B------:R-:W-:Y:S01]  /*f81c0*/  LEA.HI.X.SX32 R29, R23, R3.reuse, 0x1, P1 ;  /* 0x00000003171d7211 */ /* 0x080fe200008f0eff */
[----:B-1----:R-:W-:Y:S01]  /*f81d0*/  IMAD.MOV.U32 R15, RZ, RZ, R6 ;  /* 0x000000ffff0f7224 */ /* 0x002fe200078e0006 */
[----:B------:R-:W-:Y:S01]  /*f81e0*/  LEA.HI.X.SX32 R27, R7, R3, 0x1, P2 ;  /* 0x00000003071b7211 */ /* 0x000fe200010f0eff */
[----:B------:R-:W-:-:S04]  /*f81f0*/  VIADD R6, R5, UR40 ;  /* 0x0000002805067c36 */ /* 0x000fc80008000000 */
[----:B------:R-:W-:Y:S01]  /*f8200*/  VIADD R7, R6, UR36 ;  /* 0x0000002406077c36 */ /* 0x000fe20008000000 */
[----:B--2---:R-:W-:-:S04]  /*f8210*/  LEA R24, P3, R21, R4, 0x1 ;  /* 0x0000000415187211 */ /* 0x004fc800078608ff */
[----:B------:R-:W-:Y:S01]  /*f8220*/  LEA.HI.X.SX32 R25, R21, R3, 0x1, P3 ;  /* 0x0000000315197211 */ /* 0x000fe200018f0eff */
[----:B------:R-:W-:Y:S02]  /*f8230*/  IMAD.MOV.U32 R21, RZ, RZ, R19 ;  /* 0x000000ffff157224 */ /* 0x000fe400078e0013 */
[----:B----4-:R-:W-:Y:S02]  /*f8240*/  IMAD.MOV.U32 R14, RZ, RZ, R11 ;  /* 0x000000ffff0e7224 */ /* 0x010fe400078e000b */
[----:B------:R-:W2:Y:S04]  /*f8250*/  LDL.LU R11, [R1+0x694] ;  /* 0x00069400010b7983 */ /* 0x000ea80000300800 */
[----:B------:R-:W3:Y:S04]  /*f8260*/  LDL.LU R23, [R1+0x6bc] ;  /* 0x0006bc0001177983 */ /* 0x000ee80000300800 */
[----:B------:R0:W-:Y:S04]  /*f8270*/  STL.64 [R1+0x658], R28 ;  /* 0x0006581c01007387 */ /* 0x0001e80000100a00 */
[----:B------:R-:W-:Y:S01]  /*f8280*/  STL.64 [R1+0x660], R26 ;  /* 0x0006601a01007387 */ /* 0x000fe20000100a00 */
[----:B0-----:R-:W-:Y:S01]  /*f8290*/  IMAD.MOV.U32 R29, RZ, RZ, R8 ;  /* 0x000000ffff1d7224 */ /* 0x001fe200078e0008 */
[----:B------:R-:W-:-:S02]  /*f82a0*/  LEA R28, P1, R8, R4, 0x1 ;  /* 0x00000004081c7211 */ /* 0x000fc400078208ff */
[----:B------:R-:W-:Y:S02]  /*f82b0*/  STL.64 [R1+0x670], R24 ;  /* 0x0006701801007387 */ /* 0x000fe40000100a00 */
[----:B------:R-:W-:Y:S02]  /*f82c0*/  LEA.HI.X.SX32 R29, R29, R3, 0x1, P1 ;  /* 0x000000031d1d7211 */ /* 0x000fe400008f0eff */
[----:B------:R-:W4:Y:S04]  /*f82d0*/  LDL.LU R19, [R1+0x6d4] ;  /* 0x0006d40001137983 */ /* 0x000f280000300800 */
[----:B------:R0:W-:Y:S04]  /*f82e0*/  STL.64 [R1+0x3b20], R6 ;  /* 0x003b200601007387 */ /* 0x0001e80000100a00 */
[----:B0-----:R-:W2:Y:S04]  /*f82f0*/  LDL.LU R6, [R1+0x6cc] ;  /* 0x0006cc0001067983 */ /* 0x001ea80000300800 */
[----:B------:R-:W-:Y:S04]  /*f8300*/  STL [R1+0x3b38], R7 ;  /* 0x003b380701007387 */ /* 0x000fe80000100800 */
[----:B------:R0:W-:Y:S04]  /*f8310*/  STL.64 [R1+0x668], R28 ;  /* 0x0006681c01007387 */ /* 0x0001e80000100a00 */
[----:B0-----:R-:W2:Y:S01]  /*f8320*/  LDL.LU.64 R28, [R1+0x3b50] ;  /* 0x003b5000011c7983 */ /* 0x001ea20000300a00 */
[----:B------:R-:W-:-:S02]  /*f8330*/  LEA R26, P2, R18, R4, 0x1 ;  /* 0x00000004121a7211 */ /* 0x000fc400078408ff */
[-C--:B------:R-:W-:Y:S02]  /*f8340*/  LEA R24, P3, R22, R4.reuse, 0x1 ;  /* 0x0000000416187211 */ /* 0x080fe400078608ff */
[-C--:B------:R-:W-:Y:S01]  /*f8350*/  LEA.HI.X.SX32 R27, R18, R3.reuse, 0x1, P2 ;  /* 0x00000003121b7211 */ /* 0x080fe200010f0eff */
[----:B------:R-:W-:Y:S01]  /*f8360*/  VIADD R8, R7, UR38 ;  /* 0x0000002607087c36 */ /* 0x000fe20008000000 */
[----:B------:R-:W-:Y:S01]  /*f8370*/  LEA.HI.X.SX32 R25, R22, R3, 0x1, P3 ;  /* 0x0000000316197211 */ /* 0x000fe200018f0eff */
[----:B------:R-:W-:Y:S02]  /*f8380*/  IMAD.MOV.U32 R18, RZ, RZ, R13 ;  /* 0x000000ffff127224 */ /* 0x000fe400078e000d */
[----:B------:R-:W-:Y:S02]  /*f8390*/  IMAD.MOV.U32 R13, RZ, RZ, R9 ;  /* 0x000000ffff0d7224 */ /* 0x000fe400078e0009 */
[----:B------:R-:W-:Y:S02]  /*f83a0*/  IMAD.MOV.U32 R22, RZ, RZ, R15 ;  /* 0x000000ffff167224 */ /* 0x000fe400078e000f */
[----:B------:R-:W-:Y:S01]  /*f83b0*/  VIADD R9, R8, UR39 ;  /* 0x0000002708097c36 */ /* 0x000fe20008000000 */
[----:B--2---:R0:W-:Y:S04]  /*f83c0*/  STL.64 [R1+0x3b48], R28 ;  /* 0x003b481c01007387 */ /* 0x0041e80000100a00 */
[----:B------:R1:W-:Y:S04]  /*f83d0*/  STL.64 [R1+0x680], R26 ;  /* 0x0006801a01007387 */ /* 0x0003e80000100a00 */
[----:B------:R-:W2:Y:S01]  /*f83e0*/  LDL.LU R15, [R1+0x6ec] ;  /* 0x0006ec00010f7983 */ /* 0x000ea20000300800 */
[----:B0-----:R-:W-:Y:S01]  /*f83f0*/  IMAD.MOV.U32 R29, RZ, RZ, R10 ;  /* 0x000000ffff1d7224 */ /* 0x001fe200078e000a */
[----:B------:R-:W-:-:S02]  /*f8400*/  LEA R28, P1, R10, R4, 0x1 ;  /* 0x000000040a1c7211 */ /* 0x000fc400078208ff */
[----:B------:R3:W-:Y:S01]  /*f8410*/  STL.64 [R1+0x688], R24 ;  /* 0x0006881801007387 */ /* 0x0007e20000100a00 */
[-C--:B-1----:R-:W-:Y:S02]  /*f8420*/  LEA R26, P2, R11, R4.reuse, 0x1 ;  /* 0x000000040b1a7211 */ /* 0x082fe400078408ff */
[-C--:B------:R-:W-:Y:S01]  /*f8430*/  LEA.HI.X.SX32 R29, R29, R3.reuse, 0x1, P1 ;  /* 0x000000031d1d7211 */ /* 0x080fe200008f0eff */
[----:B------:R-:W-:Y:S01]  /*f8440*/  STL.64 [R1+0x3b28], R8 ;  /* 0x003b280801007387 */ /* 0x000fe20000100a00 */
[-C--:B------:R-:W-:Y:S01]  /*f8450*/  LEA.HI.X.SX32 R27, R11, R3.reuse, 0x1, P2 ;  /* 0x000000030b1b7211 */ /* 0x080fe200010f0eff */
[----:B------:R-:W-:Y:S01]  /*f8460*/  VIADD R10, R9, UR37 ;  /* 0x00000025090a7c36 */ /* 0x000fe20008000000 */
[CC--:B---3--:R-:W-:Y:S01]  /*f8470*/  LEA R24, P3, R23.reuse, R4.reuse, 0x1 ;  /* 0x0000000417187211 */ /* 0x0c8fe200078608ff */
[----:B------:R0:W-:Y:S03]  /*f8480*/  STL.64 [R1+0x698], R28 ;  /* 0x0006981c01007387 */ /* 0x0001e60000100a00 */
[----:B------:R-:W-:Y:S01]  /*f8490*/  LEA.HI.X.SX32 R25, R23, R3, 0x1, P3 ;  /* 0x0000000317197211 */ /* 0x000fe200018f0eff */
[----:B------:R-:W-:Y:S01]  /*f84a0*/  VIADD R11, R10, UR64 ;  /* 0x000000400a0b7c36 */ /* 0x000fe20008000000 */
[----:B------:R1:W-:Y:S01]  /*f84b0*/  STL.64 [R1+0x690], R26 ;  /* 0x0006901a01007387 */ /* 0x0003e20000100a00 */
[----:B0-----:R-:W-:Y:S01]  /*f84c0*/  IMAD.MOV.U32 R29, RZ, RZ, R12 ;  /* 0x000000ffff1d7224 */ /* 0x001fe200078e000c */
[----:B------:R-:W-:-:S02]  /*f84d0*/  LEA R28, P1, R12, R4, 0x1 ;  /* 0x000000040c1c7211 */ /* 0x000fc400078208ff */
[----:B------:R0:W-:Y:S02]  /*f84e0*/  STL.64 [R1+0x6b8], R24 ;  /* 0x0006b81801007387 */ /* 0x0001e40000100a00 */
[----:B------:R-:W-:Y:S02]  /*f84f0*/  LEA.HI.X.SX32 R29, R29, R3, 0x1, P1 ;  /* 0x000000031d1d7211 */ /* 0x000fe400008f0eff */
[----:B-1----:R-:W3:Y:S04]  /*f8500*/  LDL.LU R27, [R1+0x6f4] ;  /* 0x0006f400011b7983 */ /* 0x002ee80000300800 */
[----:B0-----:R-:W2:Y:S04]  /*f8510*/  LDL.LU R25, [R1+0x71c] ;  /* 0x00071c0001197983 */ /* 0x001ea80000300800 */
[----:B------:R-:W2:Y:S04]  /*f8520*/  LDL.LU R26, [R1+0x724] ;  /* 0x00072400011a7983 */ /* 0x000ea80000300800 */
[----:B------:R0:W-:Y:S04]  /*f8530*/  STL.64 [R1+0x3b18], R10 ;  /* 0x003b180a01007387 */ /* 0x0001e80000100a00 */
[----:B0-----:R-:W2:Y:S04]  /*f8540*/  LDL.LU R10, [R1+0x6f0] ;  /* 0x0006f000010a7983 */ /* 0x001ea80000300800 */
[----:B------:R0:W-:Y:S04]  /*f8550*/  STL.64 [R1+0x6c0], R28 ;  /* 0x0006c01c01007387 */ /* 0x0001e80000100a00 */
[----:B0-----:R-:W2:Y:S01]  /*f8560*/  LDL.LU.64 R28, [R1+0x3b48] ;  /* 0x003b4800011c7983 */ /* 0x001ea20000300a00 */
[-C--:B----4-:R-:W-:Y:S01]  /*f8570*/  LEA R8, P2, R19, R4.reuse, 0x1 ;  /* 0x0000000413087211 */ /* 0x090fe200078408ff */
[----:B------:R-:W-:Y:S01]  /*f8580*/  IMAD.MOV.U32 R24, RZ, RZ, R20 ;  /* 0x000000ffff187224 */ /* 0x000fe200078e0014 */
[----:B------:R-:W-:-:S02]  /*f8590*/  LEA R20, P3, R6, R4, 0x1 ;  /* 0x0000000406147211 */ /* 0x000fc400078608ff */
[-C--:B------:R-:W-:Y:S01]  /*f85a0*/  LEA.HI.X.SX32 R9, R19, R3.reuse, 0x1, P2 ;  /* 0x0000000313097211 */ /* 0x080fe200010f0eff */
[----:B------:R-:W-:Y:S01]  /*f85b0*/  VIADD R12, R11, UR4 ;  /* 0x000000040b0c7c36 */ /* 0x000fe20008000000 */
[----:B------:R-:W0:Y:S01]  /*f85c0*/  LDCU UR4, c[0x0][0x39c] ;  /* 0x00007380ff0477ac */ /* 0x000e220008000800 */
[----:B------:R-:W-:Y:S01]  /*f85d0*/  IMAD.MOV.U32 R23, RZ, RZ, R21 ;  /* 0x000000ffff177224 */ /* 0x000fe200078e0015 */
[----:B------:R-:W-:Y:S01]  /*f85e0*/  LEA.HI.X.SX32 R21, R6, R3, 0x1, P3 ;  /* 0x0000000306157211 */ /* 0x000fe200018f0eff */
[----:B------:R1:W-:Y:S01]  /*f85f0*/  STL.64 [R1+0x6d0], R8 ;  /* 0x0006d00801007387 */ /* 0x0003e20000100a00 */
[-C--:B------:R-:W-:Y:S01]  /*f8600*/  LEA R6, P1, R22, R4.reuse, 0x1 ;  /* 0x0000000416067211 */ /* 0x080fe200078208ff */
[----:B-1----:R-:W-:Y:S02]  /*f8610*/  IMAD.MOV.U32 R8, RZ, RZ, R18 ;  /* 0x000000ffff087224 */ /* 0x002fe400078e0012 */
[----:B------:R-:W-:Y:S02]  /*f8620*/  IMAD.MOV.U32 R18, RZ, RZ, R13 ;  /* 0x000000ffff127224 */ /* 0x000fe400078e000d */
[----:B------:R-:W-:Y:S01]  /*f8630*/  VIADD R13, R12, UR7 ;  /* 0x000000070c0d7c36 */ /* 0x000fe20008000000 */
[----:B------:R-:W1:Y:S01]  /*f8640*/  LDCU UR7, c[0x0][0x39c] ;  /* 0x00007380ff0777ac */ /* 0x000e620008000800 */
[----:B--2---:R2:W-:Y:S04]  /*f8650*/  STL.64 [R1+0x3b40], R28 ;  /* 0x003b401c01007387 */ /* 0x0045e80000100a00 */
[----:B------:R-:W4:Y:S04]  /*f8660*/  LDL.LU R19, [R1+0x72c] ;  /* 0x00072c0001137983 */ /* 0x000f280000300800 */
[----:B------:R-:W4:Y:S04]  /*f8670*/  LDL.LU R9, [R1+0x744] ;  /* 0x0007440001097983 */ /* 0x000f280000300800 */
[----:B------:R0:W-:Y:S01]  /*f8680*/  STL.64 [R1+0x6c8], R20 ;  /* 0x0006c81401007387 */ /* 0x0001e20000100a00 */
[----:B--2---:R-:W-:-:S04]  /*f8690*/  LEA R28, P2, R15, R4, 0x1 ;  /* 0x000000040f1c7211 */ /* 0x004fc800078408ff */
[----:B------:R-:W-:Y:S01]  /*f86a0*/  LEA.HI.X.SX32 R29, R15, R3, 0x1, P2 ;  /* 0x000000030f1d7211 */ /* 0x000fe200010f0eff */
[----:B0-----:R-:W2:Y:S01]  /*f86b0*/  LDL.LU R21, [R1+0x75c] ;  /* 0x00075c0001157983 */ /* 0x001ea20000300800 */
[----:B------:R-:W-:Y:S02]  /*f86c0*/  IMAD.MOV.U32 R20, RZ, RZ, R14 ;  /* 0x000000ffff147224 */ /* 0x000fe400078e000e */
[----:B------:R-:W-:Y:S01]  /*f86d0*/  VIADD R14, R13, UR72 ;  /* 0x000000480d0e7c36 */ /* 0x000fe20008000000 */
[----:B------:R0:W-:Y:S04]  /*f86e0*/  STL.64 [R1+0x3b30], R12 ;  /* 0x003b300c01007387 */ /* 0x0001e80000100a00 */
[----:B------:R1:W-:Y:S01]  /*f86f0*/  STL [R1+0x6e0], R6 ;  /* 0x0006e00601007387 */ /* 0x0003e20000100800 */
[----:B0-----:R-:W-:-:S02]  /*f8700*/  IMAD.MOV.U32 R12, RZ, RZ, R6 ;  /* 0x000000ffff0c7224 */ /* 0x001fc400078e0006 */
[----:B------:R-:W-:Y:S01]  /*f8710*/  IMAD.MOV.U32 R13, RZ, RZ, R7 ;  /* 0x000000ffff0d7224 */ /* 0x000fe200078e0007 */
[-C--:B-1----:R-:W-:Y:S02]  /*f8720*/  LEA R6, P3, R10, R4.reuse, 0x1 ;  /* 0x000000040a067211 */ /* 0x082fe400078608ff */
[-C--:B------:R-:W-:Y:S02]  /*f8730*/  LEA.HI.X.SX32 R13, R22, R3.reuse, 0x1, P1 ;  /* 0x00000003160d7211 */ /* 0x080fe400008f0eff */
[----:B------:R-:W-:Y:S01]  /*f8740*/  LEA.HI.X.SX32 R7, R10, R3, 0x1, P3 ;  /* 0x000000030a077211 */ /* 0x000fe200018f0eff */
[----:B------:R-:W2:Y:S04]  /*f8750*/  LDL.LU R22, [R1+0x754] ;  /* 0x0007540001167983 */ /* 0x000ea80000300800 */
[----:B------:R-:W-:Y:S04]  /*f8760*/  STL [R1+0x6e4], R13 ;  /* 0x0006e40d01007387 */ /* 0x000fe80000100800 */
[----:B------:R3:W-:Y:S04]  /*f8770*/  STL.64 [R1+0x6e8], R28 ;  /* 0x0006e81c01007387 */ /* 0x0007e80000100a00 */
[----:B------:R0:W-:Y:S01]  /*f8780*/  STL.64 [R1+0x6f8], R6 ;  /* 0x0006f80601007387 */ /* 0x0001e20000100a00 */
[----:B---3--:R-:W-:-:S02]  /*f8790*/  LEA R28, P1, R27, R4, 0x1 ;  /* 0x000000041b1c7211 */ /* 0x008fc400078208ff */
[----:B0-----:R-:W-:Y:S02]  /*f87a0*/  LEA R6, P2, R25, R4, 0x1 ;  /* 0x0000000419067211 */ /* 0x001fe400078408ff */
[-C--:B------:R-:W-:Y:S02]  /*f87b0*/  LEA.HI.X.SX32 R29, R27, R3.reuse, 0x1, P1 ;  /* 0x000000031b1d7211 */ /* 0x080fe400008f0eff */
[----:B------:R-:W-:-:S03]  /*f87c0*/  LEA.HI.X.SX32 R7, R25, R3, 0x1, P2 ;  /* 0x0000000319077211 */ /* 0x000fc600010f0eff */
[----:B------:R0:W-:Y:S04]  /*f87d0*/  STL.64 [R1+0x6f0], R28 ;  /* 0x0006f01c01007387 */ /* 0x0001e80000100a00 */
[----:B0-----:R-:W3:Y:S04]  /*f87e0*/  LDL.LU.64 R28, [R1+0x3b40] ;  /* 0x003b4000011c7983 */ /* 0x001ee80000300a00 */
[----:B------:R0:W-:Y:S04]  /*f87f0*/  STL.64 [R1+0x718], R6 ;  /* 0x0007180601007387 */ /* 0x0001e80000100a00 */
[----:B0-----:R-:W2:Y:S01]  /*f8800*/  LDL.LU R7, [R1+0x3b38] ;  /* 0x003b380001077983 */ /* 0x001ea20000300800 */
[----:B------:R-:W-:Y:S01]  /*f8810*/  LEA R12, P3, R26, R4, 0x1 ;  /* 0x000000041a0c7211 */ /* 0x000fe200078608ff */
[----:B------:R-:W-:-:S02]  /*f8820*/  VIADD R15, R14, UR71 ;  /* 0x000000470e0f7c36 */ /* 0x000fc40008000000 */
[----:B------:R-:W-:Y:S01]  /*f8830*/  IMAD.MOV.U32 R10, RZ, RZ, R23 ;  /* 0x000000ffff0a7224 */ /* 0x000fe200078e0017 */
[----:B------:R-:W-:Y:S01]  /*f8840*/  LEA.HI.X.SX32 R13, R26, R3, 0x1, P3 ;  /* 0x000000031a0d7211 */ /* 0x000fe200018f0eff */
[----:B------:R-:W-:Y:S01]  /*f8850*/  IMAD.MOV.U32 R23, RZ, RZ, R16 ;  /* 0x000000ffff177224 */ /* 0x000fe200078e0010 */
[----:B------:R-:W3:Y:S01]  /*f8860*/  LDL.LU R25, [R1+0x7bc] ;  /* 0x0007bc0001197983 */ /* 0x000ee20000300800 */
[----:B------:R-:W-:Y:S02]  /*f8870*/  VIADD R16, R15, UR70 ;  /* 0x000000460f107c36 */ /* 0x000fe40008000000 */
[----:B------:R-:W-:Y:S01]  /*f8880*/  IMAD.MOV.U32 R27, RZ, RZ, R17 ;  /* 0x000000ffff1b7224 */ /* 0x000fe200078e0011 */
[----:B------:R-:W-:Y:S01]  /*f8890*/  STL.64 [R1+0x720], R12 ;  /* 0x0007200c01007387 */ /* 0x000fe20000100a00 */
[----:B------:R-:W-:Y:S01]  /*f88a0*/  VIADD R17, R16, UR69 ;  /* 0x0000004510117c36 */ /* 0x000fe20008000000 */
[----:B------:R-:W-:Y:S01]  /*f88b0*/  LEA R6, P1, R8, R4, 0x1 ;  /* 0x0000000408067211 */ /* 0x000fe200078208ff */
[----:B------:R-:W-:-:S02]  /*f88c0*/  IMAD.MOV.U32 R26, RZ, RZ, R18 ;  /* 0x000000ffff1a7224 */ /* 0x000fc400078e0012 */
[----:B------:R-:W-:Y:S01]  /*f88d0*/  VIADD R18, R17, UR68 ;  /* 0x0000004411127c36 */ /* 0x000fe20008000000 */
[----:B------:R0:W-:Y:S04]  /*f88e0*/  STL.64 [R1+0x3b10], R16 ;  /* 0x003b101001007387 */ /* 0x0001e80000100a00 */
[----:B------:R1:W-:Y:S01]  /*f88f0*/  STL [R1+0x730], R6 ;  /* 0x0007300601007387 */ /* 0x0003e20000100800 */
[----:B0-----:R-:W-:Y:S01]  /*f8900*/  IMAD.MOV.U32 R16, RZ, RZ, R6 ;  /* 0x000000ffff107224 */ /* 0x001fe200078e0006 */
[----:B----4-:R-:W-:-:S04]  /*f8910*/  LEA R12, P2, R19, R4, 0x1 ;  /* 0x00000004130c7211 */ /* 0x010fc800078408ff */
[----:B------:R-:W-:Y:S02]  /*f8920*/  LEA.HI.X.SX32 R13, R19, R3, 0x1, P2 ;  /* 0x00000003130d7211 */ /* 0x000fe400010f0eff */
[----:B-1----:R-:W-:-:S03]  /*f8930*/  LEA R6, P3, R9, R4, 0x1 ;  /* 0x0000000409067211 */ /* 0x002fc600078608ff */
[----:B------:R0:W-:Y:S04]  /*f8940*/  STL.64 [R1+0x728], R12 ;  /* 0x0007280c01007387 */ /* 0x0001e80000100a00 */
[----:B0-----:R-:W4:Y:S01]  /*f8950*/  LDL.LU.64 R12, [R1+0x3b30] ;  /* 0x003b3000010c7983 */ /* 0x001f220000300a00 */
[----:B--2---:R-:W-:Y:S01]  /*f8960*/  IMAD.MOV.U32 R17, RZ, RZ, R7 ;  /* 0x000000ffff117224 */ /* 0x004fe200078e0007 */
[-C--:B------:R-:W-:Y:S02]  /*f8970*/  LEA.HI.X.SX32 R17, R8, R3.reuse, 0x1, P1 ;  /* 0x0000000308117211 */ /* 0x080fe400008f0eff */
[----:B------:R-:W-:-:S03]  /*f8980*/  LEA.HI.X.SX32 R7, R9, R3, 0x1, P3 ;  /* 0x0000000309077211 */ /* 0x000fc600018f0eff */
[----:B------:R0:W-:Y:S01]  /*f8990*/  STL [R1+0x734], R17 ;  /* 0x0007341101007387 */ /* 0x0001e20000100800 */
[-C--:B------:R-:W-:Y:S02]  /*f89a0*/  LEA R16, P1, R20, R4.reuse, 0x1 ;  /* 0x0000000414107211 */ /* 0x080fe400078208ff */
[C---:B------:R-:W-:Y:S01]  /*f89b0*/  LEA R8, P2, R21.reuse, R4, 0x1 ;  /* 0x0000000415087211 */ /* 0x040fe200078408ff */
[----:B------:R1:W-:Y:S01]  /*f89c0*/  STL.64 [R1+0x740], R6 ;  /* 0x0007400601007387 */ /* 0x0003e20000100a00 */
[----:B0-----:R-:W-:Y:S02]  /*f89d0*/  IMAD.MOV.U32 R17, RZ, RZ, R20 ;  /* 0x000000ffff117224 */ /* 0x001fe400078e0014 */
[----:B------:R-:W-:-:S03]  /*f89e0*/  LEA.HI.X.SX32 R9, R21, R3, 0x1, P2 ;  /* 0x0000000315097211 */ /* 0x000fc600010f0eff */
[----:B------:R-:W-:Y:S02]  /*f89f0*/  LEA.HI.X.SX32 R17, R17, R3, 0x1, P1 ;  /* 0x0000000311117211 */ /* 0x000fe400008f0eff */
[----:B-1----:R-:W-:-:S04]  /*f8a00*/  LEA R6, P3, R22, R4, 0x1 ;  /* 0x0000000416067211 */ /* 0x002fc800078608ff */
[----:B------:R-:W-:Y:S01]  /*f8a10*/  LEA.HI.X.SX32 R7, R22, R3, 0x1, P3 ;  /* 0x0000000316077211 */ /* 0x000fe200018f0eff */
[----:B------:R-:W-:Y:S04]  /*f8a20*/  STL.64 [R1+0x748], R16 ;  /* 0x0007481001007387 */ /* 0x000fe80000100a00 */
[----:B------:R0:W-:Y:S04]  /*f8a30*/  STL.64 [R1+0x758], R8 ;  /* 0x0007580801007387 */ /* 0x0001e80000100a00 */
[----:B------:R1:W-:Y:S01]  /*f8a40*/  STL.64 [R1+0x750], R6 ;  /* 0x0007500601007387 */ /* 0x0003e20000100a00 */
[----:B0-----:R-:W-:-:S02]  /*f8a50*/  LEA R8, P1, R10, R4, 0x1 ;  /* 0x000000040a087211 */ /* 0x001fc400078208ff */
[C---:B-1----:R-:W-:Y:S02]  /*f8a60*/  LEA R6, P2, R23.reuse, R4, 0x1 ;  /* 0x0000000417067211 */ /* 0x042fe400078408ff */
[-C--:B------:R-:W-:Y:S02]  /*f8a70*/  LEA.HI.X.SX32 R9, R10, R3.reuse, 0x1, P1 ;  /* 0x000000030a097211 */ /* 0x080fe400008f0eff */
[----:B------:R-:W-:-:S03]  /*f8a80*/  LEA.HI.X.SX32 R7, R23, R3, 0x1, P2 ;  /* 0x0000000317077211 */ /* 0x000fc600010f0eff */
[----:B------:R0:W-:Y:S04]  /*f8a90*/  STL.64 [R1+0x778], R8 ;  /* 0x0007780801007387 */ /* 0x0001e80000100a00 */
[----:B0-----:R-:W2:Y:S04]  /*f8aa0*/  LDL.LU.64 R8, [R1+0x3b28] ;  /* 0x003b280001087983 */ /* 0x001ea80000300a00 */
[----:B------:R0:W-:Y:S04]  /*f8ab0*/  STL.64 [R1+0x780], R6 ;  /* 0x0007800601007387 */ /* 0x0001e80000100a00 */
[----:B0-----:R-:W2:Y:S01]  /*f8ac0*/  LDL.LU.64 R6, [R1+0x3b20] ;  /* 0x003b200001067983 */ /* 0x001ea20000300a00 */
[----:B------:R-:W-:-:S04]  /*f8ad0*/  VIADD R19, R18, UR67 ;  /* 0x0000004312137c36 */ /* 0x000fc80008000000 */
[----:B------:R-:W-:Y:S01]  /*f8ae0*/  VIADD R20, R19, UR66 ;  /* 0x0000004213147c36 */ /* 0x000fe20008000000 */
[----:B------:R-:W-:-:S03]  /*f8af0*/  LEA R16, P3, R24, R4, 0x1 ;  /* 0x0000000418107211 */ /* 0x000fc600078608ff */
[----:B------:R-:W-:Y:S01]  /*f8b00*/  VIADD R21, R20, UR65 ;  /* 0x0000004114157c36 */ /* 0x000fe20008000000 */
[----:B------:R-:W-:-:S03]  /*f8b10*/  LEA.HI.X.SX32 R17, R24, R3, 0x1, P3 ;  /* 0x0000000318117211 */ /* 0x000fc600018f0eff */
[----:B------:R-:W-:Y:S01]  /*f8b20*/  VIADD R22, R21, UR5 ;  /* 0x0000000515167c36 */ /* 0x000fe20008000000 */
[----:B------:R-:W-:Y:S01]  /*f8b30*/  LEA R10, P1, R27, R4, 0x1 ;  /* 0x000000041b0a7211 */ /* 0x000fe200078208ff */
[----:B------:R3:W-:Y:S01]  /*f8b40*/  STL.64 [R1+0x798], R16 ;  /* 0x0007981001007387 */ /* 0x0007e20000100a00 */
[----:B------:R-:W0:Y:S01]  /*f8b50*/  LDCU UR5, c[0x0][0x39c] ;  /* 0x00007380ff0577ac */ /* 0x000e220008000800 */
[----:B------:R-:W-:-:S05]  /*f8b60*/  VIADD R23, R22, UR73 ;  /* 0x0000004916177c36 */ /* 0x000fca0008000000 */
[----:B------:R1:W-:Y:S01]  /*f8b70*/  STL.64 [R1+0x3b08], R22 ;  /* 0x003b081601007387 */ /* 0x0003e20000100a00 */
[----:B------:R-:W-:-:S03]  /*f8b80*/  VIADD R24, R23, UR32 ;  /* 0x0000002017187c36 */ /* 0x000fc60008000000 */
[----:B------:R0:W-:Y:S01]  /*f8b90*/  STL [R1+0x790], R10 ;  /* 0x0007900a01007387 */ /* 0x0001e20000100800 */
[----:B---3--:R-:W-:Y:S02]  /*f8ba0*/  LEA R16, P2, R25, R4, 0x1 ;  /* 0x0000000419107211 */ /* 0x008fe400078408ff */
[----:B-1----:R-:W-:Y:S01]  /*f8bb0*/  MOV R22, R10 ;  /* 0x0000000a00167202 */ /* 0x002fe20000000f00 */
[----:B------:R-:W-:Y:S01]  /*f8bc0*/  IMAD.MOV.U32 R23, RZ, RZ, R11 ;  /* 0x000000ffff177224 */ /* 0x000fe200078e000b */
[CC--:B0-----:R-:W-:Y:S02]  /*f8bd0*/  LEA R10, P3, R26.reuse, R4.reuse, 0x1 ;  /* 0x000000041a0a7211 */ /* 0x0c1fe400078608ff */
[-C--:B------:R-:W-:Y:S02]  /*f8be0*/  LEA.HI.X.SX32 R23, R27, R3.reuse, 0x1, P1 ;  /* 0x000000031b177211 */ /* 0x080fe400008f0eff */
[-C--:B------:R-:W-:Y:S02]  /*f8bf0*/  LEA.HI.X.SX32 R17, R25, R3.reuse, 0x1, P2 ;  /* 0x0000000319117211 */ /* 0x080fe400010f0eff */
[----:B------:R-:W-:Y:S01]  /*f8c00*/  LEA.HI.X.SX32 R11, R26, R3, 0x1, P3 ;  /* 0x000000031a0b7211 */ /* 0x000fe200018f0eff */
[----:B------:R0:W-:Y:S01]  /*f8c10*/  STL [R1+0x794], R23 ;  /* 0x0007941701007387 */ /* 0x0001e20000100800 */
[----:B------:R-:W-:-:S03]  /*f8c20*/  LEA R22, P1, R29, R4, 0x1 ;  /* 0x000000041d167211 */ /* 0x000fc600078208ff */
[----:B------:R1:W-:Y:S04]  /*f8c30*/  STL.64 [R1+0x7b8], R16 ;  /* 0x0007b81001007387 */ /* 0x0003e80000100a00 */
[----:B------:R3:W-:Y:S01]  /*f8c40*/  STL.64 [R1+0x7c8], R10 ;  /* 0x0007c80a01007387 */ /* 0x0007e20000100a00 */
[-C--:B0-----:R-:W-:Y:S02]  /*f8c50*/  LEA.HI.X.SX32 R23, R29, R3.reuse, 0x1, P1 ;  /* 0x000000031d177211 */ /* 0x081fe400008f0eff */
[-C--:B-1----:R-:W-:Y:S02]  /*f8c60*/  LEA R16, P2, R2, R4.reuse, 0x1 ;  /* 0x0000000402107211 */ /* 0x082fe400078408ff */
[----:B---3--:R-:W-:Y:S02]  /*f8c70*/  LEA R10, P3, R28, R4, 0x1 ;  /* 0x000000041c0a7211 */ /* 0x008fe400078608ff */
[----:B------:R-:W-:-:S02]  /*f8c80*/  LEA.HI.X.SX32 R17, R2, R3, 0x1, P2 ;  /* 0x0000000302117211 */ /* 0x000fc400010f0eff */
[----:B------:R-:W-:Y:S01]  /*f8c90*/  LEA.HI.X.SX32 R11, R28, R3, 0x1, P3 ;  /* 0x000000031c0b7211 */ /* 0x000fe200018f0eff */
[----:B------:R0:W-:Y:S04]  /*f8ca0*/  STL.64 [R1+0x7e0], R22 ;  /* 0x0007e01601007387 */ /* 0x0001e80000100a00 */
[----:B------:R1:W-:Y:S04]  /*f8cb0*/  STL.64 [R1+0x7d8], R16 ;  /* 0x0007d81001007387 */ /* 0x0003e80000100a00 */
[----:B------:R2:W-:Y:S01]  /*f8cc0*/  STL.64 [R1+0x800], R10 ;  /* 0x0008000a01007387 */ /* 0x0005e20000100a00 */
[----:B0-----:R-:W-:-:S04]  /*f8cd0*/  LEA R22, P1, R0, R4, 0x1 ;  /* 0x0000000400167211 */ /* 0x001fc800078208ff */
[----:B------:R-:W-:Y:S02]  /*f8ce0*/  LEA.HI.X.SX32 R23, R0, R3, 0x1, P1 ;  /* 0x0000000300177211 */ /* 0x000fe400008f0eff */
[----:B-1----:R-:W-:-:S03]  /*f8cf0*/  LEA R16, P2, R5, R4, 0x1 ;  /* 0x0000000405107211 */ /* 0x002fc600078408ff */
[----:B------:R-:W-:Y:S01]  /*f8d00*/  STL.64 [R1+0x810], R22 ;  /* 0x0008101601007387 */ /* 0x000fe20000100a00 */
[----:B------:R-:W-:Y:S02]  /*f8d10*/  LEA.HI.X.SX32 R17, R5, R3, 0x1, P2 ;  /* 0x0000000305117211 */ /* 0x000fe400010f0eff */
[----:B--2---:R-:W-:-:S04]  /*f8d20*/  LEA R10, P3, R6, R4, 0x1 ;  /* 0x00000004060a7211 */ /* 0x004fc800078608ff */
[----:B------:R-:W-:-:S05]  /*f8d30*/  LEA.HI.X.SX32 R11, R6, R3, 0x1, P3 ;  /* 0x00000003060b7211 */ /* 0x000fca00018f0eff */
[----:B------:R0:W-:Y:S04]  /*f8d40*/  STL.64 [R1+0x848], R10 ;  /* 0x0008480a01007387 */ /* 0x0001e80000100a00 */
[----:B------:R-:W-:Y:S01]  /*f8d50*/  STL.64 [R1+0x838], R16 ;  /* 0x0008381001007387 */ /* 0x000fe20000100a00 */
[----:B0-----:R-:W-:-:S04]  /*f8d60*/  LEA R10, P1, R7, R4, 0x1 ;  /* 0x00000004070a7211 */ /* 0x001fc800078208ff */
[----:B------:R-:W-:-:S05]  /*f8d70*/  LEA.HI.X.SX32 R11, R7, R3, 0x1, P1 ;  /* 0x00000003070b7211 */ /* 0x000fca00008f0eff */
[----:B------:R0:W-:Y:S04]  /*f8d80*/  STL.64 [R1+0x830], R10 ;  /* 0x0008300a01007387 */ /* 0x0001e80000100a00 */
[----:B0-----:R-:W2:Y:S01]  /*f8d90*/  LDL.LU.64 R10, [R1+0x3b18] ;  /* 0x003b1800010a7983 */ /* 0x001ea20000300a00 */
[CC--:B------:R-:W-:Y:S02]  /*f8da0*/  LEA R22, P2, R8.reuse, R4.reuse, 0x1 ;  /* 0x0000000408167211 */ /* 0x0c0fe400078408ff */
[C---:B------:R-:W-:Y:S02]  /*f8db0*/  LEA R16, P3, R9.reuse, R4, 0x1 ;  /* 0x0000000409107211 */ /* 0x040fe400078608ff */
[-C--:B------:R-:W-:Y:S02]  /*f8dc0*/  LEA.HI.X.SX32 R23, R8, R3.reuse, 0x1, P2 ;  /* 0x0000000308177211 */ /* 0x080fe400010f0eff */
[----:B------:R-:W-:-:S03]  /*f8dd0*/  LEA.HI.X.SX32 R17, R9, R3, 0x1, P3 ;  /* 0x0000000309117211 */ /* 0x000fc600018f0eff */
[----:B------:R-:W-:Y:S04]  /*f8de0*/  STL.64 [R1+0x850], R22 ;  /* 0x0008501601007387 */ /* 0x000fe80000100a00 */
[----:B------:R4:W-:Y:S02]  /*f8df0*/  STL.64 [R1+0x870], R16 ;  /* 0x0008701001007387 */ /* 0x0009e40000100a00 */
[----:B----4-:R-:W-:-:S04]  /*f8e00*/  LEA R16, P3, R12, R4, 0x1 ;  /* 0x000000040c107211 */ /* 0x010fc800078608ff */
[----:B------:R-:W-:Y:S02]  /*f8e10*/  LEA.HI.X.SX32 R17, R12, R3, 0x1, P3 ;  /* 0x000000030c117211 */ /* 0x000fe400018f0eff */
[----:B--2---:R-:W-:-:S04]  /*f8e20*/  LEA R8, P1, R10, R4, 0x1 ;  /* 0x000000040a087211 */ /* 0x004fc800078208ff */
[----:B------:R-:W-:Y:S02]  /*f8e30*/  LEA.HI.X.SX32 R9, R10, R3, 0x1, P1 ;  /* 0x000000030a097211 */ /* 0x000fe400008f0eff */
[----:B------:R-:W-:-:S03]  /*f8e40*/  LEA R22, P2, R11, R4, 0x1 ;  /* 0x000000040b167211 */ /* 0x000fc600078408ff */
[----:B------:R-:W-:Y:S04]  /*f8e50*/  STL.64 [R1+0x828], R8 ;  /* 0x0008280801007387 */ /* 0x000fe80000100a00 */
[----:B------:R0:W-:Y:S01]  /*f8e60*/  STL.64 [R1+0xa10], R16 ;  /* 0x000a101001007387 */ /* 0x0001e20000100a00 */
[----:B------:R-:W-:Y:S02]  /*f8e70*/  LEA.HI.X.SX32 R23, R11, R3, 0x1, P2 ;  /* 0x000000030b177211 */ /* 0x000fe400010f0eff */
[----:B0-----:R-:W-:-:S04]  /*f8e80*/  LEA R16, P1, R13, R4, 0x1 ;  /* 0x000000040d107211 */ /* 0x001fc800078208ff */
[----:B------:R-:W-:Y:S01]  /*f8e90*/  LEA.HI.X.SX32 R17, R13, R3, 0x1, P1 ;  /* 0x000000030d117211 */ /* 0x000fe200008f0eff */
[----:B------:R-:W-:Y:S04]  /*f8ea0*/  STL.64 [R1+0x868], R22 ;  /* 0x0008681601007387 */ /* 0x000fe80000100a00 */
[----:B------:R0:W-:Y:S04]  /*f8eb0*/  STL.64 [R1+0x860], R16 ;  /* 0x0008601001007387 */ /* 0x0001e80000100a00 */
[----:B0-----:R-:W2:Y:S01]  /*f8ec0*/  LDL.LU.64 R16, [R1+0x3b10] ;  /* 0x003b100001107983 */ /* 0x001ea20000300a00 */
[----:B------:R-:W-:-:S02]  /*f8ed0*/  LEA R10, P2, R14, R4, 0x1 ;  /* 0x000000040e0a7211 */ /* 0x000fc400078408ff */
[C---:B------:R-:W-:Y:S02]  /*f8ee0*/  LEA R22, P3, R15.reuse, R4, 0x1 ;  /* 0x000000040f167211 */ /* 0x040fe400078608ff */
[-C--:B------:R-:W-:Y:S02]  /*f8ef0*/  LEA.HI.X.SX32 R11, R14, R3.reuse, 0x1, P2 ;  /* 0x000000030e0b7211 */ /* 0x080fe400010f0eff */
[----:B------:R-:W-:-:S03]  /*f8f00*/  LEA.HI.X.SX32 R23, R15, R3, 0x1, P3 ;  /* 0x000000030f177211 */ /* 0x000fc600018f0eff */
[----:B------:R-:W-:Y:S04]  /*f8f10*/  STL.64 [R1+0x858], R10 ;  /* 0x0008580a01007387 */ /* 0x000fe80000100a00 */
[----:B------:R0:W-:Y:S02]  /*f8f20*/  STL.64 [R1+0xa40], R22 ;  /* 0x000a401601007387 */ /* 0x0001e40000100a00 */
[----:B0-----:R-:W-:-:S04]  /*f8f30*/  LEA R22, P3, R18, R4, 0x1 ;  /* 0x0000000412167211 */ /* 0x001fc800078608ff */
[-C--:B------:R-:W-:Y:S02]  /*f8f40*/  LEA.HI.X.SX32 R23, R18, R3.reuse, 0x1, P3 ;  /* 0x0000000312177211 */ /* 0x080fe400018f0eff */
[CC--:B--2---:R-:W-:Y:S02]  /*f8f50*/  LEA R12, P2, R17.reuse, R4.reuse, 0x1 ;  /* 0x00000004110c7211 */ /* 0x0c4fe400078408ff */
[C---:B------:R-:W-:Y:S02]  /*f8f60*/  LEA R14, P1, R16.reuse, R4, 0x1 ;  /* 0x00000004100e7211 */ /* 0x040fe400078208ff */
[-C--:B------:R-:W-:Y:S02]  /*f8f70*/  LEA.HI.X.SX32 R13, R17, R3.reuse, 0x1, P2 ;  /* 0x00000003110d7211 */ /* 0x080fe400010f0eff */
[----:B------:R-:W-:-:S03]  /*f8f80*/  LEA.HI.X.SX32 R15, R16, R3, 0x1, P1 ;  /* 0x00000003100f7211 */ /* 0x000fc600008f0eff */
[----:B------:R-:W-:Y:S04]  /*f8f90*/  STL.64 [R1+0xa38], R12 ;  /* 0x000a380c01007387 */ /* 0x000fe80000100a00 */
[----:B------:R-:W-:Y:S04]  /*f8fa0*/  STL.64 [R1+0x9c8], R14 ;  /* 0x0009c80e01007387 */ /* 0x000fe80000100a00 */
[----:B------:R0:W-:Y:S02]  /*f8fb0*/  STL.64 [R1+0xa48], R22 ;  /* 0x000a481601007387 */ /* 0x0001e40000100a00 */
[----:B0-----:R-:W-:-:S04]  /*f8fc0*/  LEA R22, P1, R19, R4, 0x1 ;  /* 0x0000000413167211 */ /* 0x001fc800078208ff */
[----:B------:R-:W-:-:S05]  /*f8fd0*/  LEA.HI.X.SX32 R23, R19, R3, 0x1, P1 ;  /* 0x0000000313177211 */ /* 0x000fca00008f0eff */
[----:B------:R0:W-:Y:S04]  /*f8fe0*/  STL.64 [R1+0xa30], R22 ;  /* 0x000a301601007387 */ /* 0x0001e80000100a00 */
[----:B0-----:R-:W2:Y:S01]  /*f8ff0*/  LDL.LU.64 R22, [R1+0x3b08] ;  /* 0x003b080001167983 */ /* 0x001ea20000300a00 */
[----:B------:R-:W-:-:S04]  /*f9000*/  VIADD R25, R24, UR74 ;  /* 0x0000004a18197c36 */ /* 0x000fc80008000000 */
[----:B------:R-:W-:Y:S01]  /*f9010*/  VIADD R26, R25, UR31 ;  /* 0x0000001f191a7c36 */ /* 0x000fe20008000000 */
[----:B------:R-:W-:-:S03]  /*f9020*/  LEA R14, P2, R20, R4, 0x1 ;  /* 0x00000004140e7211 */ /* 0x000fc600078408ff */
[----:B------:R-:W-:Y:S01]  /*f9030*/  VIADD R27, R26, UR30 ;  /* 0x0000001e1a1b7c36 */ /* 0x000fe20008000000 */
[----:B------:R-:W-:-:S03]  /*f9040*/  LEA R16, P3, R21, R4, 0x1 ;  /* 0x0000000415107211 */ /* 0x000fc600078608ff */
[----:B------:R-:W-:Y:S01]  /*f9050*/  VIADD R28, R27, UR75 ;  /* 0x0000004b1b1c7c36 */ /* 0x000fe20008000000 */
[-C--:B------:R-:W-:Y:S02]  /*f9060*/  LEA.HI.X.SX32 R15, R20, R3.reuse, 0x1, P2 ;  /* 0x00000003140f7211 */ /* 0x080fe400010f0eff */
[----:B------:R-:W-:Y:S01]  /*f9070*/  LEA.HI.X.SX32 R17, R21, R3, 0x1, P3 ;  /* 0x0000000315117211 */ /* 0x000fe200018f0eff */
[----:B------:R-:W-:Y:S02]  /*f9080*/  VIADD R0, R28, UR29 ;  /* 0x0000001d1c007c36 */ /* 0x000fe40008000000 */
[----:B------:R0:W-:Y:S02]  /*f9090*/  STL.64 [R1+0xa60], R14 ;  /* 0x000a600e01007387 */ /* 0x0001e40000100a00 */
[----:B------:R-:W-:Y:S02]  /*f90a0*/  VIADD R5, R0, UR76 ;  /* 0x0000004c00057c36 */ /* 0x000fe40008000000 */
[----:B------:R2:W-:Y:S01]  /*f90b0*/  STL.64 [R1+0xa90], R16 ;  /* 0x000a901001007387 */ /* 0x0005e20000100a00 */
[----:B------:R-:W-:Y:S01]  /*f90c0*/  LEA R18, P3, R24, R4, 0x1 ;  /* 0x0000000418127211 */ /* 0x000fe200078608ff */
[----:B------:R-:W-:-:S03]  /*f90d0*/  VIADD R6, R5, UR28 ;  /* 0x0000001c05067c36 */ /* 0x000fc60008000000 */
[----:B------:R-:W-:Y:S01]  /*f90e0*/  LEA.HI.X.SX32 R19, R24, R3, 0x1, P3 ;  /* 0x0000000318137211 */ /* 0x000fe200018f0eff */
[----:B------:R-:W-:-:S04]  /*f90f0*/  VIADD R7, R6, UR27 ;  /* 0x0000001b06077c36 */ /* 0x000fc80008000000 */
[----:B------:R-:W-:-:S04]  /*f9100*/  VIADD R8, R7, UR77 ;  /* 0x0000004d07087c36 */ /* 0x000fc80008000000 */
[----:B------:R-:W-:-:S04]  /*f9110*/  VIADD R9, R8, UR26 ;  /* 0x0000001a08097c36 */ /* 0x000fc80008000000 */
[----:B------:R-:W-:-:S04]  /*f9120*/  VIADD R10, R9, UR25 ;  /* 0x00000019090a7c36 */ /* 0x000fc80008000000 */
[----:B------:R-:W-:-:S04]  /*f9130*/  VIADD R11, R10, UR24 ;  /* 0x000000180a0b7c36 */ /* 0x000fc80008000000 */
[----:B------:R-:W-:-:S04]  /*f9140*/  VIADD R12, R11, UR23 ;  /* 0x000000170b0c7c36 */ /* 0x000fc80008000000 */
[----:B------:R-:W-:-:S04]  /*f9150*/  VIADD R13, R12, UR22 ;  /* 0x000000160c0d7c36 */ /* 0x000fc80008000000 */
[----:B0-----:R-:W-:-:S04]  /*f9160*/  VIADD R14, R13, UR21 ;  /* 0x000000150d0e7c36 */ /* 0x001fc80008000000 */
[----:B------:R-:W-:Y:S01]  /*f9170*/  VIADD R15, R14, UR20 ;  /* 0x000000140e0f7c36 */ /* 0x000fe20008000000 */
[CC--:B--2---:R-:W-:Y:S02]  /*f9180*/  LEA R16, P2, R23.reuse, R4.reuse, 0x1 ;  /* 0x0000000417107211 */ /* 0x0c4fe400078408ff */
[C---:B------:R-:W-:Y:S02]  /*f9190*/  LEA R20, P1, R22.reuse, R4, 0x1 ;  /* 0x0000000416147211 */ /* 0x040fe400078208ff */
[-C--:B------:R-:W-:Y:S02]  /*f91a0*/  LEA.HI.X.SX32 R17, R23, R3.reuse, 0x1, P2 ;  /* 0x0000000317117211 */ /* 0x080fe400010f0eff */
[----:B------:R-:W-:-:S03]  /*f91b0*/  LEA.HI.X.SX32 R21, R22, R3, 0x1, P1 ;  /* 0x0000000316157211 */ /* 0x000fc600008f0eff */
[----:B------:R-:W-:Y:S01]  /*f91c0*/  STL.64 [R1+0xa78], R16 ;  /* 0x000a781001007387 */ /* 0x000fe20000100a00 */
[----:B------:R-:W-:-:S03]  /*f91d0*/  LEA R22, P1, R25, R4, 0x1 ;  /* 0x0000000419167211 */ /* 0x000fc600078208ff */
[----:B------:R0:W-:Y:S04]  /*f91e0*/  STL.64 [R1+0xa18], R20 ;  /* 0x000a181401007387 */ /* 0x0001e80000100a00 */
[----:B------:R1:W-:Y:S01]  /*f91f0*/  STL.64 [R1+0xaa0], R18 ;  /* 0x000aa01201007387 */ /* 0x0003e20000100a00 */
[-C--:B------:R-:W-:Y:S02]  /*f9200*/  LEA.HI.X.SX32 R23, R25, R3.reuse, 0x1, P1 ;  /* 0x0000000319177211 */ /* 0x080fe400008f0eff */
[CC--:B0-----:R-:W-:Y:S02]  /*f9210*/  LEA R20, P3, R27.reuse, R4.reuse, 0x1 ;  /* 0x000000041b147211 */ /* 0x0c1fe400078608ff */
[----:B-1----:R-:W-:Y:S02]  /*f9220*/  LEA R18, P2, R26, R4, 0x1 ;  /* 0x000000041a127211 */ /* 0x002fe400078408ff */
[----:B------:R-:W-:-:S02]  /*f9230*/  LEA.HI.X.SX32 R21, R27, R3, 0x1, P3 ;  /* 0x000000031b157211 */ /* 0x000fc400018f0eff */
[----:B------:R-:W-:-:S05]  /*f9240*/  LEA.HI.X.SX32 R19, R26, R3, 0x1, P2 ;  /* 0x000000031a137211 */ /* 0x000fca00010f0eff */
        /* <DEDUP_REMOVED lines=8> */
[----:B------:R-:W-:Y:S02]  /*f92d0*/  LEA.HI.X.SX32 R21, R0, R3, 0x1, P2 ;  /* 0x0000000300157211 */ /* 0x000fe400010f0eff */
[----:B------:R-:W-:-:S03]  /*f92e0*/  LEA R26, P1, R6, R4, 0x1 ;  /* 0x00000004061a7211 */ /* 0x000fc600078208ff */
[----:B------:R-:W-:Y:S04]  /*f92f0*/  STL.64 [R1+0xac8], R20 ;  /* 0x000ac81401007387 */ /* 0x000fe80000100a00 */
[----:B------:R0:W-:Y:S01]  /*f9300*/  STL.64 [R1+0xa98], R24 ;  /* 0x000a981801007387 */ /* 0x0001e20000100a00 */
[----:B------:R-:W-:-:S03]  /*f9310*/  LEA.HI.X.SX32 R27, R6, R3, 0x1, P1 ;  /* 0x00000003061b7211 */ /* 0x000fc600008f0eff */
[----:B------:R1:W-:Y:S01]  /*f9320*/  STL.64 [R1+0xad8], R22 ;  /* 0x000ad81601007387 */ /* 0x0003e20000100a00 */
[----:B------:R-:W-:Y:S01]  /*f9330*/  VIADD R16, R15, UR19 ;  /* 0x000000130f107c36 */ /* 0x000fe20008000000 */
[CC--:B0-----:R-:W-:Y:S02]  /*f9340*/  LEA R24, P2, R7.reuse, R4.reuse, 0x1 ;  /* 0x0000000407187211 */ /* 0x0c1fe400078408ff */
[C---:B-1----:R-:W-:Y:S02]  /*f9350*/  LEA R22, P3, R8.reuse, R4, 0x1 ;  /* 0x0000000408167211 */ /* 0x042fe400078608ff */
[-C--:B------:R-:W-:Y:S02]  /*f9360*/  LEA.HI.X.SX32 R25, R7, R3.reuse, 0x1, P2 ;  /* 0x0000000307197211 */ /* 0x080fe400010f0eff */
[----:B------:R-:W-:Y:S01]  /*f9370*/  LEA.HI.X.SX32 R23, R8, R3, 0x1, P3 ;  /* 0x0000000308177211 */ /* 0x000fe200018f0eff */
[----:B------:R0:W-:Y:S01]  /*f9380*/  STL.64 [R1+0xac0], R26 ;  /* 0x000ac01a01007387 */ /* 0x0001e20000100a00 */
[----:B------:R-:W-:-:S03]  /*f9390*/  VIADD R17, R16, UR18 ;  /* 0x0000001210117c36 */ /* 0x000fc60008000000 */
[----:B------:R1:W-:Y:S04]  /*f93a0*/  STL.64 [R1+0xae0], R24 ;  /* 0x000ae01801007387 */ /* 0x0003e80000100a00 */
[----:B------:R2:W-:Y:S01]  /*f93b0*/  STL.64 [R1+0xb10], R22 ;  /* 0x000b101601007387 */ /* 0x0005e20000100a00 */
[CC--:B0-----:R-:W-:Y:S02]  /*f93c0*/  LEA R26, P1, R9.reuse, R4.reuse, 0x1 ;  /* 0x00000004091a7211 */ /* 0x0c1fe400078208ff */
[CC--:B-1----:R-:W-:Y:S02]  /*f93d0*/  LEA R24, P2, R10.reuse, R4.reuse, 0x1 ;  /* 0x000000040a187211 */ /* 0x0c2fe400078408ff */
[-C--:B------:R-:W-:Y:S02]  /*f93e0*/  LEA.HI.X.SX32 R27, R9, R3.reuse, 0x1, P1 ;  /* 0x00000003091b7211 */ /* 0x080fe400008f0eff */
[----:B--2---:R-:W-:Y:S01]  /*f93f0*/  LEA R22, P3, R11, R4, 0x1 ;  /* 0x000000040b167211 */ /* 0x004fe200078608ff */
[----:B------:R-:W-:Y:S01]  /*f9400*/  VIADD R18, R17, UR17 ;  /* 0x0000001111127c36 */ /* 0x000fe20008000000 */
[----:B------:R-:W-:-:S02]  /*f9410*/  LEA.HI.X.SX32 R25, R10, R3, 0x1, P2 ;  /* 0x000000030a197211 */ /* 0x000fc400010f0eff */
[----:B------:R-:W-:Y:S01]  /*f9420*/  LEA.HI.X.SX32 R23, R11, R3, 0x1, P3 ;  /* 0x000000030b177211 */ /* 0x000fe200018f0eff */
[----:B------:R0:W-:Y:S01]  /*f9430*/  STL.64 [R1+0xaa8], R26 ;  /* 0x000aa81a01007387 */ /* 0x0001e20000100a00 */
[----:B------:R-:W-:-:S03]  /*f9440*/  VIADD R19, R18, UR16 ;  /* 0x0000001012137c36 */ /* 0x000fc60008000000 */
[----:B------:R1:W-:Y:S01]  /*f9450*/  STL.64 [R1+0xaf8], R24 ;  /* 0x000af81801007387 */ /* 0x0003e20000100a00 */
[----:B------:R-:W-:-:S03]  /*f9460*/  VIADD R20, R19, UR13 ;  /* 0x0000000d13147c36 */ /* 0x000fc60008000000 */
[----:B------:R2:W-:Y:S01]  /*f9470*/  STL.64 [R1+0xb20], R22 ;  /* 0x000b201601007387 */ /* 0x0005e20000100a00 */
[CC--:B0-----:R-:W-:Y:S02]  /*f9480*/  LEA R26, P1, R12.reuse, R4.reuse, 0x1 ;  /* 0x000000040c1a7211 */ /* 0x0c1fe400078208ff */
[CC--:B-1----:R-:W-:Y:S02]  /*f9490*/  LEA R24, P2, R13.reuse, R4.reuse, 0x1 ;  /* 0x000000040d187211 */ /* 0x0c2fe400078408ff */
[-C--:B------:R-:W-:Y:S02]  /*f94a0*/  LEA.HI.X.SX32 R27, R12, R3.reuse, 0x1, P1 ;  /* 0x000000030c1b7211 */ /* 0x080fe400008f0eff */
[C---:B--2---:R-:W-:Y:S02]  /*f94b0*/  LEA R22, P3, R14.reuse, R4, 0x1 ;  /* 0x000000040e167211 */ /* 0x044fe400078608ff */
[-C--:B------:R-:W-:Y:S02]  /*f94c0*/  LEA.HI.X.SX32 R25, R13, R3.reuse, 0x1, P2 ;  /* 0x000000030d197211 */ /* 0x080fe400010f0eff */
[----:B------:R-:W-:Y:S01]  /*f94d0*/  LEA.HI.X.SX32 R23, R14, R3, 0x1, P3 ;  /* 0x000000030e177211 */ /* 0x000fe200018f0eff */
[----:B------:R-:W-:Y:S01]  /*f94e0*/  VIADD R0, R20, UR12 ;  /* 0x0000000c14007c36 */ /* 0x000fe20008000000 */
[----:B------:R-:W-:Y:S04]  /*f94f0*/  STL.64 [R1+0xaf0], R26 ;  /* 0x000af01a01007387 */ /* 0x000fe80000100a00 */
[----:B------:R0:W-:Y:S01]  /*f9500*/  STL.64 [R1+0xb18], R24 ;  /* 0x000b181801007387 */ /* 0x0001e20000100a00 */
[----:B------:R-:W-:-:S03]  /*f9510*/  VIADD R5, R0, UR11 ;  /* 0x0000000b00057c36 */ /* 0x000fc60008000000 */
[----:B------:R1:W-:Y:S01]  /*f9520*/  STL.64 [R1+0xb48], R22 ;  /* 0x000b481601007387 */ /* 0x0003e20000100a00 */
[-C--:B------:R-:W-:Y:S01]  /*f9530*/  LEA R12, P3, R17, R4.reuse, 0x1 ;  /* 0x00000004110c7211 */ /* 0x080fe200078608ff */
[----:B------:R-:W-:Y:S01]  /*f9540*/  VIADD R6, R5, UR10 ;  /* 0x0000000a05067c36 */ /* 0x000fe20008000000 */
[----:B------:R-:W2:Y:S01]  /*f9550*/  LDCU UR10, c[0x0][0x39c] ;  /* 0x00007380ff0a77ac */ /* 0x000ea20008000800 */
[CC--:B0-----:R-:W-:Y:S02]  /*f9560*/  LEA R24, P1, R15.reuse, R4.reuse, 0x1 ;  /* 0x000000040f187211 */ /* 0x0c1fe400078208ff */
[CC--:B-1----:R-:W-:Y:S02]  /*f9570*/  LEA R22, P2, R16.reuse, R4.reuse, 0x1 ;  /* 0x0000000410167211 */ /* 0x0c2fe400078408ff */
[-C--:B------:R-:W-:Y:S02]  /*f9580*/  LEA.HI.X.SX32 R25, R15, R3.reuse, 0x1, P1 ;  /* 0x000000030f197211 */ /* 0x080fe400008f0eff */
[-C--:B------:R-:W-:Y:S01]  /*f9590*/  LEA.HI.X.SX32 R23, R16, R3.reuse, 0x1, P2 ;  /* 0x0000000310177211 */ /* 0x080fe200010f0eff */
[----:B------:R-:W-:Y:S01]  /*f95a0*/  VIADD R7, R6, UR33 ;  /* 0x0000002106077c36 */ /* 0x000fe20008000000 */
[----:B------:R-:W-:Y:S01]  /*f95b0*/  LEA.HI.X.SX32 R13, R17, R3, 0x1, P3 ;  /* 0x00000003110d7211 */ /* 0x000fe200018f0eff */
[----:B------:R-:W-:Y:S04]  /*f95c0*/  STL.64 [R1+0xae8], R24 ;  /* 0x000ae81801007387 */ /* 0x000fe80000100a00 */
[----:B------:R0:W-:Y:S01]  /*f95d0*/  STL.64 [R1+0xb40], R22 ;  /* 0x000b401601007387 */ /* 0x0001e20000100a00 */
[----:B------:R-:W-:Y:S01]  /*f95e0*/  VIADD R8, R7, UR6 ;  /* 0x0000000607087c36 */ /* 0x000fe20008000000 */
[-C--:B------:R-:W-:Y:S01]  /*f95f0*/  LEA R14, P2, R19, R4.reuse, 0x1 ;  /* 0x00000004130e7211 */ /* 0x080fe200078408ff */
[----:B------:R-:W1:Y:S01]  /*f9600*/  LDCU UR6, c[0x0][0x39c] ;  /* 0x00007380ff0677ac */ /* 0x000e620008000800 */
[----:B------:R3:W-:Y:S01]  /*f9610*/  STL.64 [R1+0xb60], R12 ;  /* 0x000b600c01007387 */ /* 0x0007e20000100a00 */
[----:B------:R-:W-:Y:S01]  /*f9620*/  VIADD R9, R8, UR35 ;  /* 0x0000002308097c36 */ /* 0x000fe20008000000 */
[----:B0-----:R-:W-:-:S02]  /*f9630*/  LEA R22, P1, R18, R4, 0x1 ;  /* 0x0000000412167211 */ /* 0x001fc400078208ff */
[-C--:B---3--:R-:W-:Y:S02]  /*f9640*/  LEA R12, P3, R20, R4.reuse, 0x1 ;  /* 0x00000004140c7211 */ /* 0x088fe400078608ff */
[-C--:B------:R-:W-:Y:S02]  /*f9650*/  LEA.HI.X.SX32 R23, R18, R3.reuse, 0x1, P1 ;  /* 0x0000000312177211 */ /* 0x080fe400008f0eff */
[-C--:B------:R-:W-:Y:S02]  /*f9660*/  LEA.HI.X.SX32 R13, R20, R3.reuse, 0x1, P3 ;  /* 0x00000003140d7211 */ /* 0x080fe400018f0eff */
[-C--:B------:R-:W-:Y:S01]  /*f9670*/  LEA.HI.X.SX32 R15, R19, R3.reuse, 0x1, P2 ;  /* 0x00000003130f7211 */ /* 0x080fe200010f0eff */
[----:B------:R0:W-:Y:S01]  /*f9680*/  STL.64 [R1+0xb28], R22 ;  /* 0x000b281601007387 */ /* 0x0001e20000100a00 */
[----:B------:R-:W-:Y:S01]  /*f9690*/  LEA R24, P2, R5, R4, 0x1 ;  /* 0x0000000405187211 */ /* 0x000fe200078408ff */
[----:B------:R-:W-:Y:S02]  /*f96a0*/  VIADD R10, R9, UR15 ;  /* 0x0000000f090a7c36 */ /* 0x000fe40008000000 */
[----:B------:R-:W-:Y:S01]  /*f96b0*/  STL.64 [R1+0x3b00], R12 ;  /* 0x003b000c01007387 */ /* 0x000fe20000100a00 */
[----:B------:R-:W-:Y:S01]  /*f96c0*/  LEA.HI.X.SX32 R25, R5, R3, 0x1, P2 ;  /* 0x0000000305197211 */ /* 0x000fe200010f0eff */
[----:B------:R-:W-:-:S02]  /*f96d0*/  VIADD R11, R10, UR14 ;  /* 0x0000000e0a0b7c36 */ /* 0x000fc40008000000 */
[----:B------:R3:W-:Y:S01]  /*f96e0*/  STL.64 [R1+0xb58], R14 ;  /* 0x000b580e01007387 */ /* 0x0007e20000100a00 */
[----:B0-----:R-:W-:-:S04]  /*f96f0*/  LEA R22, P3, R6, R4, 0x1 ;  /* 0x0000000406167211 */ /* 0x001fc800078608ff */
[-C--:B------:R-:W-:Y:S02]  /*f9700*/  LEA.HI.X.SX32 R23, R6, R3.reuse, 0x1, P3 ;  /* 0x0000000306177211 */ /* 0x080fe400018f0eff */
[CC--:B---3--:R-:W-:Y:S01]  /*f9710*/  LEA R14, P1, R0.reuse, R4.reuse, 0x1 ;  /* 0x00000004000e7211 */ /* 0x0c8fe200078208ff */
[----:B------:R-:W-:Y:S01]  /*f9720*/  VIADD R16, R11, UR34 ;  /* 0x000000220b107c36 */ /* 0x000fe20008000000 */
[----:B------:R0:W-:Y:S02]  /*f9730*/  STL.64 [R1+0xb88], R24 ;  /* 0x000b881801007387 */ /* 0x0001e40000100a00 */
[----:B------:R-:W-:Y:S02]  /*f9740*/  LEA.HI.X.SX32 R15, R0, R3, 0x1, P1 ;  /* 0x00000003000f7211 */ /* 0x000fe400008f0eff */
[----:B------:R3:W-:Y:S01]  /*f9750*/  STL.64 [R1+0xbb0], R22 ;  /* 0x000bb01601007387 */ /* 0x0007e20000100a00 */
[-C--:B------:R-:W-:Y:S01]  /*f9760*/  LEA R12, P3, R9, R4.reuse, 0x1 ;  /* 0x00000004090c7211 */ /* 0x080fe200078608ff */
[----:B------:R-:W-:Y:S01]  /*f9770*/  VIADD R18, R16, UR61 ;  /* 0x0000003d10127c36 */ /* 0x000fe20008000000 */
[----:B0-----:R-:W-:-:S02]  /*f9780*/  LEA R24, P1, R7, R4, 0x1 ;  /* 0x0000000407187211 */ /* 0x001fc400078208ff */
[CC--:B---3--:R-:W-:Y:S02]  /*f9790*/  LEA R22, P2, R8.reuse, R4.reuse, 0x1 ;  /* 0x0000000408167211 */ /* 0x0c8fe400078408ff */
[-C--:B------:R-:W-:Y:S02]  /*f97a0*/  LEA.HI.X.SX32 R25, R7, R3.reuse, 0x1, P1 ;  /* 0x0000000307197211 */ /* 0x080fe400008f0eff */
[-C--:B------:R-:W-:Y:S01]  /*f97b0*/  LEA.HI.X.SX32 R23, R8, R3.reuse, 0x1, P2 ;  /* 0x0000000308177211 */ /* 0x080fe200010f0eff */
[----:B------:R-:W-:Y:S01]  /*f97c0*/  VIADD R19, R18, UR62 ;  /* 0x0000003e12137c36 */ /* 0x000fe20008000000 */
[----:B------:R-:W-:Y:S01]  /*f97d0*/  LEA.HI.X.SX32 R13, R9, R3, 0x1, P3 ;  /* 0x00000003090d7211 */ /* 0x000fe200018f0eff */
[----:B------:R0:W-:Y:S02]  /*f97e0*/  STL.64 [R1+0xb80], R24 ;  /* 0x000b801801007387 */ /* 0x0001e40000100a00 */
[----:B------:R-:W-:Y:S02]  /*f97f0*/  VIADD R20, R19, UR60 ;  /* 0x0000003c13147c36 */ /* 0x000fe40008000000 */
[----:B------:R3:W-:Y:S04]  /*f9800*/  STL.64 [R1+0xb68], R22 ;  /* 0x000b681601007387 */ /* 0x0007e80000100a00 */
[----:B------:R4:W-:Y:S01]  /*f9810*/  STL.64 [R1+0xbe0], R12 ;  /* 0x000be00c01007387 */ /* 0x0009e20000100a00 */
[----:B0-----:R-:W-:-:S02]  /*f9820*/  LEA R24, P1, R10, R4, 0x1 ;  /* 0x000000040a187211 */ /* 0x001fc400078208ff */
[CC--:B---3--:R-:W-:Y:S01]  /*f9830*/  LEA R22, P2, R11.reuse, R4.reuse, 0x1 ;  /* 0x000000040b167211 */ /* 0x0c8fe200078408ff */
[----:B------:R-:W-:Y:S01]  /*f9840*/  VIADD R17, R20, UR57 ;  /* 0x0000003914117c36 */ /* 0x000fe20008000000 */
[-C--:B------:R-:W-:Y:S02]  /*f9850*/  LEA.HI.X.SX32 R25, R10, R3.reuse, 0x1, P1 ;  /* 0x000000030a197211 */ /* 0x080fe400008f0eff */
[C---:B----4-:R-:W-:Y:S02]  /*f9860*/  LEA R12, P3, R16.reuse, R4, 0x1 ;  /* 0x00000004100c7211 */ /* 0x050fe400078608ff */
        /* <DEDUP_REMOVED lines=9> */
[CC--:B0-----:R-:W-:Y:S02]  /*f9900*/  LEA R22, P1, R18.reuse, R4.reuse, 0x1 ;  /* 0x0000000412167211 */ /* 0x0c1fe400078208ff */
[CC--:B---3--:R-:W-:Y:S02]  /*f9910*/  LEA R12, P2, R19.reuse, R4.reuse, 0x1 ;  /* 0x00000004130c7211 */ /* 0x0c8fe400078408ff */
[-C--:B------:R-:W-:Y:S02]  /*f9920*/  LEA.HI.X.SX32 R23, R18, R3.reuse, 0x1, P1 ;  /* 0x0000000312177211 */ /* 0x080fe400008f0eff */
[-C--:B------:R-:W-:Y:S01]  /*f9930*/  LEA.HI.X.SX32 R13, R19, R3.reuse, 0x1, P2 ;  /* 0x00000003130d7211 */ /* 0x080fe200010f0eff */
[----:B------:R-:W-:Y:S01]  /*f9940*/  VIADD R9, R0, UR63 ;  /* 0x0000003f00097c36 */ /* 0x000fe20008000000 */
[----:B------:R-:W-:Y:S01]  /*f9950*/  LEA.HI.X.SX32 R11, R20, R3, 0x1, P3 ;  /* 0x00000003140b7211 */ /* 0x000fe200018f0eff */
[----:B------:R-:W-:Y:S01]  /*f9960*/  STL.64 [R1+0xbe8], R22 ;  /* 0x000be81601007387 */ /* 0x000fe20000100a00 */
[----:B------:R-:W-:-:S03]  /*f9970*/  LEA R18, P1, R17, R4, 0x1 ;  /* 0x0000000411127211 */ /* 0x000fc600078208ff */
[----:B------:R0:W-:Y:S01]  /*f9980*/  STL.64 [R1+0xbf8], R12 ;  /* 0x000bf80c01007387 */ /* 0x0001e20000100a00 */
[-C--:B------:R-:W-:Y:S01]  /*f9990*/  LEA.HI.X.SX32 R19, R17, R3.reuse, 0x1, P1 ;  /* 0x0000000311137211 */ /* 0x080fe200008f0eff */
[----:B------:R-:W-:Y:S02]  /*f99a0*/  VIADD R5, R9, UR53 ;  /* 0x0000003509057c36 */ /* 0x000fe40008000000 */
[----:B------:R3:W-:Y:S01]  /*f99b0*/  STL.64 [R1+0xc20], R10 ;  /* 0x000c200a01007387 */ /* 0x0007e20000100a00 */
[-C--:B0-----:R-:W-:Y:S01]  /*f99c0*/  LEA R12, P2, R7, R4.reuse, 0x1 ;  /* 0x00000004070c7211 */ /* 0x081fe200078408ff */
[----:B------:R-:W-:Y:S01]  /*f99d0*/  VIADD R6, R5, UR52 ;  /* 0x0000003405067c36 */ /* 0x000fe20008000000 */
[CC--:B---3--:R-:W-:Y:S02]  /*f99e0*/  LEA R10, P3, R8.reuse, R4.reuse, 0x1 ;  /* 0x00000004080a7211 */ /* 0x0c8fe400078608ff */
[-C--:B------:R-:W-:Y:S01]  /*f99f0*/  LEA.HI.X.SX32 R13, R7, R3.reuse, 0x1, P2 ;  /* 0x00000003070d7211 */ /* 0x080fe200010f0eff */
[----:B------:R0:W-:Y:S01]  /*f9a00*/  STL.64 [R1+0xbf0], R18 ;  /* 0x000bf01201007387 */ /* 0x0001e20000100a00 */
[----:B------:R-:W-:Y:S01]  /*f9a10*/  LEA.HI.X.SX32 R11, R8, R3, 0x1, P3 ;  /* 0x00000003080b7211 */ /* 0x000fe200018f0eff */
[----:B------:R-:W-:Y:S01]  /*f9a20*/  VIADD R7, R6, UR55 ;  /* 0x0000003706077c36 */ /* 0x000fe20008000000 */
[----:B------:R-:W-:-:S02]  /*f9a30*/  LEA R28, P1, R0, R4, 0x1 ;  /* 0x00000004001c7211 */ /* 0x000fc400078208ff */
[-C--:B------:R-:W-:Y:S01]  /*f9a40*/  LEA R8, P2, R9, R4.reuse, 0x1 ;  /* 0x0000000409087211 */ /* 0x080fe200078408ff */
[----:B0-----:R-:W3:Y:S04]  /*f9a50*/  LDL R18, [R1+0x9c0] ;  /* 0x0009c00001127983 */ /* 0x001ee80000100800 */
[----:B------:R0:W-:Y:S01]  /*f9a60*/  STL.64 [R1+0xc18], R12 ;  /* 0x000c180c01007387 */ /* 0x0001e20000100a00 */
[----:B------:R-:W-:Y:S01]  /*f9a70*/  VIADD R16, R7, UR54 ;  /* 0x0000003607107c36 */ /* 0x000fe20008000000 */
[-C--:B------:R-:W-:Y:S02]  /*f9a80*/  LEA.HI.X.SX32 R29, R0, R3.reuse, 0x1, P1 ;  /* 0x00000003001d7211 */ /* 0x080fe400008f0eff */
[----:B------:R-:W-:Y:S01]  /*f9a90*/  LEA R20, P1, R6, R4, 0x1 ;  /* 0x0000000406147211 */ /* 0x000fe200078208ff */
[----:B0-----:R-:W4:Y:S04]  /*f9aa0*/  LDL.LU R12, [R1+0x878] ;  /* 0x00087800010c7983 */ /* 0x001f280000300800 */
[----:B------:R-:W2:Y:S04]  /*f9ab0*/  LDL.LU R13, [R1+0x87c] ;  /* 0x00087c00010d7983 */ /* 0x000ea80000300800 */
[----:B------:R-:W2:Y:S04]  /*f9ac0*/  LDL.LU R19, [R1+0x9f0] ;  /* 0x0009f00001137983 */ /* 0x000ea80000300800 */
[----:B------:R0:W-:Y:S01]  /*f9ad0*/  STL.64 [R1], R10 ;  /* 0x0000000a01007387 */ /* 0x0001e20000100a00 */
[----:B------:R-:W-:-:S02]  /*f9ae0*/  LEA.HI.X.SX32 R9, R9, R3, 0x1, P2 ;  /* 0x0000000309097211 */ /* 0x000fc400010f0eff */
[-C--:B------:R-:W-:Y:S01]  /*f9af0*/  LEA R22, P2, R7, R4.reuse, 0x1 ;  /* 0x0000000407167211 */ /* 0x080fe200078408ff */
[----:B------:R1:W-:Y:S01]  /*f9b00*/  STL.64 [R1+0x3ac8], R28 ;  /* 0x003ac81c01007387 */ /* 0x0003e20000100a00 */
[----:B------:R-:W-:Y:S02]  /*f9b10*/  LEA.HI.X.SX32 R21, R6, R3, 0x1, P1 ;  /* 0x0000000306157211 */ /* 0x000fe400008f0eff */
[----:B0-----:R-:W-:-:S04]  /*f9b20*/  LEA R10, P3, R5, R4, 0x1 ;  /* 0x00000004050a7211 */ /* 0x001fc800078608ff */
[-C--:B------:R-:W-:Y:S01]  /*f9b30*/  LEA.HI.X.SX32 R11, R5, R3.reuse, 0x1, P3 ;  /* 0x00000003050b7211 */ /* 0x080fe200018f0eff */
[----:B-1----:R-:W2:Y:S01]  /*f9b40*/  LDL.LU.64 R28, [R1+0xdc0] ;  /* 0x000dc000011c7983 */ /* 0x002ea20000300a00 */
[C---:B------:R-:W-:Y:S02]  /*f9b50*/  LEA R24, P3, R16.reuse, R4, 0x1 ;  /* 0x0000000410187211 */ /* 0x040fe400078608ff */
[-C--:B------:R-:W-:Y:S01]  /*f9b60*/  LEA.HI.X.SX32 R23, R7, R3.reuse, 0x1, P2 ;  /* 0x0000000307177211 */ /* 0x080fe200010f0eff */
[----:B------:R-:W-:Y:S01]  /*f9b70*/  STL.64 [R1+0x3ad0], R8 ;  /* 0x003ad00801007387 */ /* 0x000fe20000100a00 */
[----:B------:R-:W-:-:S03]  /*f9b80*/  LEA.HI.X.SX32 R25, R16, R3, 0x1, P3 ;  /* 0x0000000310197211 */ /* 0x000fc600018f0eff */
[----:B------:R0:W-:Y:S04]  /*f9b90*/  STL.64 [R1+0x3ad8], R10 ;  /* 0x003ad80a01007387 */ /* 0x0001e80000100a00 */
[----:B0-----:R-:W2:Y:S04]  /*f9ba0*/  LDL.LU.64 R10, [R1+0xdb0] ;  /* 0x000db000010a7983 */ /* 0x001ea80000300a00 */
[----:B------:R0:W-:Y:S04]  /*f9bb0*/  STL.64 [R1+0x3ae0], R20 ;  /* 0x003ae01401007387 */ /* 0x0001e80000100a00 */
[----:B0-----:R-:W2:Y:S04]  /*f9bc0*/  LDL.LU.64 R20, [R1+0xda0] ;  /* 0x000da00001147983 */ /* 0x001ea80000300a00 */
[----:B------:R0:W-:Y:S04]  /*f9bd0*/  STL.64 [R1+0x3ae8], R22 ;  /* 0x003ae81601007387 */ /* 0x0001e80000100a00 */
[----:B0-----:R-:W2:Y:S04]  /*f9be0*/  LDL.LU.64 R22, [R1+0xda8] ;  /* 0x000da80001167983 */ /* 0x001ea80000300a00 */
[----:B------:R0:W-:Y:S04]  /*f9bf0*/  STL.64 [R1+0x3af0], R24 ;  /* 0x003af01801007387 */ /* 0x0001e80000100a00 */
[----:B0-----:R-:W2:Y:S01]  /*f9c00*/  LDL.LU.64 R24, [R1+0xdb8] ;  /* 0x000db80001187983 */ /* 0x001ea20000300a00 */
[----:B------:R-:W-:-:S03]  /*f9c10*/  VIADD R0, R16, UR50 ;  /* 0x0000003210007c36 */ /* 0x000fc60008000000 */
[----:B------:R-:W2:Y:S01]  /*f9c20*/  LDL.LU.64 R8, [R1+0xd98] ;  /* 0x000d980001087983 */ /* 0x000ea20000300a00 */
[C---:B------:R-:W-:Y:S01]  /*f9c30*/  VIADD R5, R0.reuse, UR47 ;  /* 0x0000002f00057c36 */ /* 0x040fe20008000000 */
[----:B------:R-:W-:-:S03]  /*f9c40*/  LEA R26, P1, R0, R4, 0x1 ;  /* 0x00000004001a7211 */ /* 0x000fc600078208ff */
[C---:B------:R-:W-:Y:S01]  /*f9c50*/  VIADD R17, R5.reuse, UR44 ;  /* 0x0000002c05117c36 */ /* 0x040fe20008000000 */
[-C--:B------:R-:W-:Y:S02]  /*f9c60*/  LEA.HI.X.SX32 R27, R0, R3.reuse, 0x1, P1 ;  /* 0x00000003001b7211 */ /* 0x080fe400008f0eff */
[-C--:B------:R-:W-:Y:S02]  /*f9c70*/  LEA R6, P2, R5, R4.reuse, 0x1 ;  /* 0x0000000405067211 */ /* 0x080fe400078408ff */
[----:B------:R-:W-:Y:S02]  /*f9c80*/  LEA R4, P3, R17, R4, 0x1 ;  /* 0x0000000411047211 */ /* 0x000fe400078608ff */
[-C--:B------:R-:W-:Y:S02]  /*f9c90*/  LEA.HI.X.SX32 R7, R5, R3.reuse, 0x1, P2 ;  /* 0x0000000305077211 */ /* 0x080fe400010f0eff */
[----:B------:R-:W-:Y:S01]  /*f9ca0*/  LEA.HI.X.SX32 R5, R17, R3, 0x1, P3 ;  /* 0x0000000311057211 */ /* 0x000fe200018f0eff */
[----:B---3--:R-:W-:-:S02]  /*f9cb0*/  VIADD R0, R18, 0x96 ;  /* 0x0000009612007836 */ /* 0x008fc40000000000 */
[----:B------:R-:W-:-:S03]  /*f9cc0*/  VIADD R3, R18, 0x98 ;  /* 0x0000009812037836 */ /* 0x000fc60000000000 */
[----:B------:R-:W-:Y:S02]  /*f9cd0*/  ISETP.LT.AND P1, PT, R0, UR48, !P0 ;  /* 0x0000003000007c0c */ /* 0x000fe4000c721270 */
[----:B------:R-:W-:Y:S02]  /*f9ce0*/  ISETP.LT.AND P3, PT, R3, UR45, !P0 ;  /* 0x0000002d03007c0c */ /* 0x000fe4000c761270 */
[----:B----4-:R-:W-:Y:S01]  /*f9cf0*/  PRMT R3, R12, 0x7632, R3 ;  /* 0x000076320c037816 */ /* 0x010fe20000000003 */
[----:B--2---:R0:W-:Y:S04]  /*f9d00*/  @P5 STG.E.U16 desc[UR8][R28.64], R12 ;  /* 0x0000000c1c005986 */ /* 0x0041e8000c101508 */
[----:B0-----:R-:W2:Y:S04]  /*f9d10*/  LDL.LU.64 R28, [R1+0xd90] ;  /* 0x000d9000011c7983 */ /* 0x001ea80000300a00 */
[----:B------:R-:W3:Y:S01]  /*f9d20*/  LDL.LU R2, [R1+0x9f4] ;  /* 0x0009f40001027983 */ /* 0x000ee20000300800 */
[----:B------:R-:W-:-:S05]  /*f9d30*/  VIADD R16, R18, 0x97 ;  /* 0x0000009712107836 */ /* 0x000fca0000000000 */
[----:B------:R-:W-:Y:S01]  /*f9d40*/  ISETP.LT.AND P2, PT, R16, UR49, !P0 ;  /* 0x0000003110007c0c */ /* 0x000fe2000c741270 */
[----:B------:R0:W-:Y:S04]  /*f9d50*/  @P6 STG.E.U16 desc[UR8][R24.64], R3 ;  /* 0x0000000318006986 */ /* 0x0001e8000c101508 */
[----:B------:R1:W-:Y:S04]  /*f9d60*/  @P1 STG.E.U16 desc[UR8][R10.64], R13 ;  /* 0x0000000d0a001986 */ /* 0x0003e8000c101508 */
[----:B0-----:R-:W4:Y:S04]  /*f9d70*/  LDL.LU.64 R24, [R1+0xd88] ;  /* 0x000d880001187983 */ /* 0x001f280000300a00 */
[----:B-1----:R-:W4:Y:S04]  /*f9d80*/  LDL.LU.64 R10, [R1+0xd80] ;  /* 0x000d8000010a7983 */ /* 0x002f280000300a00 */
[----:B------:R-:W4:Y:S01]  /*f9d90*/  LDL.LU R12, [R1+0x9f8] ;  /* 0x0009f800010c7983 */ /* 0x000f220000300800 */
[----:B------:R-:W-:-:S05]  /*f9da0*/  PRMT R3, R13, 0x7632, R3 ;  /* 0x000076320d037816 */ /* 0x000fca0000000003 */
[----:B------:R0:W-:Y:S04]  /*f9db0*/  @P2 STG.E.U16 desc[UR8][R22.64], R3 ;  /* 0x0000000316002986 */ /* 0x0001e8000c101508 */
[----:B0-----:R-:W4:Y:S01]  /*f9dc0*/  LDL.LU.64 R22, [R1+0xd78] ;  /* 0x000d780001167983 */ /* 0x001f220000300a00 */
[----:B------:R-:W-:-:S05]  /*f9dd0*/  VIADD R0, R18, 0x99 ;  /* 0x0000009912007836 */ /* 0x000fca0000000000 */
[----:B------:R-:W-:Y:S01]  /*f9de0*/  ISETP.LT.AND P4, PT, R0, UR43, !P0 ;  /* 0x0000002b00007c0c */ /* 0x000fe2000c781270 */
[----:B------:R-:W-:-:S05]  /*f9df0*/  VIADD R0, R18, 0x9a ;  /* 0x0000009a12007836 */ /* 0x000fca0000000000 */
[----:B------:R-:W-:Y:S01]  /*f9e00*/  ISETP.LT.AND P5, PT, R0, UR4, !P0 ;  /* 0x0000000400007c0c */ /* 0x000fe2000c7a1270 */
[----:B------:R-:W-:Y:S01]  /*f9e10*/  VIADD R0, R18, 0x9b ;  /* 0x0000009b12007836 */ /* 0x000fe20000000000 */
[----:B------:R0:W-:Y:S01]  /*f9e20*/  @P3 STG.E.U16 desc[UR8][R20.64], R19 ;  /* 0x0000001314003986 */ /* 0x0001e2000c101508 */
[----:B------:R-:W-:Y:S01]  /*f9e30*/  PRMT R3, R19, 0x7632, R3 ;  /* 0x0000763213037816 */ /* 0x000fe20000000003 */
[----:B------:R-:W1:Y:S02]  /*f9e40*/  LDCU UR4, c[0x0][0x39c] ;  /* 0x00007380ff0477ac */ /* 0x000e640008000800 */
[----:B------:R-:W-:Y:S01]  /*f9e50*/  ISETP.LT.AND P6, PT, R0, UR5, !P0 ;  /* 0x0000000500007c0c */ /* 0x000fe2000c7c1270 */
[----:B------:R-:W-:Y:S01]  /*f9e60*/  VIADD R0, R18, 0x9c ;  /* 0x0000009c12007836 */ /* 0x000fe20000000000 */
[----:B------:R1:W-:Y:S01]  /*f9e70*/  @P4 STG.E.U16 desc[UR8][R8.64], R3 ;  /* 0x0000000308004986 */ /* 0x0003e2000c101508 */
[----:B------:R-:W2:Y:S03]  /*f9e80*/  LDCU UR5, c[0x0][0x39c] ;  /* 0x00007380ff0577ac */ /* 0x000ea60008000800 */
[----:B------:R-:W-:Y:S01]  /*f9e90*/  ISETP.LT.AND P1, PT, R0, UR6, !P0 ;  /* 0x0000000600007c0c */ /* 0x000fe2000c721270 */
[----:B0-----:R-:W4:Y:S01]  /*f9ea0*/  LDL.LU.64 R20, [R1+0xd70] ;  /* 0x000d700001147983 */ /* 0x001f220000300a00 */
[----:B------:R-:W-:Y:S01]  /*f9eb0*/  VIADD R0, R18, 0x9d ;  /* 0x0000009d12007836 */ /* 0x000fe20000000000 */
[----:B------:R-:W0:Y:S02]  /*f9ec0*/  LDCU UR6, c[0x0][0x39c] ;  /* 0x00007380ff0677ac */ /* 0x000e240008000800 */
[----:B------:R-:W4:Y:S04]  /*f9ed0*/  LDL.LU R13, [R1+0x9fc] ;  /* 0x0009fc00010d7983 */ /* 0x000f280000300800 */
[----:B-1----:R-:W4:Y:S01]  /*f9ee0*/  LDL.LU.64 R8, [R1+0xd58] ;  /* 0x000d580001087983 */ /* 0x002f220000300a00 */
[----:B------:R-:W-:-:S02]  /*f9ef0*/  ISETP.LT.AND P2, PT, R0, UR7, !P0 ;  /* 0x0000000700007c0c */ /* 0x000fc4000c741270 */
[----:B---3--:R-:W-:Y:S01]  /*f9f00*/  PRMT R3, R2, 0x7632, R3 ;  /* 0x0000763202037816 */ /* 0x008fe20000000003 */
[----:B--2---:R1:W-:Y:S01]  /*f9f10*/  @P5 STG.E.U16 desc[UR8][R28.64], R2 ;  /* 0x000000021c005986 */ /* 0x0043e2000c101508 */
[----:B------:R-:W-:Y:S01]  /*f9f20*/  VIADD R0, R18, 0x9e ;  /* 0x0000009e12007836 */ /* 0x000fe20000000000 */
[----:B------:R-:W2:Y:S02]  /*f9f30*/  LDCU UR7, c[0x0][0x39c] ;  /* 0x00007380ff0777ac */ /* 0x000ea40008000800 */
[----:B-1----:R-:W3:Y:S04]  /*f9f40*/  LDL.LU.64 R28, [R1+0xd50] ;  /* 0x000d5000011c7983 */ /* 0x002ee80000300a00 */
[----:B------:R-:W3:Y:S04]  /*f9f50*/  LDL.LU R19, [R1+0x9e0] ;  /* 0x0009e00001137983 */ /* 0x000ee80000300800 */
[----:B----4-:R1:W-:Y:S04]  /*f9f60*/  @P6 STG.E.U16 desc[UR8][R24.64], R3 ;  /* 0x0000000318006986 */ /* 0x0103e8000c101508 */
[----:B------:R4:W-:Y:S04]  /*f9f70*/  @P1 STG.E.U16 desc[UR8][R10.64], R12 ;  /* 0x0000000c0a001986 */ /* 0x0009e8000c101508 */
[----:B-1----:R-:W3:Y:S04]  /*f9f80*/  LDL.LU.64 R24, [R1+0xd48] ;  /* 0x000d480001187983 */ /* 0x002ee80000300a00 */
[----:B----4-:R-:W4:Y:S04]  /*f9f90*/  LDL.LU.64 R10, [R1+0xd40] ;  /* 0x000d4000010a7983 */ /* 0x010f280000300a00 */
[----:B------:R-:W4:Y:S01]  /*f9fa0*/  LDL.LU R2, [R1+0x9e4] ;  /* 0x0009e40001027983 */ /* 0x000f220000300800 */
[----:B------:R-:W-:-:S05]  /*f9fb0*/  PRMT R3, R12, 0x7632, R3 ;  /* 0x000076320c037816 */ /* 0x000fca0000000003 */
[----:B------:R1:W-:Y:S04]  /*f9fc0*/  @P2 STG.E.U16 desc[UR8][R22.64], R3 ;  /* 0x0000000316002986 */ /* 0x0003e8000c101508 */
[----:B-1----:R-:W4:Y:S01]  /*f9fd0*/  LDL.LU.64 R22, [R1+0xd28] ;  /* 0x000d280001167983 */ /* 0x002f220000300a00 */
[----:B------:R-:W-:Y:S01]  /*f9fe0*/  ISETP.LT.AND P3, PT, R0, UR4, !P0 ;  /* 0x0000000400007c0c */ /* 0x000fe2000c761270 */
[----:B------:R-:W-:Y:S01]  /*f9ff0*/  VIADD R0, R18, 0x9f ;  /* 0x0000009f12007836 */ /* 0x000fe20000000000 */
[----:B------:R-:W1:Y:S04]  /*fa000*/  LDCU UR4, c[0x0][0x39c] ;  /* 0x00007380ff0477ac */ /* 0x000e680008000800 */
[----:B------:R-:W-:Y:S01]  /*fa010*/  ISETP.LT.AND P4, PT, R0, UR5, !P0 ;  /* 0x0000000500007c0c */ /* 0x000fe2000c781270 */
[----:B------:R-:W-:Y:S01]  /*fa020*/  VIADD R0, R18, 0xa0 ;  /* 0x000000a012007836 */ /* 0x000fe20000000000 */
[----:B------:R-:W1:Y:S04]  /*fa030*/  LDCU UR5, c[0x0][0x39c] ;  /* 0x00007380ff0577ac */ /* 0x000e680008000800 */
[----:B0-----:R-:W-:Y:S01]  /*fa040*/  ISETP.LT.AND P5, PT, R0, UR6, !P0 ;  /* 0x0000000600007c0c */ /* 0x001fe2000c7a1270 */
[----:B------:R-:W-:Y:S01]  /*fa050*/  VIADD R0, R18, 0xa1 ;  /* 0x000000a112007836 */ /* 0x000fe20000000000 */
[----:B------:R-:W-:Y:S01]  /*fa060*/  PRMT R3, R13, 0x7632, R3 ;  /* 0x000076320d037816 */ /* 0x000fe20000000003 */
[----:B------:R0:W-:Y:S01]  /*fa070*/  @P3 STG.E.U16 desc[UR8][R20.64], R13 ;  /* 0x0000000d14003986 */ /* 0x0001e2000c101508 */
[----:B------:R-:W3:Y:S02]  /*fa080*/  LDCU UR6, c[0x0][0x39c] ;  /* 0x00007380ff0677ac */ /* 0x000ee40008000800 */
[----:B--2---:R-:W-:Y:S01]  /*fa090*/  ISETP.LT.AND P6, PT, R0, UR7, !P0 ;  /* 0x0000000700007c0c */ /* 0x004fe2000c7c1270 */
[----:B------:R-:W-:Y:S01]  /*fa0a0*/  VIADD R0, R18, 0xa2 ;  /* 0x000000a212007836 */ /* 0x000fe20000000000 */
[----:B------:R2:W-:Y:S01]  /*fa0b0*/  @P4 STG.E.U16 desc[UR8][R8.64], R3 ;  /* 0x0000000308004986 */ /* 0x0005e2000c101508 */
[----:B------:R-:W3:Y:S03]  /*fa0c0*/  LDCU UR7, c[0x0][0x39c] ;  /* 0x00007380ff0777ac */ /* 0x000ee60008000800 */
[----:B-1----:R-:W-:Y:S01]  /*fa0d0*/  ISETP.LT.AND P1, PT, R0, UR4, !P0 ;  /* 0x0000000400007c0c */ /* 0x002fe2000c721270 */
[----:B0-----:R-:W4:Y:S01]  /*fa0e0*/  LDL.LU.64 R20, [R1+0xd20] ;  /* 0x000d200001147983 */ /* 0x001f220000300a00 */
[----:B------:R-:W-:Y:S01]  /*fa0f0*/  VIADD R0, R18, 0xa3 ;  /* 0x000000a312007836 */ /* 0x000fe20000000000 */
[----:B------:R-:W0:Y:S02]  /*fa100*/  LDCU UR4, c[0x0][0x39c] ;  /* 0x00007380ff0477ac */ /* 0x000e240008000800 */
[----:B------:R-:W4:Y:S04]  /*fa110*/  LDL.LU R12, [R1+0x9e8] ;  /* 0x0009e800010c7983 */ /* 0x000f280000300800 */
[----:B--2---:R-:W2:Y:S01]  /*fa120*/  LDL.LU.64 R8, [R1+0xd08] ;  /* 0x000d080001087983 */ /* 0x004ea20000300a00 */
[----:B------:R-:W-:-:S03]  /*fa130*/  ISETP.LT.AND P2, PT, R0, UR5, !P0 ;  /* 0x0000000500007c0c */ /* 0x000fc6000c741270 */
[----:B---3--:R1:W-:Y:S01]  /*fa140*/  @P5 STG.E.U16 desc[UR8][R28.64], R19 ;  /* 0x000000131c005986 */ /* 0x0083e2000c101508 */
[----:B------:R-:W-:Y:S01]  /*fa150*/  PRMT R3, R19, 0x7632, R3 ;  /* 0x0000763213037816 */ /* 0x000fe20000000003 */
[----:B------:R-:W-:Y:S01]  /*fa160*/  VIADD R0, R18, 0xa4 ;  /* 0x000000a412007836 */ /* 0x000fe20000000000 */
[----:B------:R-:W3:Y:S01]  /*fa170*/  LDCU UR5, c[0x0][0x39c] ;  /* 0x00007380ff0577ac */ /* 0x000ee20008000800 */
[----:B-1----:R-:W2:Y:S04]  /*fa180*/  LDL.LU.64 R28, [R1+0xd00] ;  /* 0x000d0000011c7983 */ /* 0x002ea80000300a00 */
[----:B------:R-:W2:Y:S04]  /*fa190*/  LDL.LU R13, [R1+0x9ec] ;  /* 0x0009ec00010d7983 */ /* 0x000ea80000300800 */
[----:B------:R1:W-:Y:S04]  /*fa1a0*/  @P6 STG.E.U16 desc[UR8][R24.64], R3 ;  /* 0x0000000318006986 */ /* 0x0003e8000c101508 */
[----:B-1----:R-:W2:Y:S04]  /*fa1b0*/  LDL.LU.64 R24, [R1+0xce8] ;  /* 0x000ce80001187983 */ /* 0x002ea80000300a00 */
[----:B----4-:R1:W-:Y:S04]  /*fa1c0*/  @P1 STG.E.U16 desc[UR8][R10.64], R2 ;  /* 0x000000020a001986 */ /* 0x0103e8000c101508 */
[----:B-1----:R-:W4:Y:S04]  /*fa1d0*/  LDL.LU.64 R10, [R1+0xce0] ;  /* 0x000ce000010a7983 */ /* 0x002f280000300a00 */
        /* <DEDUP_REMOVED lines=9> */
[----:B------:R-:W2:Y:S04]  /*fa270*/  LDCU UR7, c[0x0][0x39c] ;  /* 0x00007380ff0777ac */ /* 0x000ea80008000800 */
[----:B0-----:R-:W-:Y:S01]  /*fa280*/  ISETP.LT.AND P5, PT, R0, UR4, !P0 ;  /* 0x0000000400007c0c */ /* 0x001fe2000c7a1270 */
[----:B------:R-:W-:Y:S01]  /*fa290*/  VIADD R0, R18, 0xa7 ;  /* 0x000000a712007836 */ /* 0x000fe20000000000 */
[----:B------:R0:W-:Y:S01]  /*fa2a0*/  @P3 STG.E.U16 desc[UR8][R20.64], R12 ;  /* 0x0000000c14003986 */ /* 0x0001e2000c101508 */
[----:B------:R-:W-:Y:S01]  /*fa2b0*/  PRMT R3, R12, 0x7632, R3 ;  /* 0x000076320c037816 */ /* 0x000fe20000000003 */
[----:B------:R-:W2:Y:S02]  /*fa2c0*/  LDCU UR4, c[0x0][0x39c] ;  /* 0x00007380ff0477ac */ /* 0x000ea40008000800 */
[----:B---3--:R-:W-:Y:S01]  /*fa2d0*/  ISETP.LT.AND P6, PT, R0, UR5, !P0 ;  /* 0x0000000500007c0c */ /* 0x008fe2000c7c1270 */
[----:B------:R-:W-:Y:S01]  /*fa2e0*/  VIADD R0, R18, 0xa8 ;  /* 0x000000a812007836 */ /* 0x000fe20000000000 */
[----:B--2---:R2:W-:Y:S01]  /*fa2f0*/  @P4 STG.E.U16 desc[UR8][R8.64], R3 ;  /* 0x0000000308004986 */ /* 0x0045e2000c101508 */
[----:B------:R-:W3:Y:S03]  /*fa300*/  LDCU UR5, c[0x0][0x39c] ;  /* 0x00007380ff0577ac */ /* 0x000ee60008000800 */
[----:B-1----:R-:W-:Y:S01]  /*fa310*/  ISETP.LT.AND P1, PT, R0, UR6, !P0 ;  /* 0x0000000600007c0c */ /* 0x002fe2000c721270 */
[----:B0-----:R-:W3:Y:S01]  /*fa320*/  LDL.LU.64 R20, [R1+0xcc0] ;  /* 0x000cc00001147983 */ /* 0x001ee20000300a00 */
[----:B------:R-:W-:Y:S01]  /*fa330*/  VIADD R0, R18, 0xa9 ;  /* 0x000000a912007836 */ /* 0x000fe20000000000 */
[----:B------:R-:W0:Y:S02]  /*fa340*/  LDCU UR6, c[0x0][0x39c] ;  /* 0x00007380ff0677ac */ /* 0x000e240008000800 */
[----:B------:R-:W3:Y:S04]  /*fa350*/  LDL.LU R2, [R1+0x9d4] ;  /* 0x0009d40001027983 */ /* 0x000ee80000300800 */
[----:B--2---:R-:W2:Y:S01]  /*fa360*/  LDL.LU.64 R8, [R1+0xcb8] ;  /* 0x000cb80001087983 */ /* 0x004ea20000300a00 */
[----:B------:R-:W-:-:S02]  /*fa370*/  ISETP.LT.AND P2, PT, R0, UR7, !P0 ;  /* 0x0000000700007c0c */ /* 0x000fc4000c741270 */
[----:B------:R-:W-:Y:S01]  /*fa380*/  PRMT R3, R13, 0x7632, R3 ;  /* 0x000076320d037816 */ /* 0x000fe20000000003 */
[----:B------:R1:W-:Y:S01]  /*fa390*/  @P5 STG.E.U16 desc[UR8][R28.64], R13 ;  /* 0x0000000d1c005986 */ /* 0x0003e2000c101508 */
[----:B------:R-:W-:Y:S01]  /*fa3a0*/  VIADD R0, R18, 0xaa ;  /* 0x000000aa12007836 */ /* 0x000fe20000000000 */
[----:B------:R-:W0:Y:S02]  /*fa3b0*/  LDCU UR7, c[0x0][0x39c] ;  /* 0x00007380ff0777ac */ /* 0x000e240008000800 */
        /* <DEDUP_REMOVED lines=13> */
[----:B---3--:R-:W-:Y:S01]  /*fa490*/  ISETP.LT.AND P4, PT, R0, UR5, !P0 ;  /* 0x0000000500007c0c */ /* 0x008fe2000c781270 */
[----:B------:R-:W-:Y:S01]  /*fa4a0*/  VIADD R0, R18, 0xac ;  /* 0x000000ac12007836 */ /* 0x000fe20000000000 */
[----:B------:R-:W3:Y:S04]  /*fa4b0*/  LDCU UR5, c[0x0][0x39c] ;  /* 0x00007380ff0577ac */ /* 0x000ee80008000800 */
[----:B0-----:R-:W-:Y:S01]  /*fa4c0*/  ISETP.LT.AND P5, PT, R0, UR6, !P0 ;  /* 0x0000000600007c0c */ /* 0x001fe2000c7a1270 */
[----:B------:R-:W-:Y:S01]  /*fa4d0*/  VIADD R0, R18, 0xad ;  /* 0x000000ad12007836 */ /* 0x000fe20000000000 */
[----:B------:R-:W-:Y:S01]  /*fa4e0*/  PRMT R3, R2, 0x7632, R3 ;  /* 0x0000763202037816 */ /* 0x000fe20000000003 */
[----:B------:R0:W-:Y:S01]  /*fa4f0*/  @P3 STG.E.U16 desc[UR8][R20.64], R2 ;  /* 0x0000000214003986 */ /* 0x0001e2000c101508 */
[----:B------:R-:W2:Y:S02]  /*fa500*/  LDCU UR6, c[0x0][0x39c] ;  /* 0x00007380ff0677ac */ /* 0x000ea40008000800 */
[----:B------:R-:W-:Y:S01]  /*fa510*/  ISETP.LT.AND P6, PT, R0, UR7, !P0 ;  /* 0x0000000700007c0c */ /* 0x000fe2000c7c1270 */
[----:B------:R-:W-:Y:S01]  /*fa520*/  VIADD R0, R18, 0xae ;  /* 0x000000ae12007836 */ /* 0x000fe20000000000 */
[----:B--2---:R2:W-:Y:S01]  /*fa530*/  @P4 STG.E.U16 desc[UR8][R8.64], R3 ;  /* 0x0000000308004986 */ /* 0x0045e2000c101508 */
[----:B------:R-:W2:Y:S03]  /*fa540*/  LDCU UR7, c[0x0][0x39c] ;  /* 0x00007380ff0777ac */ /* 0x000ea60008000800 */
[----:B-1----:R-:W-:Y:S01]  /*fa550*/  ISETP.LT.AND P1, PT, R0, UR4, !P0 ;  /* 0x0000000400007c0c */ /* 0x002fe2000c721270 */
[----:B0-----:R-:W4:Y:S01]  /*fa560*/  LDL.LU.64 R20, [R1+0xc70] ;  /* 0x000c700001147983 */ /* 0x001f220000300a00 */
[----:B------:R-:W-:Y:S01]  /*fa570*/  VIADD R0, R18, 0xaf ;  /* 0x000000af12007836 */ /* 0x000fe20000000000 */
[----:B------:R-:W0:Y:S02]  /*fa580*/  LDCU UR4, c[0x0][0x39c] ;  /* 0x00007380ff0477ac */ /* 0x000e240008000800 */
[----:B------:R-:W4:Y:S04]  /*fa590*/  LDL.LU R19, [R1+0x9b0] ;  /* 0x0009b00001137983 */ /* 0x000f280000300800 */
[----:B--2---:R-:W2:Y:S01]  /*fa5a0*/  LDL.LU.64 R8, [R1+0xc58] ;  /* 0x000c580001087983 */ /* 0x004ea20000300a00 */
[----:B---3--:R-:W-:-:S03]  /*fa5b0*/  ISETP.LT.AND P2, PT, R0, UR5, !P0 ;  /* 0x0000000500007c0c */ /* 0x008fc6000c741270 */
[----:B------:R1:W-:Y:S01]  /*fa5c0*/  @P5 STG.E.U16 desc[UR8][R28.64], R12 ;  /* 0x0000000c1c005986 */ /* 0x0003e2000c101508 */
        /* <DEDUP_REMOVED lines=21> */
[----:B------:R-:W0:Y:S04]  /*fa720*/  LDCU UR4, c[0x0][0x39c] ;  /* 0x00007380ff0477ac */ /* 0x000e280008000800 */
[----:B---3--:R-:W-:Y:S01]  /*fa730*/  ISETP.LT.AND P6, PT, R0, UR5, !P0 ;  /* 0x0000000500007c0c */ /* 0x008fe2000c7c1270 */
[----:B------:R-:W-:Y:S01]  /*fa740*/  VIADD R0, R18, 0xb4 ;  /* 0x000000b412007836 */ /* 0x000fe20000000000 */
[----:B------:R3:W-:Y:S01]  /*fa750*/  @P3 STG.E.U16 desc[UR8][R20.64], R19 ;  /* 0x0000001314003986 */ /* 0x0007e2000c101508 */
[----:B------:R-:W-:Y:S01]  /*fa760*/  PRMT R3, R19, 0x7632, R3 ;  /* 0x0000763213037816 */ /* 0x000fe20000000003 */
[----:B------:R-:W0:Y:S02]  /*fa770*/  LDCU UR5, c[0x0][0x39c] ;  /* 0x00007380ff0577ac */ /* 0x000e240008000800 */
[----:B-1----:R-:W-:-:S02]  /*fa780*/  ISETP.LT.AND P1, PT, R0, UR6, !P0 ;  /* 0x0000000600007c0c */ /* 0x002fc4000c721270 */
[----:B--2---:R1:W-:Y:S04]  /*fa790*/  @P4 STG.E.U16 desc[UR8][R8.64], R3 ;  /* 0x0000000308004986 */ /* 0x0043e8000c101508 */
[----:B---3--:R-:W2:Y:S01]  /*fa7a0*/  LDL.LU.64 R20, [R1+0xc10] ;  /* 0x000c100001147983 */ /* 0x008ea20000300a00 */
[----:B------:R-:W-:Y:S01]  /*fa7b0*/  VIADD R0, R18, 0xb5 ;  /* 0x000000b512007836 */ /* 0x000fe20000000000 */
[----:B------:R-:W3:Y:S02]  /*fa7c0*/  LDCU UR6, c[0x0][0x39c] ;  /* 0x00007380ff0677ac */ /* 0x000ee40008000800 */
[----:B------:R-:W2:Y:S04]  /*fa7d0*/  LDL.LU R13, [R1+0x9bc] ;  /* 0x0009bc00010d7983 */ /* 0x000ea80000300800 */
[----:B-1----:R-:W2:Y:S01]  /*fa7e0*/  LDL.LU.64 R8, [R1+0xb98] ;  /* 0x000b980001087983 */ /* 0x002ea20000300a00 */
        /* <DEDUP_REMOVED lines=15> */
[----:B0-----:R-:W-:Y:S01]  /*fa8e0*/  ISETP.LT.AND P3, PT, R0, UR4, !P0 ;  /* 0x0000000400007c0c */ /* 0x001fe2000c761270 */
[----:B------:R-:W-:Y:S01]  /*fa8f0*/  VIADD R0, R18, 0xb7 ;  /* 0x000000b712007836 */ /* 0x000fe20000000000 */
[----:B------:R-:W0:Y:S04]  /*fa900*/  LDCU UR4, c[0x0][0x39c] ;  /* 0x00007380ff0477ac */ /* 0x000e280008000800 */
[----:B------:R-:W-:Y:S01]  /*fa910*/  ISETP.LT.AND P4, PT, R0, UR5, !P0 ;  /* 0x0000000500007c0c */ /* 0x000fe2000c781270 */
[----:B------:R-:W-:Y:S01]  /*fa920*/  VIADD R0, R18, 0xb8 ;  /* 0x000000b812007836 */ /* 0x000fe20000000000 */
[----:B------:R-:W1:Y:S04]  /*fa930*/  LDCU UR5, c[0x0][0x39c] ;  /* 0x00007380ff0577ac */ /* 0x000e680008000800 */
[----:B---3--:R-:W-:-:S02]  /*fa940*/  ISETP.LT.AND P5, PT, R0, UR6, !P0 ;  /* 0x0000000600007c0c */ /* 0x008fc4000c7a1270 */
[----:B------:R-:W-:Y:S01]  /*fa950*/  IADD3 R0, PT, PT, R18, 0xb9, RZ ;  /* 0x000000b912007810 */ /* 0x000fe20007ffe0ff */
[----:B------:R-:W3:Y:S03]  /*fa960*/  LDCU UR6, c[0x0][0x39c] ;  /* 0x00007380ff0677ac */ /* 0x000ee60008000800 */
[----:B------:R-:W-:Y:S01]  /*fa970*/  ISETP.LT.AND P6, PT, R0, UR7, !P0 ;  /* 0x0000000700007c0c */ /* 0x000fe2000c7c1270 */
[----:B------:R-:W-:Y:S01]  /*fa980*/  VIADD R0, R18, 0xba ;  /* 0x000000ba12007836 */ /* 0x000fe20000000000 */
[----:B------:R-:W1:Y:S04]  /*fa990*/  LDCU UR7, c[0x0][0x39c] ;  /* 0x00007380ff0777ac */ /* 0x000e680008000800 */
[----:B0-----:R-:W-:-:S02]  /*fa9a0*/  ISETP.LT.AND P1, PT, R0, UR4, !P0 ;  /* 0x0000000400007c0c */ /* 0x001fc4000c721270 */
[----:B--2---:R-:W-:Y:S01]  /*fa9b0*/  PRMT R3, R13, 0x7632, R3 ;  /* 0x000076320d037816 */ /* 0x004fe20000000003 */
[----:B------:R0:W-:Y:S01]  /*fa9c0*/  @P3 STG.E.U16 desc[UR8][R20.64], R13 ;  /* 0x0000000d14003986 */ /* 0x0001e2000c101508 */
[----:B------:R-:W-:Y:S01]  /*fa9d0*/  VIADD R0, R18, 0xbb ;  /* 0x000000bb12007836 */ /* 0x000fe20000000000 */
[----:B------:R-:W2:Y:S02]  /*fa9e0*/  LDCU UR4, c[0x0][0x39c] ;  /* 0x00007380ff0477ac */ /* 0x000ea40008000800 */
[----:B------:R1:W-:Y:S04]  /*fa9f0*/  @P4 STG.E.U16 desc[UR8][R8.64], R3 ;  /* 0x0000000308004986 */ /* 0x0003e8000c101508 */
[----:B0-----:R-:W2:Y:S04]  /*faa00*/  LDL.LU.64 R20, [R1+0x818] ;  /* 0x0008180001147983 */ /* 0x001ea80000300a00 */
[----:B------:R-:W2:Y:S04]  /*faa10*/  LDL.LU R12, [R1+0x9a8] ;  /* 0x0009a800010c7983 */ /* 0x000ea80000300800 */
[----:B-1----:R-:W2:Y:S01]  /*faa20*/  LDL.LU.64 R8, [R1+0x808] ;  /* 0x0008080001087983 */ /* 0x002ea20000300a00 */
[----:B------:R-:W-:-:S03]  /*faa30*/  ISETP.LT.AND P2, PT, R0, UR5, !P0 ;  /* 0x0000000500007c0c */ /* 0x000fc6000c741270 */
[----:B------:R0:W-:Y:S01]  /*faa40*/  @P5 STG.E.U16 desc[UR8][R28.64], R19 ;  /* 0x000000131c005986 */ /* 0x0001e2000c101508 */
[----:B------:R-:W-:Y:S01]  /*faa50*/  PRMT R3, R19, 0x7632, R3 ;  /* 0x0000763213037816 */ /* 0x000fe20000000003 */
[----:B------:R-:W-:Y:S01]  /*faa60*/  VIADD R0, R18, 0xbc ;  /* 0x000000bc12007836 */ /* 0x000fe20000000000 */
[----:B------:R-:W1:Y:S01]  /*faa70*/  LDCU UR5, c[0x0][0x39c] ;  /* 0x00007380ff0577ac */ /* 0x000e620008000800 */
[----:B0-----:R-:W2:Y:S04]  /*faa80*/  LDL.LU.64 R28, [R1+0x7f8] ;  /* 0x0007f800011c7983 */ /* 0x001ea80000300a00 */
[----:B------:R-:W2:Y:S04]  /*faa90*/  LDL.LU R13, [R1+0x9ac] ;  /* 0x0009ac00010d7983 */ /* 0x000ea80000300800 */
[----:B------:R0:W-:Y:S04]  /*faaa0*/  @P6 STG.E.U16 desc[UR8][R24.64], R3 ;  /* 0x0000000318006986 */ /* 0x0001e8000c101508 */
[----:B0-----:R-:W2:Y:S04]  /*faab0*/  LDL.LU.64 R24, [R1+0x7f0] ;  /* 0x0007f00001187983 */ /* 0x001ea80000300a00 */
[----:B----4-:R0:W-:Y:S04]  /*faac0*/  @P1 STG.E.U16 desc[UR8][R10.64], R2 ;  /* 0x000000020a001986 */ /* 0x0101e8000c101508 */
[----:B0-----:R-:W4:Y:S04]  /*faad0*/  LDL.LU.64 R10, [R1+0x7e8] ;  /* 0x0007e800010a7983 */ /* 0x001f280000300a00 */
[----:B------:R-:W4:Y:S01]  /*faae0*/  LDL.LU R19, [R1+0x980] ;  /* 0x0009800001137983 */ /* 0x000f220000300800 */
[----:B------:R-:W-:-:S05]  /*faaf0*/  PRMT R3, R2, 0x7632, R3 ;  /* 0x0000763202037816 */ /* 0x000fca0000000003 */
[----:B------:R0:W-:Y:S04]  /*fab00*/  @P2 STG.E.U16 desc[UR8][R22.64], R3 ;  /* 0x0000000316002986 */ /* 0x0001e8000c101508 */
[----:B0-----:R-:W4:Y:S01]  /*fab10*/  LDL.LU.64 R22, [R1+0x7d0] ;  /* 0x0007d00001167983 */ /* 0x001f220000300a00 */
[----:B---3--:R-:W-:Y:S01]  /*fab20*/  ISETP.LT.AND P3, PT, R0, UR6, !P0 ;  /* 0x0000000600007c0c */ /* 0x008fe2000c761270 */
[----:B------:R-:W-:Y:S01]  /*fab30*/  VIADD R0, R18, 0xbd ;  /* 0x000000bd12007836 */ /* 0x000fe20000000000 */
[----:B------:R-:W0:Y:S04]  /*fab40*/  LDCU UR6, c[0x0][0x39c] ;  /* 0x00007380ff0677ac */ /* 0x000e280008000800 */
[----:B------:R-:W-:Y:S01]  /*fab50*/  ISETP.LT.AND P4, PT, R0, UR7, !P0 ;  /* 0x0000000700007c0c */ /* 0x000fe2000c781270 */
[----:B------:R-:W-:Y:S01]  /*fab60*/  VIADD R0, R18, 0xbe ;  /* 0x000000be12007836 */ /* 0x000fe20000000000 */
[----:B------:R-:W3:Y:S04]  /*fab70*/  LDCU UR7, c[0x0][0x39c] ;  /* 0x00007380ff0777ac */ /* 0x000ee80008000800 */
[----:B--2---:R-:W-:Y:S01]  /*fab80*/  ISETP.LT.AND P5, PT, R0, UR4, !P0 ;  /* 0x0000000400007c0c */ /* 0x004fe2000c7a1270 */
[----:B------:R-:W-:Y:S01]  /*fab90*/  VIADD R0, R18, 0xbf ;  /* 0x000000bf12007836 */ /* 0x000fe20000000000 */
[----:B------:R-:W2:Y:S04]  /*faba0*/  LDCU UR4, c[0x0][0x39c] ;  /* 0x00007380ff0477ac */ /* 0x000ea80008000800 */
[----:B-1----:R-:W-:Y:S01]  /*fabb0*/  ISETP.LT.AND P6, PT, R0, UR5, !P0 ;  /* 0x0000000500007c0c */ /* 0x002fe2000c7c1270 */
[----:B------:R-:W-:Y:S01]  /*fabc0*/  VIADD R0, R18, 0xc0 ;  /* 0x000000c012007836 */ /* 0x000fe20000000000 */
[----:B------:R-:W1:Y:S04]  /*fabd0*/  LDCU UR5, c[0x0][0x39c] ;  /* 0x00007380ff0577ac */ /* 0x000e680008000800 */
[----:B0-----:R-:W-:Y:S01]  /*fabe0*/  ISETP.LT.AND P1, PT, R0, UR6, !P0 ;  /* 0x0000000600007c0c */ /* 0x001fe2000c721270 */
[----:B------:R0:W-:Y:S01]  /*fabf0*/  @P3 STG.E.U16 desc[UR8][R20.64], R12 ;  /* 0x0000000c14003986 */ /* 0x0001e2000c101508 */
[----:B------:R-:W-:Y:S01]  /*fac00*/  PRMT R3, R12, 0x7632, R3 ;  /* 0x000076320c037816 */ /* 0x000fe20000000003 */
[----:B------:R-:W-:Y:S01]  /*fac10*/  VIADD R0, R18, 0xc1 ;  /* 0x000000c112007836 */ /* 0x000fe20000000000 */
[----:B------:R-:W1:Y:S03]  /*fac20*/  LDCU UR6, c[0x0][0x39c] ;  /* 0x00007380ff0677ac */ /* 0x000e660008000800 */
[----:B------:R3:W-:Y:S04]  /*fac30*/  @P4 STG.E.U16 desc[UR8][R8.64], R3 ;  /* 0x0000000308004986 */ /* 0x0007e8000c101508 */
[----:B0-----:R-:W2:Y:S04]  /*fac40*/  LDL.LU.64 R20, [R1+0x7c0] ;  /* 0x0007c00001147983 */ /* 0x001ea80000300a00 */
[----:B------:R-:W2:Y:S04]  /*fac50*/  LDL.LU R2, [R1+0x984] ;  /* 0x0009840001027983 */ /* 0x000ea80000300800 */
[----:B---3--:R-:W3:Y:S01]  /*fac60*/  LDL.LU.64 R8, [R1+0x7b0] ;  /* 0x0007b00001087983 */ /* 0x008ee20000300a00 */
[----:B------:R-:W-:-:S02]  /*fac70*/  ISETP.LT.AND P2, PT, R0, UR7, !P0 ;  /* 0x0000000700007c0c */ /* 0x000fc4000c741270 */
[----:B------:R-:W-:Y:S01]  /*fac80*/  PRMT R3, R13, 0x7632, R3 ;  /* 0x000076320d037816 */ /* 0x000fe20000000003 */
[----:B------:R0:W-:Y:S01]  /*fac90*/  @P5 STG.E.U16 desc[UR8][R28.64], R13 ;  /* 0x0000000d1c005986 */ /* 0x0001e2000c101508 */
[----:B------:R-:W-:Y:S01]  /*faca0*/  VIADD R0, R18, 0xc2 ;  /* 0x000000c212007836 */ /* 0x000fe20000000000 */
[----:B------:R-:W1:Y:S02]  /*facb0*/  LDCU UR7, c[0x0][0x39c] ;  /* 0x00007380ff0777ac */ /* 0x000e640008000800 */
[----:B0-----:R-:W3:Y:S04]  /*facc0*/  LDL.LU.64 R28, [R1+0x7a8] ;  /* 0x0007a800011c7983 */ /* 0x001ee80000300a00 */
[----:B------:R-:W3:Y:S04]  /*facd0*/  LDL.LU R12, [R1+0x988] ;  /* 0x00098800010c7983 */ /* 0x000ee80000300800 */
[----:B------:R0:W-:Y:S04]  /*face0*/  @P6 STG.E.U16 desc[UR8][R24.64], R3 ;  /* 0x0000000318006986 */ /* 0x0001e8000c101508 */
[----:B0-----:R-:W3:Y:S04]  /*facf0*/  LDL.LU.64 R24, [R1+0x7a0] ;  /* 0x0007a00001187983 */ /* 0x001ee80000300a00 */
[----:B----4-:R0:W-:Y:S04]  /*fad00*/  @P1 STG.E.U16 desc[UR8][R10.64], R19 ;  /* 0x000000130a001986 */ /* 0x0101e8000c101508 */
[----:B0-----:R-:W4:Y:S04]  /*fad10*/  LDL.LU.64 R10, [R1+0x788] ;  /* 0x00078800010a7983 */ /* 0x001f280000300a00 */
[----:B------:R-:W4:Y:S01]  /*fad20*/  LDL.LU R13, [R1+0x98c] ;  /* 0x00098c00010d7983 */ /* 0x000f220000300800 */
[----:B------:R-:W-:-:S05]  /*fad30*/  PRMT R3, R19, 0x7632, R3 ;  /* 0x0000763213037816 */ /* 0x000fca0000000003 */
[----:B------:R0:W-:Y:S04]  /*fad40*/  @P2 STG.E.U16 desc[UR8][R22.64], R3 ;  /* 0x0000000316002986 */ /* 0x0001e8000c101508 */
[----:B0-----:R-:W4:Y:S01]  /*fad50*/  LDL.LU.64 R22, [R1+0x770] ;  /* 0x0007700001167983 */ /* 0x001f220000300a00 */
[----:B--2---:R-:W-:Y:S01]  /*fad60*/  ISETP.LT.AND P3, PT, R0, UR4, !P0 ;  /* 0x0000000400007c0c */ /* 0x004fe2000c761270 */
[----:B------:R-:W-:Y:S01]  /*fad70*/  VIADD R0, R18, 0xc3 ;  /* 0x000000c312007836 */ /* 0x000fe20000000000 */
[----:B------:R-:W0:Y:S04]  /*fad80*/  LDCU UR4, c[0x0][0x39c] ;  /* 0x00007380ff0477ac */ /* 0x000e280008000800 */
[----:B-1----:R-:W-:Y:S01]  /*fad90*/  ISETP.LT.AND P4, PT, R0, UR5, !P0 ;  /* 0x0000000500007c0c */ /* 0x002fe2000c781270 */
[----:B------:R-:W-:Y:S01]  /*fada0*/  VIADD R0, R18, 0xc4 ;  /* 0x000000c412007836 */ /* 0x000fe20000000000 */
[----:B------:R-:W1:Y:S04]  /*fadb0*/  LDCU UR5, c[0x0][0x39c] ;  /* 0x00007380ff0577ac */ /* 0x000e680008000800 */
[----:B------:R-:W-:Y:S01]  /*fadc0*/  ISETP.LT.AND P5, PT, R0, UR6, !P0 ;  /* 0x0000000600007c0c */ /* 0x000fe2000c7a1270 */
[----:B------:R-:W-:Y:S01]  /*fadd0*/  VIADD R0, R18, 0xc5 ;  /* 0x000000c512007836 */ /* 0x000fe20000000000 */
[----:B------:R-:W2:Y:S04]  /*fade0*/  LDCU UR6, c[0x0][0x39c] ;  /* 0x00007380ff0677ac */ /* 0x000ea80008000800 */
[----:B------:R-:W-:Y:S01]  /*fadf0*/  ISETP.LT.AND P6, PT, R0, UR7, !P0 ;  /* 0x0000000700007c0c */ /* 0x000fe2000c7c1270 */
[----:B------:R-:W-:Y:S01]  /*fae00*/  VIADD R0, R18, 0xc6 ;  /* 0x000000c612007836 */ /* 0x000fe20000000000 */
[----:B------:R-:W1:Y:S04]  /*fae10*/  LDCU UR7, c[0x0][0x39c] ;  /* 0x00007380ff0777ac */ /* 0x000e680008000800 */
[----:B0-----:R-:W-:-:S02]  /*fae20*/  ISETP.LT.AND P1, PT, R0, UR4, !P0 ;  /* 0x0000000400007c0c */ /* 0x001fc4000c721270 */
[----:B------:R-:W-:Y:S01]  /*fae30*/  PRMT R3, R2, 0x7632, R3 ;  /* 0x0000763202037816 */ /* 0x000fe20000000003 */
[----:B------:R0:W-:Y:S01]  /*fae40*/  @P3 STG.E.U16 desc[UR8][R20.64], R2 ;  /* 0x0000000214003986 */ /* 0x0001e2000c101508 */
[----:B------:R-:W-:Y:S01]  /*fae50*/  VIADD R0, R18, 0xc7 ;  /* 0x000000c712007836 */ /* 0x000fe20000000000 */
[----:B------:R-:W1:Y:S02]  /*fae60*/  LDCU UR4, c[0x0][0x39c] ;  /* 0x00007380ff0477ac */ /* 0x000e640008000800 */
[----:B---3--:R3:W-:Y:S04]  /*fae70*/  @P4 STG.E.U16 desc[UR8][R8.64], R3 ;  /* 0x0000000308004986 */ /* 0x0087e8000c101508 */
[----:B0-----:R-:W2:Y:S04]  /*fae80*/  LDL.LU.64 R20, [R1+0x768] ;  /* 0x0007680001147983 */ /* 0x001ea80000300a00 */
[----:B------:R-:W2:Y:S04]  /*fae90*/  LDL.LU R19, [R1+0x970] ;  /* 0x0009700001137983 */ /* 0x000ea80000300800 */
[----:B---3--:R-:W3:Y:S01]  /*faea0*/  LDL.LU.64 R8, [R1+0x760] ;  /* 0x0007600001087983 */ /* 0x008ee20000300a00 */
[----:B-1----:R-:W-:-:S03]  /*faeb0*/  ISETP.LT.AND P2, PT, R0, UR5, !P0 ;  /* 0x0000000500007c0c */ /* 0x002fc6000c741270 */
[----:B------:R0:W-:Y:S01]  /*faec0*/  @P5 STG.E.U16 desc[UR8][R28.64], R12 ;  /* 0x0000000c1c005986 */ /* 0x0001e2000c101508 */
[----:B------:R-:W-:Y:S01]  /*faed0*/  PRMT R3, R12, 0x7632, R3 ;  /* 0x000076320c037816 */ /* 0x000fe20000000003 */
[----:B------:R-:W-:Y:S01]  /*faee0*/  VIADD R0, R18, 0xc8 ;  /* 0x000000c812007836 */ /* 0x000fe20000000000 */
[----:B------:R-:W1:Y:S01]  /*faef0*/  LDCU UR5, c[0x0][0x39c] ;  /* 0x00007380ff0577ac */ /* 0x000e620008000800 */
        /* <DEDUP_REMOVED lines=13> */
[----:B------:R-:W-:Y:S01]  /*fafd0*/  ISETP.LT.AND P4, PT, R0, UR7, !P0 ;  /* 0x0000000700007c0c */ /* 0x000fe2000c781270 */
[----:B------:R-:W-:Y:S01]  /*fafe0*/  VIADD R0, R18, 0xca ;  /* 0x000000ca12007836 */ /* 0x000fe20000000000 */
[----:B------:R-:W2:Y:S04]  /*faff0*/  LDCU UR7, c[0x0][0x39c] ;  /* 0x00007380ff0777ac */ /* 0x000ea80008000800 */
[----:B------:R-:W-:Y:S01]  /*fb000*/  ISETP.LT.AND P5, PT, R0, UR4, !P0 ;  /* 0x0000000400007c0c */ /* 0x000fe2000c7a1270 */
        /* <DEDUP_REMOVED lines=10> */
[----:B---3--:R3:W-:Y:S04]  /*fb0b0*/  @P4 STG.E.U16 desc[UR8][R8.64], R3 ;  /* 0x0000000308004986 */ /* 0x0087e8000c101508 */
[----:B0-----:R-:W4:Y:S04]  /*fb0c0*/  LDL.LU.64 R20, [R1+0x6d8] ;  /* 0x0006d80001147983 */ /* 0x001f280000300a00 */
[----:B------:R-:W4:Y:S04]  /*fb0d0*/  LDL.LU R13, [R1+0x97c] ;  /* 0x00097c00010d7983 */ /* 0x000f280000300800 */
[----:B---3--:R-:W3:Y:S01]  /*fb0e0*/  LDL.LU.64 R8, [R1+0x6b0] ;  /* 0x0006b00001087983 */ /* 0x008ee20000300a00 */
[----:B--2---:R-:W-:-:S02]  /*fb0f0*/  ISETP.LT.AND P2, PT, R0, UR7, !P0 ;  /* 0x0000000700007c0c */ /* 0x004fc4000c741270 */
[----:B------:R-:W-:Y:S01]  /*fb100*/  PRMT R3, R2, 0x7632, R3 ;  /* 0x0000763202037816 */ /* 0x000fe20000000003 */
[----:B------:R0:W-:Y:S01]  /*fb110*/  @P5 STG.E.U16 desc[UR8][R28.64], R2 ;  /* 0x000000021c005986 */ /* 0x0001e2000c101508 */
[----:B------:R-:W-:Y:S01]  /*fb120*/  VIADD R0, R18, 0xce ;  /* 0x000000ce12007836 */ /* 0x000fe20000000000 */
[----:B------:R-:W2:Y:S02]  /*fb130*/  LDCU UR7, c[0x0][0x39c] ;  /* 0x00007380ff0777ac */ /* 0x000ea40008000800 */
        /* <DEDUP_REMOVED lines=10> */
[----:B------:R-:W-:Y:S01]  /*fb1e0*/  ISETP.LT.AND P3, PT, R0, UR4, !P0 ;  /* 0x0000000400007c0c */ /* 0x000fe2000c761270 */
[----:B------:R-:W-:Y:S01]  /*fb1f0*/  VIADD R0, R18, 0xcf ;  /* 0x000000cf12007836 */ /* 0x000fe20000000000 */
[----:B------:R-:W0:Y:S04]  /*fb200*/  LDCU UR4, c[0x0][0x39c] ;  /* 0x00007380ff0477ac */ /* 0x000e280008000800 */
[----:B-1----:R-:W-:Y:S01]  /*fb210*/  ISETP.LT.AND P4, PT, R0, UR5, !P0 ;  /* 0x0000000500007c0c */ /* 0x002fe2000c781270 */
[----:B------:R-:W-:Y:S01]  /*fb220*/  VIADD R0, R18, 0xd0 ;  /* 0x000000d012007836 */ /* 0x000fe20000000000 */
[----:B------:R-:W1:Y:S04]  /*fb230*/  LDCU UR5, c[0x0][0x39c] ;  /* 0x00007380ff0577ac */ /* 0x000e680008000800 */
[----:B------:R-:W-:Y:S01]  /*fb240*/  ISETP.LT.AND P5, PT, R0, UR6, !P0 ;  /* 0x0000000600007c0c */ /* 0x000fe2000c7a1270 */
[----:B------:R-:W-:Y:S01]  /*fb250*/  VIADD R0, R18, 0xd1 ;  /* 0x000000d112007836 */ /* 0x000fe20000000000 */
[----:B------:R-:W1:Y:S04]  /*fb260*/  LDCU UR6, c[0x0][0x39c] ;  /* 0x00007380ff0677ac */ /* 0x000e680008000800 */
[----:B--2---:R-:W-:Y:S01]  /*fb270*/  ISETP.LT.AND P6, PT, R0, UR7, !P0 ;  /* 0x0000000700007c0c */ /* 0x004fe2000c7c1270 */
[----:B------:R-:W-:Y:S01]  /*fb280*/  VIADD R0, R18, 0xd2 ;  /* 0x000000d212007836 */ /* 0x000fe20000000000 */
[----:B------:R-:W2:Y:S04]  /*fb290*/  LDCU UR7, c[0x0][0x39c] ;  /* 0x00007380ff0777ac */ /* 0x000ea80008000800 */
        /* <DEDUP_REMOVED lines=27> */
[----:B--2---:R-:W-:Y:S01]  /*fb450*/  ISETP.LT.AND P4, PT, R0, UR7, !P0 ;  /* 0x0000000700007c0c */ /* 0x004fe2000c781270 */
        /* <DEDUP_REMOVED lines=320> */
[----:B------:R-:W-:Y:S02]  /*fc860*/  ISETP.LT.AND P3, PT, R0, UR4, !P0 ;  /* 0x0000000400007c0c */ /* 0x000fe4000c761270 */
[----:B------:R-:W-:Y:S01]  /*fc870*/  IADD3 R0, PT, PT, R18, 0x10b, RZ ;  /* 0x0000010b12007810 */ /* 0x000fe20007ffe0ff */
[----:B------:R-:W0:Y:S03]  /*fc880*/  LDCU UR4, c[0x0][0x39c] ;  /* 0x00007380ff0477ac */ /* 0x000e260008000800 */
        /* <DEDUP_REMOVED lines=479> */
[----:B------:R-:W-:-:S02]  /*fe680*/  PRMT R3, R19, 0x7632, R3 ;  /* 0x0000763213037816 */ /* 0x000fc40000000003 */
[----:B------:R-:W-:Y:S01]  /*fe690*/  IADD3 R0, PT, PT, R18, 0x15d, RZ ;  /* 0x0000015d12007810 */ /* 0x000fe20007ffe0ff */
[----:B------:R-:W1:Y:S02]  /*fe6a0*/  LDCU UR6, c[0x0][0x39c] ;  /* 0x00007380ff0677ac */ /* 0x000e640008000800 */
        /* <DEDUP_REMOVED lines=68> */
[----:B------:R-:W-:Y:S01]  /*feaf0*/  VIADD R0, R18, 0x169 ;  /* 0x0000016912007836 */ /* 0x000fe20000000000 */
[----:B------:R-:W0:Y:S01]  /*feb00*/  LDCU UR6, c[0x0][0x39c] ;  /* 0x00007380ff0677ac */ /* 0x000e220008000800 */
[----:B------:R0:W-:Y:S01]  /*feb10*/  @P3 STG.E.U16 desc[UR8][R20.64], R12 ;  /* 0x0000000c14003986 */ /* 0x0001e2000c101508 */
[----:B------:R-:W-:-:S05]  /*feb20*/  PRMT R3, R12, 0x7632, R3 ;  /* 0x000076320c037816 */ /* 0x000fca0000000003 */
        /* <DEDUP_REMOVED lines=31> */
[----:B0-----:R-:W-:Y:S01]  /*fed20*/  ISETP.LT.AND P1, PT, R0, UR4, !P0 ;  /* 0x0000000400007c0c */ /* 0x001fe2000c721270 */
[----:B------:R-:W-:Y:S01]  /*fed30*/  VIADD R0, R18, 0x16f ;  /* 0x0000016f12007836 */ /* 0x000fe20000000000 */
[----:B------:R-:W0:Y:S01]  /*fed40*/  LDCU UR4, c[0x0][0x39c] ;  /* 0x00007380ff0477ac */ /* 0x000e220008000800 */
[----:B------:R-:W-:Y:S01]  /*fed50*/  PRMT R3, R2, 0x7632, R3 ;  /* 0x0000763202037816 */ /* 0x000fe20000000003 */
[----:B------:R0:W-:Y:S04]  /*fed60*/  @P3 STG.E.U16 desc[UR8][R20.64], R2 ;  /* 0x0000000214003986 */ /* 0x0001e8000c101508 */
        /* <DEDUP_REMOVED lines=85> */
[----:B----4-:R0:W-:Y:S01]  /*ff2c0*/  @P1 STG.E.U16 desc[UR8][R10.64], R2 ;  /* 0x000000020a001986 */ /* 0x0101e2000c101508 */
[----:B------:R-:W-:-:S03]  /*ff2d0*/  PRMT R3, R2, 0x7632, R3 ;  /* 0x0000763202037816 */ /* 0x000fc60000000003 */
[----:B0-----:R-:W4:Y:S04]  /*ff2e0*/  LDL.LU.64 R10, [R1+0x4c8] ;  /* 0x0004c800010a7983 */ /* 0x001f280000300a00 */
[----:B------:R-:W4:Y:S04]  /*ff2f0*/  LDL.LU R19, [R1+0xb30] ;  /* 0x000b300001137983 */ /* 0x000f280000300800 */
        /* <DEDUP_REMOVED lines=88> */
[----:B------:R-:W0:Y:S04]  /*ff880*/  LDCU UR6, c[0x0][0x39c] ;  /* 0x00007380ff0677ac */ /* 0x000e280008000800 */
[----:B--2---:R-:W-:Y:S01]  /*ff890*/  ISETP.LT.AND P2, PT, R0, UR7, !P0 ;  /* 0x0000000700007c0c */ /* 0x004fe2000c741270 */
[----:B------:R2:W-:Y:S01]  /*ff8a0*/  @P3 STG.E.U16 desc[UR8][R20.64], R19 ;  /* 0x0000001314003986 */ /* 0x0005e2000c101508 */
[----:B------:R-:W-:Y:S01]  /*ff8b0*/  PRMT R3, R19, 0x7632, R3 ;  /* 0x0000763213037816 */ /* 0x000fe20000000003 */
[----:B------:R-:W-:Y:S01]  /*ff8c0*/  VIADD R0, R18, 0x18e ;  /* 0x0000018e12007836 */ /* 0x000fe20000000000 */
[----:B------:R-:W0:Y:S03]  /*ff8d0*/  LDCU UR7, c[0x0][0x39c] ;  /* 0x00007380ff0777ac */ /* 0x000e260008000800 */
[----:B---3--:R3:W-:Y:S04]  /*ff8e0*/  @P4 STG.E.U16 desc[UR8][R8.64], R3 ;  /* 0x0000000308004986 */ /* 0x0087e8000c101508 */
[----:B--2---:R-:W2:Y:S04]  /*ff8f0*/  LDL.LU.64 R20, [R1+0x5a0] ;  /* 0x0005a00001147983 */ /* 0x004ea80000300a00 */
[----:B------:R-:W2:Y:S04]  /*ff900*/  LDL.LU R13, [R1+0xb7c] ;  /* 0x000b7c00010d7983 */ /* 0x000ea80000300800 */
[----:B---3--:R-:W3:Y:S01]  /*ff910*/  LDL.LU.64 R8, [R1+0x5b0] ;  /* 0x0005b00001087983 */ /* 0x008ee20000300a00 */
[----:B------:R-:W-:-:S03]  /*ff920*/  PRMT R3, R2, 0x7632, R3 ;  /* 0x0000763202037816 */ /* 0x000fc60000000003 */
[----:B------:R0:W-:Y:S04]  /*ff930*/  @P5 STG.E.U16 desc[UR8][R28.64], R2 ;  /* 0x000000021c005986 */ /* 0x0001e8000c101508 */
        /* <DEDUP_REMOVED lines=21> */
[----:B------:R-:W2:Y:S04]  /*ffa90*/  LDCU UR7, c[0x0][0x39c] ;  /* 0x00007380ff0777ac */ /* 0x000ea80008000800 */
[----:B0-----:R-:W-:Y:S01]  /*ffaa0*/  ISETP.LT.AND P1, PT, R0, UR4, !P0 ;  /* 0x0000000400007c0c */ /* 0x001fe2000c721270 */
[----:B------:R-:W-:Y:S01]  /*ffab0*/  VIADD R0, R18, 0x193 ;  /* 0x0000019312007836 */ /* 0x000fe20000000000 */
[----:B------:R-:W0:Y:S04]  /*ffac0*/  LDCU UR4, c[0x0][0x39c] ;  /* 0x00007380ff0477ac */ /* 0x000e280008000800 */
[----:B-1----:R-:W-:-:S02]  /*ffad0*/  ISETP.LT.AND P2, PT, R0, UR5, !P0 ;  /* 0x0000000500007c0c */ /* 0x002fc4000c741270 */
[----:B--2---:R-:W-:Y:S01]  /*ffae0*/  PRMT R3, R13, 0x7632, R3 ;  /* 0x000076320d037816 */ /* 0x004fe20000000003 */
[----:B------:R1:W-:Y:S01]  /*ffaf0*/  @P3 STG.E.U16 desc[UR8][R20.64], R13 ;  /* 0x0000000d14003986 */ /* 0x0003e2000c101508 */
[----:B------:R-:W-:Y:S01]  /*ffb00*/  VIADD R0, R18, 0x194 ;  /* 0x0000019412007836 */ /* 0x000fe20000000000 */
[----:B------:R-:W2:Y:S02]  /*ffb10*/  LDCU UR5, c[0x0][0x39c] ;  /* 0x00007380ff0577ac */ /* 0x000ea40008000800 */
[----:B---3--:R3:W-:Y:S04]  /*ffb20*/  @P4 STG.E.U16 desc[UR8][R8.64], R3 ;  /* 0x0000000308004986 */ /* 0x0087e8000c101508 */
[----:B-1----:R-:W2:Y:S04]  /*ffb30*/  LDL.LU.64 R20, [R1+0x5d0] ;  /* 0x0005d00001147983 */ /* 0x002ea80000300a00 */
[----:B------:R-:W2:Y:S04]  /*ffb40*/  LDL.LU R12, [R1+0xba8] ;  /* 0x000ba800010c7983 */ /* 0x000ea80000300800 */
[----:B---3--:R-:W3:Y:S04]  /*ffb50*/  LDL.LU.64 R8, [R1+0x5f8] ;  /* 0x0005f80001087983 */ /* 0x008ee80000300a00 */
[----:B------:R1:W-:Y:S01]  /*ffb60*/  @P5 STG.E.U16 desc[UR8][R28.64], R19 ;  /* 0x000000131c005986 */ /* 0x0003e2000c101508 */
[----:B------:R-:W-:-:S03]  /*ffb70*/  PRMT R3, R19, 0x7632, R3 ;  /* 0x0000763213037816 */ /* 0x000fc60000000003 */
[----:B-1----:R-:W3:Y:S04]  /*ffb80*/  LDL.LU.64 R28, [R1+0x600] ;  /* 0x00060000011c7983 */ /* 0x002ee80000300a00 */
[----:B------:R-:W3:Y:S04]  /*ffb90*/  LDL.LU R13, [R1+0xbac] ;  /* 0x000bac00010d7983 */ /* 0x000ee80000300800 */
[----:B------:R1:W-:Y:S04]  /*ffba0*/  @P6 STG.E.U16 desc[UR8][R24.64], R3 ;  /* 0x0000000318006986 */ /* 0x0003e8000c101508 */
[----:B-1----:R-:W3:Y:S04]  /*ffbb0*/  LDL.LU.64 R24, [R1+0x610] ;  /* 0x0006100001187983 */ /* 0x002ee80000300a00 */
[----:B----4-:R1:W-:Y:S01]  /*ffbc0*/  @P1 STG.E.U16 desc[UR8][R10.64], R2 ;  /* 0x000000020a001986 */ /* 0x0103e2000c101508 */
[----:B------:R-:W-:-:S03]  /*ffbd0*/  PRMT R3, R2, 0x7632, R3 ;  /* 0x0000763202037816 */ /* 0x000fc60000000003 */
[----:B-1----:R-:W4:Y:S04]  /*ffbe0*/  LDL.LU.64 R10, [R1+0x608] ;  /* 0x00060800010a7983 */ /* 0x002f280000300a00 */
[----:B------:R-:W4:Y:S04]  /*ffbf0*/  LDL.LU R19, [R1+0xbd0] ;  /* 0x000bd00001137983 */ /* 0x000f280000300800 */
        /* <DEDUP_REMOVED lines=11> */
[----:B--2---:R-:W-:Y:S01]  /*ffcb0*/  ISETP.LT.AND P6, PT, R0, UR5, !P0 ;  /* 0x0000000500007c0c */ /* 0x004fe2000c7c1270 */
[----:B------:R-:W-:Y:S01]  /*ffcc0*/  VIADD R0, R18, 0x198 ;  /* 0x0000019812007836 */ /* 0x000fe20000000000 */
[----:B------:R-:W2:Y:S04]  /*ffcd0*/  LDCU UR5, c[0x0][0x39c] ;  /* 0x00007380ff0577ac */ /* 0x000ea80008000800 */
[----:B-1----:R-:W-:Y:S01]  /*ffce0*/  ISETP.LT.AND P1, PT, R0, UR6, !P0 ;  /* 0x0000000600007c0c */ /* 0x002fe2000c721270 */
[----:B------:R-:W-:Y:S01]  /*ffcf0*/  VIADD R0, R18, 0x199 ;  /* 0x0000019912007836 */ /* 0x000fe20000000000 */
[----:B------:R-:W1:Y:S04]  /*ffd00*/  LDCU UR6, c[0x0][0x39c] ;  /* 0x00007380ff0677ac */ /* 0x000e680008000800 */
[----:B------:R-:W-:Y:S01]  /*ffd10*/  ISETP.LT.AND P2, PT, R0, UR7, !P0 ;  /* 0x0000000700007c0c */ /* 0x000fe2000c741270 */
[----:B------:R0:W-:Y:S01]  /*ffd20*/  @P3 STG.E.U16 desc[UR8][R20.64], R12 ;  /* 0x0000000c14003986 */ /* 0x0001e2000c101508 */
[----:B------:R-:W-:Y:S01]  /*ffd30*/  PRMT R3, R12, 0x7632, R3 ;  /* 0x000076320c037816 */ /* 0x000fe20000000003 */
[----:B------:R-:W-:Y:S01]  /*ffd40*/  VIADD R0, R18, 0x19a ;  /* 0x0000019a12007836 */ /* 0x000fe20000000000 */
[----:B------:R-:W1:Y:S03]  /*ffd50*/  LDCU UR7, c[0x0][0x39c] ;  /* 0x00007380ff0777ac */ /* 0x000e660008000800 */
[----:B---3--:R3:W-:Y:S04]  /*ffd60*/  @P4 STG.E.U16 desc[UR8][R8.64], R3 ;  /* 0x0000000308004986 */ /* 0x0087e8000c101508 */
[----:B0-----:R-:W2:Y:S04]  /*ffd70*/  LDL.LU.64 R20, [R1+0x628] ;  /* 0x0006280001147983 */ /* 0x001ea80000300a00 */
        /* <DEDUP_REMOVED lines=24> */
[----:B------:R-:W-:Y:S01]  /*fff00*/  VIADD R0, R18, 0x19e ;  /* 0x0000019e12007836 */ /* 0x000fe20000000000 */
[----:B------:R-:W1:Y:S04]  /*fff10*/  LDCU UR7, c[0x0][0x39c] ;  /* 0x00007380ff0777ac */ /* 0x000e680008000800 */
[----:B0-----:R-:W-:Y:S01]  /*fff20*/  ISETP.LT.AND P1, PT, R0, UR4, !P0 ;  /* 0x0000000400007c0c */ /* 0x001fe2000c721270 */
[----:B------:R-:W-:Y:S01]  /*fff30*/  VIADD R0, R18, 0x19f ;  /* 0x0000019f12007836 */ /* 0x000fe20000000000 */
[----:B------:R-:W0:Y:S04]  /*fff40*/  LDCU UR4, c[0x0][0x39c] ;  /* 0x00007380ff0477ac */ /* 0x000e280008000800 */
[----:B--2---:R-:W-:-:S02]  /*fff50*/  ISETP.LT.AND P2, PT, R0, UR5, !P0 ;  /* 0x0000000500007c0c */ /* 0x004fc4000c741270 */
[----:B------:R-:W-:Y:S01]  /*fff60*/  PRMT R3, R2, 0x7632, R3 ;  /* 0x0000763202037816 */ /* 0x000fe20000000003 */
[----:B------:R2:W-:Y:S01]  /*fff70*/  @P3 STG.E.U16 desc[UR8][R20.64], R2 ;  /* 0x0000000214003986 */ /* 0x0005e2000c101508 */
[----:B------:R-:W-:Y:S01]  /*fff80*/  VIADD R0, R18, 0x1a0 ;  /* 0x000001a012007836 */ /* 0x000fe20000000000 */
[----:B------:R-:W0:Y:S02]  /*fff90*/  LDCU UR5, c[0x0][0x39c] ;  /* 0x00007380ff0577ac */ /* 0x000e240008000800 */
[----:B---3--:R3:W-:Y:S04]  /*fffa0*/  @P4 STG.E.U16 desc[UR8][R8.64], R3 ;  /* 0x0000000308004986 */ /* 0x0087e8000c101508 */
[----:B--2---:R-:W2:Y:S04]  /*fffb0*/  LDL.LU.64 R20, [R1+0x668] ;  /* 0x0006680001147983 */ /* 0x004ea80000300a00 */
[----:B------:R-:W2:Y:S04]  /*fffc0*/  LDL.LU R19, [R1+0xc00] ;  /* 0x000c000001137983 */ /* 0x000ea80000300800 */
[----:B---3--:R-:W3:Y:S04]  /*fffd0*/  LDL.LU.64 R8, [R1+0x680] ;  /* 0x0006800001087983 */ /* 0x008ee80000300a00 */
[----:B------:R0:W-:Y:S01]  /*fffe0*/  @P5 STG.E.U16 desc[UR8][R28.64], R12 ;  /* 0x0000000c1c005986 */ /* 0x0001e2000c101508 */
[----:B------:R-:W-:-:S03]  /*ffff0*/  PRMT R3, R12, 0x7632, R3 ;  /* 0x000076320c037816 */ /* 0x000fc60000000003 */
        /* <DEDUP_REMOVED lines=10> */
[----:B-1----:R-:W-:Y:S01]  /*1000a0*/  ISETP.LT.AND P3, PT, R0, UR6, !P0 ;  /* 0x0000000600007c0c */ /* 0x002fe2000c761270 */
[----:B------:R-:W-:Y:S01]  /*1000b0*/  VIADD R0, R18, 0x1a1 ;  /* 0x000001a112007836 */ /* 0x000fe20000000000 */
[----:B------:R-:W0:Y:S04]  /*1000c0*/  LDCU UR6, c[0x0][0x39c] ;  /* 0x00007380ff0677ac */ /* 0x000e280008000800 */
[----:B------:R-:W-:Y:S01]  /*1000d0*/  ISETP.LT.AND P4, PT, R0, UR7, !P0 ;  /* 0x0000000700007c0c */ /* 0x000fe2000c781270 */
        /* <DEDUP_REMOVED lines=11> */
[----:B-1----:R-:W-:Y:S01]  /*100190*/  ISETP.LT.AND P2, PT, R0, UR7, !P0 ;  /* 0x0000000700007c0c */ /* 0x002fe2000c741270 */
[----:B--2---:R1:W-:Y:S01]  /*1001a0*/  @P3 STG.E.U16 desc[UR8][R20.64], R19 ;  /* 0x0000001314003986 */ /* 0x0043e2000c101508 */
[----:B------:R-:W-:Y:S01]  /*1001b0*/  PRMT R3, R19, 0x7632, R3 ;  /* 0x0000763213037816 */ /* 0x000fe20000000003 */
[----:B------:R-:W-:Y:S01]  /*1001c0*/  VIADD R0, R18, 0x1a6 ;  /* 0x000001a612007836 */ /* 0x000fe20000000000 */
[----:B------:R-:W2:Y:S03]  /*1001d0*/  LDCU UR7, c[0x0][0x39c] ;  /* 0x00007380ff0777ac */ /* 0x000ea60008000800 */
[----:B---3--:R3:W-:Y:S04]  /*1001e0*/  @P4 STG.E.U16 desc[UR8][R8.64], R3 ;  /* 0x0000000308004986 */ /* 0x0087e8000c101508 */
[----:B-1----:R-:W2:Y:S04]  /*1001f0*/  LDL.LU.64 R20, [R1+0x6c0] ;  /* 0x0006c00001147983 */ /* 0x002ea80000300a00 */
[----:B------:R-:W2:Y:S04]  /*100200*/  LDL.LU R13, [R1+0xc0c] ;  /* 0x000c0c00010d7983 */ /* 0x000ea80000300800 */
[----:B---3--:R-:W3:Y:S01]  /*100210*/  LDL.LU.64 R8, [R1+0x6d0] ;  /* 0x0006d00001087983 */ /* 0x008ee20000300a00 */
[----:B------:R-:W-:-:S03]  /*100220*/  PRMT R3, R2, 0x7632, R3 ;  /* 0x0000763202037816 */ /* 0x000fc60000000003 */
[----:B------:R1:W-:Y:S04]  /*100230*/  @P5 STG.E.U16 desc[UR8][R28.64], R2 ;  /* 0x000000021c005986 */ /* 0x0003e8000c101508 */
        /* <DEDUP_REMOVED lines=25> */
[----:B------:R-:W-:-:S02]  /*1003d0*/  ISETP.LT.AND P2, PT, R0, UR5, !P0 ;  /* 0x0000000500007c0c */ /* 0x000fc4000c741270 */
[----:B------:R-:W-:Y:S01]  /*1003e0*/  PRMT R3, R13, 0x7632, R3 ;  /* 0x000076320d037816 */ /* 0x000fe20000000003 */
[----:B------:R0:W-:Y:S01]  /*1003f0*/  @P3 STG.E.U16 desc[UR8][R20.64], R13 ;  /* 0x0000000d14003986 */ /* 0x0001e2000c101508 */
[----:B------:R-:W-:Y:S01]  /*100400*/  VIADD R0, R18, 0x1ac ;  /* 0x000001ac12007836 */ /* 0x000fe20000000000 */
[----:B------:R-:W1:Y:S02]  /*100410*/  LDCU UR5, c[0x0][0x39c] ;  /* 0x00007380ff0577ac */ /* 0x000e640008000800 */
[----:B---3--:R3:W-:Y:S04]  /*100420*/  @P4 STG.E.U16 desc[UR8][R8.64], R3 ;  /* 0x0000000308004986 */ /* 0x0087e8000c101508 */
[----:B0-----:R-:W2:Y:S04]  /*100430*/  LDL.LU.64 R20, [R1+0x6f0] ;  /* 0x0006f00001147983 */ /* 0x001ea80000300a00 */
        /* <DEDUP_REMOVED lines=20> */
[----:B-1----:R-:W-:-:S02]  /*100580*/  ISETP.LT.AND P5, PT, R0, UR4, !P0 ;  /* 0x0000000400007c0c */ /* 0x002fc4000c7a1270 */
[----:B------:R-:W-:Y:S01]  /*100590*/  IADD3 R0, PT, PT, R18, 0x1af, RZ ;  /* 0x000001af12007810 */ /* 0x000fe20007ffe0ff */
[----:B------:R-:W1:Y:S03]  /*1005a0*/  LDCU UR4, c[0x0][0x39c] ;  /* 0x00007380ff0477ac */ /* 0x000e660008000800 */
[----:B------:R-:W-:Y:S01]  /*1005b0*/  ISETP.LT.AND P6, PT, R0, UR5, !P0 ;  /* 0x0000000500007c0c */ /* 0x000fe2000c7c1270 */
        /* <DEDUP_REMOVED lines=61> */
[----:B-1----:R-:W4:Y:S04]  /*100990*/  LDL.LU.64 R22, [R1+0x800] ;  /* 0x0008000001167983 */ /* 0x002f280000300a00 */
[----:B------:R-:W4:Y:S04]  /*1009a0*/  LDL.LU.64 R16, [R1+0x810] ;  /* 0x0008100001107983 */ /* 0x000f280000300a00 */
[----:B------:R-:W4:Y:S01]  /*1009b0*/  LDL.LU R13, [R1+0xc8c] ;  /* 0x000c8c00010d7983 */ /* 0x000f220000300800 */
        /* <DEDUP_REMOVED lines=17> */
[----:B------:R-:W1:Y:S01]  /*100ad0*/  LDCU UR7, c[0x0][0x39c] ;  /* 0x00007380ff0777ac */ /* 0x000e620008000800 */
[----:B------:R-:W-:Y:S01]  /*100ae0*/  PRMT R3, R19, 0x7632, R3 ;  /* 0x0000763213037816 */ /* 0x000fe20000000003 */
[----:B------:R1:W-:Y:S02]  /*100af0*/  @P3 STG.E.U16 desc[UR8][R20.64], R19 ;  /* 0x0000001314003986 */ /* 0x0003e4000c101508 */
[----:B0-----:R-:W-:-:S02]  /*100b00*/  ISETP.LT.AND P3, PT, R0, UR4, !P0 ;  /* 0x0000000400007c0c */ /* 0x001fc4000c761270 */
[----:B---3--:R0:W-:Y:S04]  /*100b10*/  @P4 STG.E.U16 desc[UR8][R8.64], R3 ;  /* 0x0000000308004986 */ /* 0x0081e8000c101508 */
[----:B-1----:R-:W3:Y:S01]  /*100b20*/  LDL.LU.64 R20, [R1+0x838] ;  /* 0x0008380001147983 */ /* 0x002ee20000300a00 */
[----:B------:R-:W-:Y:S01]  /*100b30*/  VIADD R0, R18, 0x1bf ;  /* 0x000001bf12007836 */ /* 0x000fe20000000000 */
[----:B------:R-:W1:Y:S02]  /*100b40*/  LDCU UR4, c[0x0][0x39c] ;  /* 0x00007380ff0477ac */ /* 0x000e640008000800 */
[----:B0-----:R-:W3:Y:S01]  /*100b50*/  LDL.LU.64 R8, [R1+0x848] ;  /* 0x0008480001087983 */ /* 0x001ee20000300a00 */
[----:B------:R-:W-:-:S03]  /*100b60*/  PRMT R3, R2, 0x7632, R3 ;  /* 0x0000763202037816 */ /* 0x000fc60000000003 */
[----:B------:R0:W-:Y:S04]  /*100b70*/  @P5 STG.E.U16 desc[UR8][R28.64], R2 ;  /* 0x000000021c005986 */ /* 0x0001e8000c101508 */
[----:B0-----:R-:W3:Y:S04]  /*100b80*/  LDL.LU R28, [R1+0xca0] ;  /* 0x000ca000011c7983 */ /* 0x001ee80000300800 */
[----:B------:R0:W-:Y:S04]  /*100b90*/  @P6 STG.E.U16 desc[UR8][R24.64], R3 ;  /* 0x0000000318006986 */ /* 0x0001e8000c101508 */
[----:B0-----:R-:W3:Y:S04]  /*100ba0*/  LDL.LU.64 R24, [R1+0x830] ;  /* 0x0008300001187983 */ /* 0x001ee80000300a00 */
[----:B----4-:R0:W-:Y:S01]  /*100bb0*/  @P1 STG.E.U16 desc[UR8][R10.64], R12 ;  /* 0x0000000c0a001986 */ /* 0x0101e2000c101508 */
[----:B------:R-:W-:-:S03]  /*100bc0*/  PRMT R3, R12, 0x7632, R3 ;  /* 0x000076320c037816 */ /* 0x000fc60000000003 */
[----:B0-----:R-:W4:Y:S04]  /*100bd0*/  LDL.LU.64 R10, [R1+0x850] ;  /* 0x00085000010a7983 */ /* 0x001f280000300a00 */
[----:B------:R-:W4:Y:S04]  /*100be0*/  LDL.LU R2, [R1+0xca4] ;  /* 0x000ca40001027983 */ /* 0x000f280000300800 */
[----:B------:R0:W-:Y:S04]  /*100bf0*/  @P2 STG.E.U16 desc[UR8][R22.64], R3 ;  /* 0x0000000316002986 */ /* 0x0001e8000c101508 */
[----:B------:R1:W-:Y:S04]  /*100c00*/  @P3 STG.E.U16 desc[UR8][R16.64], R13 ;  /* 0x0000000d10003986 */ /* 0x0003e8000c101508 */
[----:B0-----:R-:W4:Y:S01]  /*100c10*/  LDL.LU.64 R22, [R1+0x870] ;  /* 0x0008700001167983 */ /* 0x001f220000300a00 */
[----:B------:R-:W-:-:S03]  /*100c20*/  PRMT R3, R13, 0x7632, R3 ;  /* 0x000076320d037816 */ /* 0x000fc60000000003 */
[----:B-1----:R-:W4:Y:S04]  /*100c30*/  LDL.LU.64 R12, [R1+0x828] ;  /* 0x00082800010c7983 */ /* 0x002f280000300a00 */
[----:B------:R-:W4:Y:S01]  /*100c40*/  LDL.LU R29, [R1+0xca8] ;  /* 0x000ca800011d7983 */ /* 0x000f220000300800 */
[----:B--2---:R-:W-:Y:S01]  /*100c50*/  ISETP.LT.AND P4, PT, R0, UR5, !P0 ;  /* 0x0000000500007c0c */ /* 0x004fe2000c781270 */
        /* <DEDUP_REMOVED lines=15> */
[----:B---3--:R1:W-:Y:S01]  /*100d50*/  @P4 STG.E.U16 desc[UR8][R20.64], R3 ;  /* 0x0000000314004986 */ /* 0x0083e2000c101508 */
[----:B------:R-:W-:Y:S01]  /*100d60*/  VIADD R0, R18, 0x1c5 ;  /* 0x000001c512007836 */ /* 0x000fe20000000000 */
[----:B------:R-:W3:Y:S02]  /*100d70*/  LDCU UR6, c[0x0][0x39c] ;  /* 0x00007380ff0677ac */ /* 0x000ee40008000800 */
[----:B-1----:R-:W3:Y:S04]  /*100d80*/  LDL.LU.64 R20, [R1+0x868] ;  /* 0x0008680001147983 */ /* 0x002ee80000300a00 */
        /* <DEDUP_REMOVED lines=11> */
[----:B------:R0:W-:Y:S04]  /*100e40*/  @P3 STG.E.U16 desc[UR8][R12.64], R29 ;  /* 0x0000001d0c003986 */ /* 0x0001e8000c101508 */
[----:B-1----:R-:W4:Y:S04]  /*100e50*/  LDL.LU.64 R22, [R1+0xa40] ;  /* 0x000a400001167983 */ /* 0x002f280000300a00 */
[----:B0-----:R-:W4:Y:S04]  /*100e60*/  LDL.LU.64 R12, [R1+0x9c8] ;  /* 0x0009c800010c7983 */ /* 0x001f280000300a00 */
        /* <DEDUP_REMOVED lines=9> */
[----:B------:R-:W-:Y:S01]  /*100f00*/  PRMT R3, R29, 0x7632, R3 ;  /* 0x000076321d037816 */ /* 0x000fe20000000003 */
[----:B------:R-:W2:Y:S03]  /*100f10*/  LDCU UR5, c[0x0][0x39c] ;  /* 0x00007380ff0577ac */ /* 0x000ea60008000800 */
[----:B---3--:R-:W-:Y:S01]  /*100f20*/  ISETP.LT.AND P1, PT, R0, UR6, !P0 ;  /* 0x0000000600007c0c */ /* 0x008fe2000c721270 */
[----:B------:R-:W-:Y:S01]  /*100f30*/  VIADD R0, R18, 0x1c9 ;  /* 0x000001c912007836 */ /* 0x000fe20000000000 */
[----:B------:R-:W3:Y:S04]  /*100f40*/  LDCU UR6, c[0x0][0x39c] ;  /* 0x00007380ff0677ac */ /* 0x000ee80008000800 */
[----:B0-----:R-:W-:Y:S01]  /*100f50*/  ISETP.LT.AND P2, PT, R0, UR7, !P0 ;  /* 0x0000000700007c0c */ /* 0x001fe2000c741270 */
[----:B------:R-:W-:Y:S01]  /*100f60*/  VIADD R0, R18, 0x1ca ;  /* 0x000001ca12007836 */ /* 0x000fe20000000000 */
[----:B------:R-:W0:Y:S04]  /*100f70*/  LDCU UR7, c[0x0][0x39c] ;  /* 0x00007380ff0777ac */ /* 0x000e280008000800 */
[----:B-1----:R-:W-:Y:S01]  /*100f80*/  ISETP.LT.AND P3, PT, R0, UR4, !P0 ;  /* 0x0000000400007c0c */ /* 0x002fe2000c761270 */
[----:B------:R1:W-:Y:S01]  /*100f90*/  @P4 STG.E.U16 desc[UR8][R20.64], R3 ;  /* 0x0000000314004986 */ /* 0x0003e2000c101508 */
[----:B------:R-:W-:Y:S01]  /*100fa0*/  VIADD R0, R18, 0x1cb ;  /* 0x000001cb12007836 */ /* 0x000fe20000000000 */
[----:B------:R-:W0:Y:S02]  /*100fb0*/  LDCU UR4, c[0x0][0x39c] ;  /* 0x00007380ff0477ac */ /* 0x000e240008000800 */
[----:B-1----:R-:W3:Y:S01]  /*100fc0*/  LDL.LU.64 R20, [R1+0xa38] ;  /* 0x000a380001147983 */ /* 0x002ee20000300a00 */
        /* <DEDUP_REMOVED lines=18> */
[----:B---3--:R-:W-:Y:S01]  /*1010f0*/  ISETP.LT.AND P5, PT, R0, UR6, !P0 ;  /* 0x0000000600007c0c */ /* 0x008fe2000c7a1270 */
[----:B------:R-:W-:Y:S01]  /*101100*/  VIADD R0, R18, 0x1cd ;  /* 0x000001cd12007836 */ /* 0x000fe20000000000 */
[----:B------:R-:W1:Y:S04]  /*101110*/  LDCU UR6, c[0x0][0x39c] ;  /* 0x00007380ff0677ac */ /* 0x000e680008000800 */
[----:B------:R-:W-:Y:S01]  /*101120*/  ISETP.LT.AND P6, PT, R0, UR7, !P0 ;  /* 0x0000000700007c0c */ /* 0x000fe2000c7c1270 */
[----:B------:R-:W-:Y:S01]  /*101130*/  VIADD R0, R18, 0x1ce ;  /* 0x000001ce12007836 */ /* 0x000fe20000000000 */
[----:B------:R-:W-:Y:S01]  /*101140*/  PRMT R3, R2, 0x7632, R3 ;  /* 0x0000763202037816 */ /* 0x000fe20000000003 */
[----:B------:R-:W2:Y:S03]  /*101150*/  LDCU UR7, c[0x0][0x39c] ;  /* 0x00007380ff0777ac */ /* 0x000ea60008000800 */
[----:B------:R-:W-:Y:S01]  /*101160*/  ISETP.LT.AND P1, PT, R0, UR4, !P0 ;  /* 0x0000000400007c0c */ /* 0x000fe2000c721270 */
        /* <DEDUP_REMOVED lines=20> */
[----:B------:R-:W-:Y:S04]  /*1012b0*/  @P2 STG.E.U16 desc[UR8][R22.64], R3 ;  /* 0x0000000316002986 */ /* 0x000fe8000c101508 */
[----:B------:R1:W-:Y:S04]  /*1012c0*/  @P3 STG.E.U16 desc[UR8][R12.64], R28 ;  /* 0x0000001c0c003986 */ /* 0x0003e8000c101508 */
[----:B-1----:R-:W4:Y:S01]  /*1012d0*/  LDL.LU.64 R12, [R1+0xad0] ;  /* 0x000ad000010c7983 */ /* 0x002f220000300a00 */
[----:B--2---:R-:W-:Y:S01]  /*1012e0*/  ISETP.LT.AND P4, PT, R0, UR7, !P0 ;  /* 0x0000000700007c0c */ /* 0x004fe2000c781270 */
[----:B------:R-:W-:Y:S01]  /*1012f0*/  VIADD R0, R18, 0x1d2 ;  /* 0x000001d212007836 */ /* 0x000fe20000000000 */
[----:B------:R-:W1:Y:S01]  /*101300*/  LDCU UR7, c[0x0][0x39c] ;  /* 0x00007380ff0777ac */ /* 0x000e620008000800 */
[----:B------:R-:W-:Y:S01]  /*101310*/  PRMT R3, R28, 0x7632, R3 ;  /* 0x000076321c037816 */ /* 0x000fe20000000003 */
[----:B------:R-:W2:Y:S04]  /*101320*/  LDL.LU.64 R22, [R1+0xa98] ;  /* 0x000a980001167983 */ /* 0x000ea80000300a00 */
[----:B------:R-:W2:Y:S01]  /*101330*/  LDL.LU R19, [R1+0xcfc] ;  /* 0x000cfc0001137983 */ /* 0x000ea20000300800 */
[----:B---3--:R-:W-:Y:S01]  /*101340*/  ISETP.LT.AND P5, PT, R0, UR4, !P0 ;  /* 0x0000000400007c0c */ /* 0x008fe2000c7a1270 */
[----:B------:R-:W-:Y:S01]  /*101350*/  VIADD R0, R18, 0x1d3 ;  /* 0x000001d312007836 */ /* 0x000fe20000000000 */
[----:B------:R-:W3:Y:S04]  /*101360*/  LDCU UR4, c[0x0][0x39c] ;  /* 0x00007380ff0477ac */ /* 0x000ee80008000800 */
[----:B0-----:R-:W-:Y:S01]  /*101370*/  ISETP.LT.AND P6, PT, R0, UR5, !P0 ;  /* 0x0000000500007c0c */ /* 0x001fe2000c7c1270 */
[----:B------:R-:W-:Y:S01]  /*101380*/  VIADD R0, R18, 0x1d4 ;  /* 0x000001d412007836 */ /* 0x000fe20000000000 */
[----:B------:R-:W0:Y:S04]  /*101390*/  LDCU UR5, c[0x0][0x39c] ;  /* 0x00007380ff0577ac */ /* 0x000e280008000800 */
[----:B------:R-:W-:Y:S01]  /*1013a0*/  ISETP.LT.AND P1, PT, R0, UR6, !P0 ;  /* 0x0000000600007c0c */ /* 0x000fe2000c721270 */
[----:B------:R-:W-:Y:S01]  /*1013b0*/  VIADD R0, R18, 0x1d5 ;  /* 0x000001d512007836 */ /* 0x000fe20000000000 */
[----:B------:R-:W0:Y:S04]  /*1013c0*/  LDCU UR6, c[0x0][0x39c] ;  /* 0x00007380ff0677ac */ /* 0x000e280008000800 */
[----:B-1----:R-:W-:Y:S01]  /*1013d0*/  ISETP.LT.AND P2, PT, R0, UR7, !P0 ;  /* 0x0000000700007c0c */ /* 0x002fe2000c741270 */
[----:B------:R1:W-:Y:S01]  /*1013e0*/  @P4 STG.E.U16 desc[UR8][R20.64], R3 ;  /* 0x0000000314004986 */ /* 0x0003e2000c101508 */
[----:B------:R-:W-:Y:S01]  /*1013f0*/  VIADD R0, R18, 0x1d6 ;  /* 0x000001d612007836 */ /* 0x000fe20000000000 */
[----:B------:R-:W0:Y:S02]  /*101400*/  LDCU UR7, c[0x0][0x39c] ;  /* 0x00007380ff0777ac */ /* 0x000e240008000800 */
[----:B-1----:R-:W2:Y:S01]  /*101410*/  LDL.LU.64 R20, [R1+0xac8] ;  /* 0x000ac80001147983 */ /* 0x002ea20000300a00 */
[----:B------:R-:W-:-:S03]  /*101420*/  PRMT R3, R2, 0x7632, R3 ;  /* 0x0000763202037816 */ /* 0x000fc60000000003 */
[----:B------:R1:W-:Y:S04]  /*101430*/  @P5 STG.E.U16 desc[UR8][R8.64], R2 ;  /* 0x0000000208005986 */ /* 0x0003e8000c101508 */
[----:B-1----:R-:W2:Y:S04]  /*101440*/  LDL.LU.64 R8, [R1+0xad8] ;  /* 0x000ad80001087983 */ /* 0x002ea80000300a00 */
[----:B------:R-:W2:Y:S04]  /*101450*/  LDL.LU R28, [R1+0xd10] ;  /* 0x000d1000011c7983 */ /* 0x000ea80000300800 */
[----:B------:R1:W-:Y:S04]  /*101460*/  @P6 STG.E.U16 desc[UR8][R24.64], R3 ;  /* 0x0000000318006986 */ /* 0x0003e8000c101508 */
[----:B----4-:R4:W-:Y:S01]  /*101470*/  @P1 STG.E.U16 desc[UR8][R10.64], R29 ;  /* 0x0000001d0a001986 */ /* 0x0109e2000c101508 */
[----:B-1----:R-:W-:-:S03]  /*101480*/  PRMT R3, R29, 0x7632, R3 ;  /* 0x000076321d037816 */ /* 0x002fc60000000003 */
[----:B----4-:R-:W4:Y:S04]  /*101490*/  LDL.LU.64 R10, [R1+0xac0] ;  /* 0x000ac000010a7983 */ /* 0x010f280000300a00 */
[----:B------:R-:W4:Y:S04]  /*1014a0*/  LDL.LU.64 R24, [R1+0xae0] ;  /* 0x000ae00001187983 */ /* 0x000f280000300a00 */
[----:B------:R-:W4:Y:S04]  /*1014b0*/  LDL.LU R2, [R1+0xd14] ;  /* 0x000d140001027983 */ /* 0x000f280000300800 */
[----:B------:R1:W-:Y:S04]  /*1014c0*/  @P2 STG.E.U16 desc[UR8][R12.64], R3 ;  /* 0x000000030c002986 */ /* 0x0003e8000c101508 */
[----:B-1----:R-:W4:Y:S01]  /*1014d0*/  LDL.LU.64 R12, [R1+0xb10] ;  /* 0x000b1000010c7983 */ /* 0x002f220000300a00 */
[----:B---3--:R-:W-:Y:S01]  /*1014e0*/  ISETP.LT.AND P3, PT, R0, UR4, !P0 ;  /* 0x0000000400007c0c */ /* 0x008fe2000c761270 */
[----:B------:R-:W-:Y:S01]  /*1014f0*/  VIADD R0, R18, 0x1d7 ;  /* 0x000001d712007836 */ /* 0x000fe20000000000 */
[----:B------:R-:W1:Y:S04]  /*101500*/  LDCU UR4, c[0x0][0x39c] ;  /* 0x00007380ff0477ac */ /* 0x000e680008000800 */
[----:B0-----:R-:W-:Y:S01]  /*101510*/  ISETP.LT.AND P4, PT, R0, UR5, !P0 ;  /* 0x0000000500007c0c */ /* 0x001fe2000c781270 */
[----:B------:R-:W-:Y:S01]  /*101520*/  VIADD R0, R18, 0x1d8 ;  /* 0x000001d812007836 */ /* 0x000fe20000000000 */
[----:B------:R-:W0:Y:S04]  /*101530*/  LDCU UR5, c[0x0][0x39c] ;  /* 0x00007380ff0577ac */ /* 0x000e280008000800 */
[----:B------:R-:W-:Y:S01]  /*101540*/  ISETP.LT.AND P5, PT, R0, UR6, !P0 ;  /* 0x0000000600007c0c */ /* 0x000fe2000c7a1270 */
[----:B------:R-:W-:Y:S01]  /*101550*/  VIADD R0, R18, 0x1d9 ;  /* 0x000001d912007836 */ /* 0x000fe20000000000 */
[----:B--2---:R-:W-:Y:S01]  /*101560*/  PRMT R3, R19, 0x7632, R3 ;  /* 0x0000763213037816 */ /* 0x004fe20000000003 */
[----:B------:R2:W-:Y:S01]  /*101570*/  @P3 STG.E.U16 desc[UR8][R22.64], R19 ;  /* 0x0000001316003986 */ /* 0x0005e2000c101508 */
[----:B------:R-:W3:Y:S02]  /*101580*/  LDCU UR6, c[0x0][0x39c] ;  /* 0x00007380ff0677ac */ /* 0x000ee40008000800 */
[----:B------:R-:W-:Y:S01]  /*101590*/  ISETP.LT.AND P6, PT, R0, UR7, !P0 ;  /* 0x0000000700007c0c */ /* 0x000fe2000c7c1270 */
[----:B------:R-:W-:Y:S01]  /*1015a0*/  VIADD R0, R18, 0x1da ;  /* 0x000001da12007836 */ /* 0x000fe20000000000 */
[----:B------:R-:W2:Y:S04]  /*1015b0*/  LDCU UR7, c[0x0][0x39c] ;  /* 0x00007380ff0777ac */ /* 0x000ea80008000800 */
[----:B-1----:R-:W-:Y:S01]  /*1015c0*/  ISETP.LT.AND P1, PT, R0, UR4, !P0 ;  /* 0x0000000400007c0c */ /* 0x002fe2000c721270 */
[----:B------:R-:W-:Y:S01]  /*1015d0*/  VIADD R0, R18, 0x1db ;  /* 0x000001db12007836 */ /* 0x000fe20000000000 */
[----:B------:R-:W1:Y:S01]  /*1015e0*/  LDCU UR4, c[0x0][0x39c] ;  /* 0x00007380ff0477ac */ /* 0x000e620008000800 */
[----:B--2---:R-:W2:Y:S04]  /*1015f0*/  LDL.LU.64 R22, [R1+0xaa8] ;  /* 0x000aa80001167983 */ /* 0x004ea80000300a00 */
[----:B------:R-:W2:Y:S01]  /*101600*/  LDL.LU R29, [R1+0xd18] ;  /* 0x000d1800011d7983 */ /* 0x000ea20000300800 */
[----:B0-----:R-:W-:-:S03]  /*101610*/  ISETP.LT.AND P2, PT, R0, UR5, !P0 ;  /* 0x0000000500007c0c */ /* 0x001fc6000c741270 */
[----:B------:R0:W-:Y:S01]  /*101620*/  @P4 STG.E.U16 desc[UR8][R20.64], R3 ;  /* 0x0000000314004986 */ /* 0x0001e2000c101508 */
[----:B------:R-:W-:Y:S01]  /*101630*/  VIADD R0, R18, 0x1dc ;  /* 0x000001dc12007836 */ /* 0x000fe20000000000 */
[----:B------:R-:W0:Y:S02]  /*101640*/  LDCU UR5, c[0x0][0x39c] ;  /* 0x00007380ff0577ac */ /* 0x000e240008000800 */
[----:B------:R1:W-:Y:S01]  /*101650*/  @P5 STG.E.U16 desc[UR8][R8.64], R28 ;  /* 0x0000001c08005986 */ /* 0x0003e2000c101508 */
[----:B0-----:R-:W-:-:S03]  /*101660*/  PRMT R3, R28, 0x7632, R3 ;  /* 0x000076321c037816 */ /* 0x001fc60000000003 */
[----:B-1----:R-:W2:Y:S04]  /*101670*/  LDL.LU.64 R8, [R1+0xaf8] ;  /* 0x000af80001087983 */ /* 0x002ea80000300a00 */
[----:B------:R-:W2:Y:S04]  /*101680*/  LDL.LU R19, [R1+0xd1c] ;  /* 0x000d1c0001137983 */ /* 0x000ea80000300800 */
[----:B------:R-:W2:Y:S04]  /*101690*/  LDL.LU.64 R20, [R1+0xb20] ;  /* 0x000b200001147983 */ /* 0x000ea80000300a00 */
[----:B----4-:R0:W-:Y:S04]  /*1016a0*/  @P6 STG.E.U16 desc[UR8][R10.64], R3 ;  /* 0x000000030a006986 */ /* 0x0101e8000c101508 */
[----:B------:R-:W-:Y:S01]  /*1016b0*/  @P1 STG.E.U16 desc[UR8][R24.64], R2 ;  /* 0x0000000218001986 */ /* 0x000fe2000c101508 */
[----:B0-----:R-:W-:-:S03]  /*1016c0*/  PRMT R3, R2, 0x7632, R3 ;  /* 0x0000763202037816 */ /* 0x001fc60000000003 */
[----:B------:R-:W4:Y:S04]  /*1016d0*/  LDL.LU.64 R10, [R1+0xaf0] ;  /* 0x000af000010a7983 */ /* 0x000f280000300a00 */
[----:B------:R0:W-:Y:S04]  /*1016e0*/  @P2 STG.E.U16 desc[UR8][R12.64], R3 ;  /* 0x000000030c002986 */ /* 0x0001e8000c101508 */
[----:B0-----:R-:W4:Y:S04]  /*1016f0*/  LDL.LU.64 R12, [R1+0xb18] ;  /* 0x000b1800010c7983 */ /* 0x001f280000300a00 */
[----:B------:R-:W4:Y:S01]  /*101700*/  LDL.LU R2, [R1+0xd30] ;  /* 0x000d300001027983 */ /* 0x000f220000300800 */
[----:B---3--:R-:W-:Y:S01]  /*101710*/  ISETP.LT.AND P3, PT, R0, UR6, !P0 ;  /* 0x0000000600007c0c */ /* 0x008fe2000c761270 */
[----:B------:R-:W-:Y:S01]  /*101720*/  VIADD R0, R18, 0x1dd ;  /* 0x000001dd12007836 */ /* 0x000fe20000000000 */
[----:B------:R-:W0:Y:S01]  /*101730*/  LDCU UR6, c[0x0][0x39c] ;  /* 0x00007380ff0677ac */ /* 0x000e220008000800 */
[----:B------:R-:W3:Y:S04]  /*101740*/  LDL.LU.64 R16, [R1+0xb48] ;  /* 0x000b480001107983 */ /* 0x000ee80000300a00 */
[----:B------:R-:W3:Y:S04]  /*101750*/  LDL.LU.64 R24, [R1+0xae8] ;  /* 0x000ae80001187983 */ /* 0x000ee80000300a00 */
[----:B------:R-:W3:Y:S01]  /*101760*/  LDL.LU R28, [R1+0xd34] ;  /* 0x000d3400011c7983 */ /* 0x000ee20000300800 */
[----:B------:R-:W-:Y:S01]  /*101770*/  ISETP.LT.AND P4, PT, R0, UR7, !P0 ;  /* 0x0000000700007c0c */ /* 0x000fe2000c781270 */
[----:B------:R-:W-:Y:S01]  /*101780*/  VIADD R0, R18, 0x1de ;  /* 0x000001de12007836 */ /* 0x000fe20000000000 */
[----:B------:R-:W1:Y:S04]  /*101790*/  LDCU UR7, c[0x0][0x39c] ;  /* 0x00007380ff0777ac */ /* 0x000e680008000800 */
[----:B------:R-:W-:Y:S01]  /*1017a0*/  ISETP.LT.AND P5, PT, R0, UR4, !P0 ;  /* 0x0000000400007c0c */ /* 0x000fe2000c7a1270 */
[----:B------:R-:W-:Y:S01]  /*1017b0*/  VIADD R0, R18, 0x1df ;  /* 0x000001df12007836 */ /* 0x000fe20000000000 */
[----:B--2---:R-:W-:Y:S01]  /*1017c0*/  PRMT R3, R29, 0x7632, R3 ;  /* 0x000076321d037816 */ /* 0x004fe20000000003 */
[----:B------:R-:W-:Y:S01]  /*1017d0*/  @P3 STG.E.U16 desc[UR8][R22.64], R29 ;  /* 0x0000001d16003986 */ /* 0x000fe2000c101508 */
[----:B------:R-:W2:Y:S02]  /*1017e0*/  LDCU UR4, c[0x0][0x39c] ;  /* 0x00007380ff0477ac */ /* 0x000ea40008000800 */
[----:B------:R-:W-:Y:S01]  /*1017f0*/  ISETP.LT.AND P6, PT, R0, UR5, !P0 ;  /* 0x0000000500007c0c */ /* 0x000fe2000c7c1270 */
[----:B------:R-:W-:Y:S01]  /*101800*/  VIADD R0, R18, 0x1e0 ;  /* 0x000001e012007836 */ /* 0x000fe20000000000 */
[----:B------:R-:W1:Y:S04]  /*101810*/  LDCU UR5, c[0x0][0x39c] ;  /* 0x00007380ff0577ac */ /* 0x000e680008000800 */
[----:B0-----:R-:W-:Y:S01]  /*101820*/  ISETP.LT.AND P1, PT, R0, UR6, !P0 ;  /* 0x0000000600007c0c */ /* 0x001fe2000c721270 */
[----:B------:R0:W-:Y:S04]  /*101830*/  @P4 STG.E.U16 desc[UR8][R8.64], R3 ;  /* 0x0000000308004986 */ /* 0x0001e8000c101508 */
[----:B------:R1:W-:Y:S01]  /*101840*/  @P5 STG.E.U16 desc[UR8][R20.64], R19 ;  /* 0x0000001314005986 */ /* 0x0003e2000c101508 */
[----:B------:R-:W-:Y:S01]  /*101850*/  VIADD R0, R18, 0x1e1 ;  /* 0x000001e112007836 */ /* 0x000fe20000000000 */
[----:B------:R-:W2:Y:S02]  /*101860*/  LDCU UR6, c[0x0][0x39c] ;  /* 0x00007380ff0677ac */ /* 0x000ea40008000800 */
[----:B0-----:R-:W3:Y:S01]  /*101870*/  LDL.LU.64 R8, [R1+0xb40] ;  /* 0x000b400001087983 */ /* 0x001ee20000300a00 */
[----:B------:R-:W-:-:S03]  /*101880*/  PRMT R3, R19, 0x7632, R3 ;  /* 0x0000763213037816 */ /* 0x000fc60000000003 */
[----:B------:R-:W3:Y:S04]  /*101890*/  LDL.LU R29, [R1+0xd38] ;  /* 0x000d3800011d7983 */ /* 0x000ee80000300800 */
[----:B-1----:R-:W3:Y:S04]  /*1018a0*/  LDL.LU.64 R20, [R1+0xb60] ;  /* 0x000b600001147983 */ /* 0x002ee80000300a00 */
[----:B------:R-:W3:Y:S04]  /*1018b0*/  LDL.LU.64 R22, [R1+0xb28] ;  /* 0x000b280001167983 */ /* 0x000ee80000300a00 */
[----:B----4-:R0:W-:Y:S04]  /*1018c0*/  @P6 STG.E.U16 desc[UR8][R10.64], R3 ;  /* 0x000000030a006986 */ /* 0x0101e8000c101508 */
        /* <DEDUP_REMOVED lines=9> */
[----:B------:R-:W1:Y:S04]  /*101960*/  LDCU UR4, c[0x0][0x39c] ;  /* 0x00007380ff0477ac */ /* 0x000e680008000800 */
[----:B------:R-:W-:Y:S01]  /*101970*/  ISETP.LT.AND P4, PT, R0, UR5, !P0 ;  /* 0x0000000500007c0c */ /* 0x000fe2000c781270 */
[----:B------:R-:W-:Y:S01]  /*101980*/  VIADD R0, R18, 0x1e4 ;  /* 0x000001e412007836 */ /* 0x000fe20000000000 */
[----:B------:R-:W2:Y:S04]  /*101990*/  LDCU UR5, c[0x0][0x39c] ;  /* 0x00007380ff0577ac */ /* 0x000ea80008000800 */
[----:B------:R-:W-:Y:S01]  /*1019a0*/  ISETP.LT.AND P5, PT, R0, UR6, !P0 ;  /* 0x0000000600007c0c */ /* 0x000fe2000c7a1270 */
[----:B------:R-:W-:Y:S01]  /*1019b0*/  VIADD R0, R18, 0x1e5 ;  /* 0x000001e512007836 */ /* 0x000fe20000000000 */
[----:B------:R-:W-:Y:S01]  /*1019c0*/  PRMT R3, R2, 0x7632, R3 ;  /* 0x0000763202037816 */ /* 0x000fe20000000003 */
[----:B------:R-:W2:Y:S01]  /*1019d0*/  LDCU UR6, c[0x0][0x39c] ;  /* 0x00007380ff0677ac */ /* 0x000ea20008000800 */
[----:B------:R-:W4:Y:S02]  /*1019e0*/  LDL.LU R2, [R1+0x3af8] ;  /* 0x003af80001027983 */ /* 0x000f240000300800 */
[----:B0-----:R-:W-:Y:S01]  /*1019f0*/  ISETP.LT.AND P6, PT, R0, UR7, !P0 ;  /* 0x0000000700007c0c */ /* 0x001fe2000c7c1270 */
[----:B------:R-:W-:Y:S01]  /*101a00*/  VIADD R0, R18, 0x1e6 ;  /* 0x000001e612007836 */ /* 0x000fe20000000000 */
[----:B---3--:R0:W-:Y:S01]  /*101a10*/  @P2 STG.E.U16 desc[UR8][R16.64], R3 ;  /* 0x0000000310002986 */ /* 0x0081e2000c101508 */
[----:B------:R-:W3:Y:S03]  /*101a20*/  LDCU UR7, c[0x0][0x39c] ;  /* 0x00007380ff0777ac */ /* 0x000ee60008000800 */
[----:B-1----:R-:W-:Y:S01]  /*101a30*/  ISETP.LT.AND P1, PT, R0, UR4, !P0 ;  /* 0x0000000400007c0c */ /* 0x002fe2000c721270 */
[----:B------:R-:W-:Y:S01]  /*101a40*/  VIADD R0, R18, 0x1e7 ;  /* 0x000001e712007836 */ /* 0x000fe20000000000 */
[----:B------:R-:W-:Y:S01]  /*101a50*/  @P3 STG.E.U16 desc[UR8][R24.64], R28 ;  /* 0x0000001c18003986 */ /* 0x000fe2000c101508 */
[----:B------:R-:W1:Y:S01]  /*101a60*/  LDCU UR4, c[0x0][0x39c] ;  /* 0x00007380ff0477ac */ /* 0x000e620008000800 */
[----:B0-----:R-:W-:-:S02]  /*101a70*/  PRMT R3, R28, 0x7632, R3 ;  /* 0x000076321c037816 */ /* 0x001fc40000000003 */
[----:B--2---:R-:W-:-:S03]  /*101a80*/  ISETP.LT.AND P2, PT, R0, UR5, !P0 ;  /* 0x0000000500007c0c */ /* 0x004fc6000c741270 */
[----:B------:R0:W-:Y:S04]  /*101a90*/  @P4 STG.E.U16 desc[UR8][R8.64], R3 ;  /* 0x0000000308004986 */ /* 0x0001e8000c101508 */
[----:B------:R2:W-:Y:S01]  /*101aa0*/  @P5 STG.E.U16 desc[UR8][R20.64], R29 ;  /* 0x0000001d14005986 */ /* 0x0005e2000c101508 */
[----:B------:R-:W-:Y:S01]  /*101ab0*/  VIADD R0, R18, 0x1e8 ;  /* 0x000001e812007836 */ /* 0x000fe20000000000 */
[----:B------:R-:W1:Y:S01]  /*101ac0*/  LDCU UR5, c[0x0][0x39c] ;  /* 0x00007380ff0577ac */ /* 0x000e620008000800 */
[----:B0-----:R-:W-:Y:S01]  /*101ad0*/  PRMT R3, R29, 0x7632, R3 ;  /* 0x000076321d037816 */ /* 0x001fe20000000003 */
[----:B------:R-:W3:Y:S04]  /*101ae0*/  LDL.LU.64 R8, [R1+0xb88] ;  /* 0x000b880001087983 */ /* 0x000ee80000300a00 */
[----:B--2---:R-:W2:Y:S04]  /*101af0*/  LDL.LU.64 R28, [R1+0xbb0] ;  /* 0x000bb000011c7983 */ /* 0x004ea80000300a00 */
[----:B------:R-:W2:Y:S04]  /*101b00*/  LDL.LU R20, [R1+0xd64] ;  /* 0x000d640001147983 */ /* 0x000ea80000300800 */
[----:B------:R-:W2:Y:S04]  /*101b10*/  LDL.LU.64 R24, [R1+0xb80] ;  /* 0x000b800001187983 */ /* 0x000ea80000300a00 */
[----:B------:R0:W-:Y:S04]  /*101b20*/  @P6 STG.E.U16 desc[UR8][R22.64], R3 ;  /* 0x0000000316006986 */ /* 0x0001e8000c101508 */
[----:B0-----:R-:W2:Y:S04]  /*101b30*/  LDL.LU.64 R22, [R1+0xb68] ;  /* 0x000b680001167983 */ /* 0x001ea80000300a00 */
[----:B------:R-:W2:Y:S01]  /*101b40*/  LDL.LU R21, [R1+0xd68] ;  /* 0x000d680001157983 */ /* 0x000ea20000300800 */
[----:B----4-:R-:W-:-:S03]  /*101b50*/  PRMT R3, R19, 0x7632, R3 ;  /* 0x0000763213037816 */ /* 0x010fc60000000003 */
[----:B------:R0:W-:Y:S04]  /*101b60*/  @P1 STG.E.U16 desc[UR8][R10.64], R19 ;  /* 0x000000130a001986 */ /* 0x0001e8000c101508 */
[----:B0-----:R-:W4:Y:S04]  /*101b70*/  LDL.LU.64 R10, [R1+0xbe0] ;  /* 0x000be000010a7983 */ /* 0x001f280000300a00 */
[----:B------:R-:W2:Y:S04]  /*101b80*/  LDL.LU R19, [R1+0xd6c] ;  /* 0x000d6c0001137983 */ /* 0x000ea80000300800 */
[----:B------:R0:W-:Y:S04]  /*101b90*/  @P2 STG.E.U16 desc[UR8][R12.64], R3 ;  /* 0x000000030c002986 */ /* 0x0001e8000c101508 */
[----:B0-----:R-:W2:Y:S01]  /*101ba0*/  LDL.LU R13, [R1+0xd60] ;  /* 0x000d6000010d7983 */ /* 0x001ea20000300800 */
[----:B------:R-:W-:Y:S01]  /*101bb0*/  ISETP.LT.AND P3, PT, R0, UR6, !P0 ;  /* 0x0000000600007c0c */ /* 0x000fe2000c761270 */
[----:B------:R-:W-:Y:S01]  /*101bc0*/  VIADD R0, R18, 0x1e9 ;  /* 0x000001e912007836 */ /* 0x000fe20000000000 */
[----:B------:R-:W0:Y:S04]  /*101bd0*/  LDCU UR6, c[0x0][0x39c] ;  /* 0x00007380ff0677ac */ /* 0x000e280008000800 */
[----:B---3--:R-:W-:Y:S01]  /*101be0*/  ISETP.LT.AND P4, PT, R0, UR7, !P0 ;  /* 0x0000000700007c0c */ /* 0x008fe2000c781270 */
[----:B------:R-:W-:Y:S01]  /*101bf0*/  VIADD R0, R18, 0x1ea ;  /* 0x000001ea12007836 */ /* 0x000fe20000000000 */
[----:B------:R-:W3:Y:S04]  /*101c00*/  LDCU UR7, c[0x0][0x39c] ;  /* 0x00007380ff0777ac */ /* 0x000ee80008000800 */
[----:B-1----:R-:W-:Y:S01]  /*101c10*/  ISETP.LT.AND P5, PT, R0, UR4, !P0 ;  /* 0x0000000400007c0c */ /* 0x002fe2000c7a1270 */
[----:B------:R-:W-:-:S02]  /*101c20*/  VIADD R0, R18, 0x1eb ;  /* 0x000001eb12007836 */ /* 0x000fc40000000000 */
[----:B------:R-:W-:Y:S01]  /*101c30*/  VIADD R16, R18, 0x1ed ;  /* 0x000001ed12107836 */ /* 0x000fe20000000000 */
[----:B------:R-:W1:Y:S02]  /*101c40*/  LDCU UR4, c[0x0][0x39c] ;  /* 0x00007380ff0477ac */ /* 0x000e640008000800 */
[----:B------:R-:W-:Y:S01]  /*101c50*/  ISETP.LT.AND P6, PT, R0, UR5, !P0 ;  /* 0x0000000500007c0c */ /* 0x000fe2000c7c1270 */
[----:B------:R-:W-:Y:S01]  /*101c60*/  VIADD R0, R18, 0x1ec ;  /* 0x000001ec12007836 */ /* 0x000fe20000000000 */
[----:B------:R-:W1:Y:S04]  /*101c70*/  LDCU UR5, c[0x0][0x39c] ;  /* 0x00007380ff0577ac */ /* 0x000e680008000800 */
[----:B0-----:R-:W-:Y:S01]  /*101c80*/  ISETP.LT.AND P1, PT, R0, UR6, !P0 ;  /* 0x0000000600007c0c */ /* 0x001fe2000c721270 */
[----:B------:R-:W-:Y:S01]  /*101c90*/  VIADD R3, R18, 0x1ee ;  /* 0x000001ee12037836 */ /* 0x000fe20000000000 */
[----:B---3--:R-:W-:Y:S01]  /*101ca0*/  ISETP.LT.AND P2, PT, R16, UR7, !P0 ;  /* 0x0000000710007c0c */ /* 0x008fe2000c741270 */
[----:B------:R-:W0:Y:S01]  /*101cb0*/  LDCU UR6, c[0x0][0x39c] ;  /* 0x00007380ff0677ac */ /* 0x000e220008000800 */
[----:B------:R-:W3:Y:S01]  /*101cc0*/  LDL.LU.64 R16, [R1+0xbb8] ;  /* 0x000bb80001107983 */ /* 0x000ee20000300a00 */
[----:B------:R-:W0:Y:S01]  /*101cd0*/  LDCU UR7, c[0x0][0x39c] ;  /* 0x00007380ff0777ac */ /* 0x000e220008000800 */
[----:B--2---:R-:W-:-:S02]  /*101ce0*/  PRMT R0, R13, 0x7632, R0 ;  /* 0x000076320d007816 */ /* 0x004fc40000000000 */
[----:B------:R-:W-:Y:S04]  /*101cf0*/  @P3 STG.E.U16 desc[UR8][R14.64], R13 ;  /* 0x0000000d0e003986 */ /* 0x000fe8000c101508 */
[----:B------:R-:W2:Y:S04]  /*101d00*/  LDS.128 R12, [R2] ;  /* 0x00000000020c7984 */ /* 0x000ea80000000c00 */
[----:B------:R0:W-:Y:S04]  /*101d10*/  @P4 STG.E.U16 desc[UR8][R8.64], R0 ;  /* 0x0000000008004986 */ /* 0x0001e8000c101508 */
[----:B------:R1:W-:Y:S04]  /*101d20*/  @P5 STG.E.U16 desc[UR8][R28.64], R20 ;  /* 0x000000141c005986 */ /* 0x0003e8000c101508 */
[----:B0-----:R-:W2:Y:S04]  /*101d30*/  LDL.LU.64 R8, [R1+0xbc8] ;  /* 0x000bc80001087983 */ /* 0x001ea80000300a00 */
[----:B-1----:R-:W2:Y:S01]  /*101d40*/  LDL.LU.64 R28, [R1+0xbc0] ;  /* 0x000bc000011c7983 */ /* 0x002ea20000300a00 */
[----:B------:R-:W-:Y:S01]  /*101d50*/  ISETP.LT.AND P3, PT, R3, UR4, !P0 ;  /* 0x0000000403007c0c */ /* 0x000fe2000c761270 */
[----:B------:R-:W-:-:S02]  /*101d60*/  VIADD R3, R18, 0x1ef ;  /* 0x000001ef12037836 */ /* 0x000fc40000000000 */
[----:B------:R-:W-:Y:S01]  /*101d70*/  VIADD R0, R18, 0x1f0 ;  /* 0x000001f012007836 */ /* 0x000fe20000000000 */
[----:B------:R-:W0:Y:S02]  /*101d80*/  LDCU UR4, c[0x0][0x39c] ;  /* 0x00007380ff0477ac */ /* 0x000e240008000800 */
[----:B------:R-:W-:Y:S02]  /*101d90*/  ISETP.LT.AND P4, PT, R3, UR5, !P0 ;  /* 0x0000000503007c0c */ /* 0x000fe4000c781270 */
[----:B------:R-:W-:Y:S02]  /*101da0*/  PRMT R3, R20, 0x7632, R3 ;  /* 0x0000763214037816 */ /* 0x000fe40000000003 */
[----:B------:R-:W-:Y:S01]  /*101db0*/  ISETP.LT.AND P5, PT, R0, UR6, !P0 ;  /* 0x0000000600007c0c */ /* 0x000fe2000c7a1270 */
[----:B------:R-:W1:Y:S02]  /*101dc0*/  LDCU UR5, c[0x0][0x39c] ;  /* 0x00007380ff0577ac */ /* 0x000e640008000800 */
[----:B------:R0:W-:Y:S04]  /*101dd0*/  @P6 STG.E.U16 desc[UR8][R24.64], R3 ;  /* 0x0000000318006986 */ /* 0x0001e8000c101508 */
[----:B------:R1:W-:Y:S01]  /*101de0*/  @P1 STG.E.U16 desc[UR8][R22.64], R21 ;  /* 0x0000001516001986 */ /* 0x0003e2000c101508 */
[----:B------:R-:W-:Y:S01]  /*101df0*/  VIADD R0, R18, 0x1f1 ;  /* 0x000001f112007836 */ /* 0x000fe20000000000 */
[----:B------:R-:W2:Y:S02]  /*101e00*/  LDCU UR6, c[0x0][0x39c] ;  /* 0x00007380ff0677ac */ /* 0x000ea40008000800 */
[----:B0-----:R-:W2:Y:S04]  /*101e10*/  LDL.LU.64 R24, [R1+0xbe8] ;  /* 0x000be80001187983 */ /* 0x001ea80000300a00 */
[----:B-1----:R-:W2:Y:S01]  /*101e20*/  LDL.LU.64 R22, [R1+0xbf8] ;  /* 0x000bf80001167983 */ /* 0x002ea20000300a00 */
[----:B------:R-:W-:-:S03]  /*101e30*/  PRMT R3, R21, 0x7632, R3 ;  /* 0x0000763215037816 */ /* 0x000fc60000000003 */
[----:B------:R-:W2:Y:S04]  /*101e40*/  LDL.LU.64 R20, [R1+0xc20] ;  /* 0x000c200001147983 */ /* 0x000ea80000300a00 */
[----:B----4-:R0:W-:Y:S04]  /*101e50*/  @P2 STG.E.U16 desc[UR8][R10.64], R3 ;  /* 0x000000030a002986 */ /* 0x0101e8000c101508 */
[----:B---3--:R-:W-:Y:S04]  /*101e60*/  @P3 STG.E.U16 desc[UR8][R16.64], R19 ;  /* 0x0000001310003986 */ /* 0x008fe8000c101508 */
[----:B0-----:R-:W3:Y:S01]  /*101e70*/  LDL.LU.64 R10, [R1+0xbf0] ;  /* 0x000bf000010a7983 */ /* 0x001ee20000300a00 */
[----:B------:R-:W-:-:S05]  /*101e80*/  PRMT R3, R19, 0x7632, R3 ;  /* 0x0000763213037816 */ /* 0x000fca0000000003 */
[----:B--2---:R0:W-:Y:S04]  /*101e90*/  @P4 STG.E.U16 desc[UR8][R8.64], R3 ;  /* 0x0000000308004986 */ /* 0x0041e8000c101508 */
[----:B------:R1:W-:Y:S04]  /*101ea0*/  @P5 STG.E.U16 desc[UR8][R28.64], R12 ;  /* 0x0000000c1c005986 */ /* 0x0003e8000c101508 */
[----:B0-----:R-:W2:Y:S04]  /*101eb0*/  LDL.LU.64 R8, [R1+0xc18] ;  /* 0x000c180001087983 */ /* 0x001ea80000300a00 */
[----:B-1----:R-:W4:Y:S01]  /*101ec0*/  LDL.LU.64 R28, [R1] ;  /* 0x00000000011c7983 */ /* 0x002f220000300a00 */
[----:B------:R-:W-:Y:S01]  /*101ed0*/  ISETP.LT.AND P6, PT, R0, UR7, !P0 ;  /* 0x0000000700007c0c */ /* 0x000fe2000c7c1270 */
[----:B------:R-:W0:Y:S01]  /*101ee0*/  LDCU UR7, c[0x0][0x39c] ;  /* 0x00007380ff0777ac */ /* 0x000e220008000800 */
[----:B------:R-:W-:-:S05]  /*101ef0*/  VIADD R0, R18, 0x1f2 ;  /* 0x000001f212007836 */ /* 0x000fca0000000000 */
[----:B------:R-:W-:Y:S01]  /*101f00*/  ISETP.LT.AND P1, PT, R0, UR4, !P0 ;  /* 0x0000000400007c0c */ /* 0x000fe2000c721270 */
[C---:B------:R-:W-:Y:S02]  /*101f10*/  VIADD R0, R18.reuse, 0x1f3 ;  /* 0x000001f312007836 */ /* 0x040fe40000000000 */
[----:B------:R-:W-:Y:S01]  /*101f20*/  VIADD R16, R18, 0x1f5 ;  /* 0x000001f512107836 */ /* 0x000fe20000000000 */
[----:B------:R-:W1:Y:S02]  /*101f30*/  LDCU UR4, c[0x0][0x39c] ;  /* 0x00007380ff0477ac */ /* 0x000e640008000800 */
[----:B------:R-:W-:Y:S01]  /*101f40*/  ISETP.LT.AND P2, PT, R0, UR5, !P0 ;  /* 0x0000000500007c0c */ /* 0x000fe2000c741270 */
[C---:B------:R-:W-:Y:S02]  /*101f50*/  VIADD R0, R18.reuse, 0x1f4 ;  /* 0x000001f412007836 */ /* 0x040fe40000000000 */
[----:B------:R-:W-:Y:S01]  /*101f60*/  VIADD R3, R18, 0x1f6 ;  /* 0x000001f612037836 */ /* 0x000fe20000000000 */
[----:B------:R-:W-:Y:S01]  /*101f70*/  PRMT R12, R12, 0x7632, R12 ;  /* 0x000076320c0c7816 */ /* 0x000fe2000000000c */
[----:B------:R-:W1:Y:S01]  /*101f80*/  LDCU UR5, c[0x0][0x39c] ;  /* 0x00007380ff0577ac */ /* 0x000e620008000800 */
[----:B------:R-:W-:-:S02]  /*101f90*/  ISETP.LT.AND P3, PT, R0, UR6, !P0 ;  /* 0x0000000600007c0c */ /* 0x000fc4000c761270 */
[----:B0-----:R-:W-:Y:S01]  /*101fa0*/  ISETP.LT.AND P4, PT, R16, UR7, !P0 ;  /* 0x0000000710007c0c */ /* 0x001fe2000c781270 */
[----:B------:R-:W-:Y:S01]  /*101fb0*/  VIADD R0, R18, 0x1f7 ;  /* 0x000001f712007836 */ /* 0x000fe20000000000 */
[----:B------:R-:W-:Y:S04]  /*101fc0*/  @P6 STG.E.U16 desc[UR8][R24.64], R12 ;  /* 0x0000000c18006986 */ /* 0x000fe8000c101508 */
[----:B------:R0:W2:Y:S01]  /*101fd0*/  LDS.128 R16, [R2+0x400] ;  /* 0x0004000002107984 */ /* 0x0000a20000000c00 */
[----:B------:R-:W2:Y:S01]  /*101fe0*/  LDCU UR6, c[0x0][0x39c] ;  /* 0x00007380ff0677ac */ /* 0x000ea20008000800 */
[----:B------:R-:W2:Y:S02]  /*101ff0*/  LDCU UR7, c[0x0][0x39c] ;  /* 0x00007380ff0777ac */ /* 0x000ea40008000800 */
[----:B0-----:R-:W4:Y:S04]  /*102000*/  LDL R2, [R1+0x9c0] ;  /* 0x0009c00001027983 */ /* 0x001f280000100800 */
[----:B------:R0:W-:Y:S01]  /*102010*/  @P1 STG.E.U16 desc[UR8][R22.64], R13 ;  /* 0x0000000d16001986 */ /* 0x0001e2000c101508 */
[----:B-1----:R-:W-:-:S03]  /*102020*/  ISETP.LT.AND P5, PT, R3, UR4, !P0 ;  /* 0x0000000403007c0c */ /* 0x002fc6000c7a1270 */
[----:B------:R-:W4:Y:S01]  /*102030*/  LDL.LU.64 R24, [R1+0x3af0] ;  /* 0x003af00001187983 */ /* 0x000f220000300a00 */
[----:B------:R-:W-:Y:S01]  /*102040*/  ISETP.LT.AND P6, PT, R0, UR5, !P0 ;  /* 0x0000000500007c0c */ /* 0x000fe2000c7c1270 */
[----:B------:R-:W1:Y:S01]  /*102050*/  LDCU UR4, c[0x0][0x39c] ;  /* 0x00007380ff0477ac */ /* 0x000e620008000800 */
[----:B------:R-:W1:Y:S01]  /*102060*/  LDCU UR5, c[0x0][0x39c] ;  /* 0x00007380ff0577ac */ /* 0x000e620008000800 */
[----:B0-----:R-:W-:Y:S01]  /*102070*/  PRMT R13, R13, 0x7632, R13 ;  /* 0x000076320d0d7816 */ /* 0x001fe2000000000d */
[----:B------:R-:W4:Y:S04]  /*102080*/  LDL.LU.64 R22, [R1+0x3ae8] ;  /* 0x003ae80001167983 */ /* 0x000f280000300a00 */
[----:B------:R0:W-:Y:S04]  /*102090*/  @P2 STG.E.U16 desc[UR8][R20.64], R13 ;  /* 0x0000000d14002986 */ /* 0x0001e8000c101508 */
[----:B---3--:R3:W-:Y:S04]  /*1020a0*/  @P3 STG.E.U16 desc[UR8][R10.64], R14 ;  /* 0x0000000e0a003986 */ /* 0x0087e8000c101508 */
[----:B0-----:R-:W4:Y:S01]  /*1020b0*/  LDL.LU.64 R20, [R1+0x3ae0] ;  /* 0x003ae00001147983 */ /* 0x001f220000300a00 */
[----:B---3--:R-:W-:-:S03]  /*1020c0*/  PRMT R14, R14, 0x7632, R14 ;  /* 0x000076320e0e7816 */ /* 0x008fc6000000000e */
[----:B------:R-:W3:Y:S04]  /*1020d0*/  LDL.LU.64 R10, [R1+0x3ad8] ;  /* 0x003ad800010a7983 */ /* 0x000ee80000300a00 */
[----:B--2---:R0:W-:Y:S04]  /*1020e0*/  @P4 STG.E.U16 desc[UR8][R8.64], R14 ;  /* 0x0000000e08004986 */ /* 0x0041e8000c101508 */
[----:B----4-:R2:W-:Y:S04]  /*1020f0*/  @P5 STG.E.U16 desc[UR8][R28.64], R15 ;  /* 0x0000000f1c005986 */ /* 0x0105e8000c101508 */
[----:B0-----:R-:W4:Y:S04]  /*102100*/  LDL.LU.64 R8, [R1+0x3ad0] ;  /* 0x003ad00001087983 */ /* 0x001f280000300a00 */
[----:B------:R-:W3:Y:S04]  /*102110*/  LDL.LU R14, [R1+0x9c0] ;  /* 0x0009c000010e7983 */ /* 0x000ee80000300800 */
[----:B--2---:R-:W2:Y:S01]  /*102120*/  LDL.LU.64 R28, [R1+0x3ac8] ;  /* 0x003ac800011c7983 */ /* 0x004ea20000300a00 */
[----:B------:R-:W-:-:S05]  /*102130*/  VIADD R0, R2, 0x1f8 ;  /* 0x000001f802007836 */ /* 0x000fca0000000000 */
[----:B------:R-:W-:Y:S01]  /*102140*/  ISETP.LT.AND P1, PT, R0, UR6, !P0 ;  /* 0x0000000600007c0c */ /* 0x000fe2000c721270 */
[----:B------:R-:W-:Y:S01]  /*102150*/  VIADD R0, R2, 0x1f9 ;  /* 0x000001f902007836 */ /* 0x000fe20000000000 */
[----:B------:R-:W0:Y:S04]  /*102160*/  LDCU UR6, c[0x0][0x39c] ;  /* 0x00007380ff0677ac */ /* 0x000e280008000800 */
[----:B------:R-:W-:Y:S01]  /*102170*/  ISETP.LT.AND P2, PT, R0, UR7, !P0 ;  /* 0x0000000700007c0c */ /* 0x000fe2000c741270 */
[----:B------:R-:W0:Y:S01]  /*102180*/  LDCU UR7, c[0x0][0x39c] ;  /* 0x00007380ff0777ac */ /* 0x000e220008000800 */
[----:B------:R-:W-:-:S05]  /*102190*/  VIADD R0, R2, 0x1fa ;  /* 0x000001fa02007836 */ /* 0x000fca0000000000 */
[----:B-1----:R-:W-:Y:S01]  /*1021a0*/  ISETP.LT.AND P3, PT, R0, UR4, !P0 ;  /* 0x0000000400007c0c */ /* 0x002fe2000c761270 */
[----:B------:R-:W-:Y:S01]  /*1021b0*/  VIADD R0, R2, 0x1fb ;  /* 0x000001fb02007836 */ /* 0x000fe20000000000 */
[----:B------:R-:W-:Y:S02]  /*1021c0*/  PRMT R3, R15, 0x7632, R3 ;  /* 0x000076320f037816 */ /* 0x000fe40000000003 */
[----:B------:R-:W-:Y:S02]  /*1021d0*/  PRMT R12, R16, 0x7632, R12 ;  /* 0x00007632100c7816 */ /* 0x000fe4000000000c */
[----:B------:R-:W-:Y:S01]  /*1021e0*/  PRMT R13, R18, 0x7632, R13 ;  /* 0x00007632120d7816 */ /* 0x000fe2000000000d */
[----:B------:R-:W1:Y:S01]  /*1021f0*/  LDCU UR4, c[0x0][0x39c] ;  /* 0x00007380ff0477ac */ /* 0x000e620008000800 */
[----:B------:R-:W-:Y:S01]  /*102200*/  ISETP.LT.AND P4, PT, R0, UR5, !P0 ;  /* 0x0000000500007c0c */ /* 0x000fe2000c781270 */
[C---:B---3--:R-:W-:Y:S02]  /*102210*/  VIADD R0, R14.reuse, 0x1fc ;  /* 0x000001fc0e007836 */ /* 0x048fe40000000000 */
[----:B------:R-:W-:Y:S01]  /*102220*/  VIADD R2, R14, 0x1fd ;  /* 0x000001fd0e027836 */ /* 0x000fe20000000000 */
[----:B--2---:R-:W-:Y:S02]  /*102230*/  @P6 STG.E.U16 desc[UR8][R28.64], R3 ;  /* 0x000000031c006986 */ /* 0x004fe4000c101508 */
[----:B0-----:R-:W-:-:S02]  /*102240*/  ISETP.LT.AND P5, PT, R0, UR6, !P0 ;  /* 0x0000000600007c0c */ /* 0x001fc4000c7a1270 */
[----:B------:R-:W-:Y:S01]  /*102250*/  ISETP.LT.AND P6, PT, R2, UR7, !P0 ;  /* 0x0000000702007c0c */ /* 0x000fe2000c7c1270 */
[----:B----4-:R-:W-:Y:S04]  /*102260*/  @P1 STG.E.U16 desc[UR8][R8.64], R16 ;  /* 0x0000001008001986 */ /* 0x010fe8000c101508 */
[----:B------:R0:W-:Y:S04]  /*102270*/  @P2 STG.E.U16 desc[UR8][R10.64], R12 ;  /* 0x0000000c0a002986 */ /* 0x0001e8000c101508 */
[----:B------:R2:W-:Y:S01]  /*102280*/  @P3 STG.E.U16 desc[UR8][R20.64], R17 ;  /* 0x0000001114003986 */ /* 0x0005e2000c101508 */
[----:B0-----:R-:W-:-:S05]  /*102290*/  PRMT R11, R17, 0x7632, R11 ;  /* 0x00007632110b7816 */ /* 0x001fca000000000b */
[----:B------:R2:W-:Y:S04]  /*1022a0*/  @P4 STG.E.U16 desc[UR8][R22.64], R11 ;  /* 0x0000000b16004986 */ /* 0x0005e8000c101508 */
[----:B------:R2:W-:Y:S04]  /*1022b0*/  @P5 STG.E.U16 desc[UR8][R24.64], R18 ;  /* 0x0000001218005986 */ /* 0x0005e8000c101508 */
[----:B------:R2:W-:Y:S01]  /*1022c0*/  @P6 STG.E.U16 desc[UR8][R26.64], R13 ;  /* 0x0000000d1a006986 */ /* 0x0005e2000c101508 */
[C---:B------:R-:W-:Y:S02]  /*1022d0*/  VIADD R2, R14.reuse, 0x1ff ;  /* 0x000001ff0e027836 */ /* 0x040fe40000000000 */
[----:B------:R-:W-:-:S03]  /*1022e0*/  VIADD R0, R14, 0x1fe ;  /* 0x000001fe0e007836 */ /* 0x000fc60000000000 */
[----:B------:R-:W-:Y:S02]  /*1022f0*/  ISETP.LT.AND P1, PT, R2, UR10, !P0 ;  /* 0x0000000a02007c0c */ /* 0x000fe4000c721270 */
[----:B-1----:R-:W-:-:S13]  /*102300*/  ISETP.LT.AND P0, PT, R0, UR4, !P0 ;  /* 0x0000000400007c0c */ /* 0x002fda000c701270 */
[----:B------:R2:W-:Y:S01]  /*102310*/  @P0 STG.E.U16 desc[UR8][R6.64], R19 ;  /* 0x0000001306000986 */ /* 0x0005e2000c101508 */
[----:B------:R-:W-:Y:S05]  /*102320*/  @!P1 EXIT ;  /* 0x000000000000994d */ /* 0x000fea0003800000 */
[----:B------:R-:W-:-:S05]  /*102330*/  PRMT R2, R19, 0x7632, R2 ;  /* 0x0000763213027816 */ /* 0x000fca0000000002 */
[----:B------:R-:W-:Y:S01]  /*102340*/  STG.E.U16 desc[UR8][R4.64], R2 ;  /* 0x0000000204007986 */ /* 0x000fe2000c101508 */
[----:B------:R-:W-:Y:S05]  /*102350*/  EXIT ;  /* 0x000000000000794d */ /* 0x000fea0003800000 */
.L_x_2:
[----:B------:R-:W-:-:S00]  /*102360*/  BRA `(.L_x_2) ;  /* 0xfffffffc00fc7947 */ /* 0x000fc0000383ffff */
[----:B------:R-:W-:-:S00]  /*102370*/  NOP ;  /* 0x0000000000007918 */ /* 0x000fc00000000000 */
        /* <DEDUP_REMOVED lines=8> */
.L_x_3:


//--------------------- .nv.shared.matmul_kernel  --------------------------
	.section	.nv.shared.matmul_kernel,"aw",@nobits
	.sectionflags	@""
	.align	16
	.zero		1024


//--------------------- .nv.shared.reserved.0     --------------------------
	.section	.nv.shared.reserved.0,"aw",@nobits
	.weak		__nv_reservedSMEM_offset_0_alias
	.size		__nv_reservedSMEM_offset_0_alias, 0, 64
	.other		__nv_reservedSMEM_offset_0_alias,@"STO_CUDA_RESERVED_SHARED STV_DEFAULT"
__nv_reservedSMEM_offset_0_alias:
	.zero		0
	.zero		64


//--------------------- .nv.constant0.matmul_kernel --------------------------
	.section	.nv.constant0.matmul_kernel,"a",@progbits
	.sectionflags	@""
	.align	4
.nv.constant0.matmul_kernel:
	.zero		976


//--------------------- SYMBOLS --------------------------

	.type		.nv.reservedSmem.offset0,@object
	.size		.nv.reservedSmem.offset0,0x4
	.type		.nv.reservedSmem.cap,@object
	.size		.nv.reservedSmem.cap,0x4
